// Copyright (c) 2024, Jay Shah, Ganesh Bikshandi, Ying Zhang, Vijay Thakkar, Pradeep Ramani, Tri Dao.
// Splitting the different template instantiations to different files to speed up compilation.
// This file is auto-generated. See "generate_kernels.py"

#include "flash_fwd_launch_template.h"

#ifndef FLASHATTENTION_DISABLE_HDIM64
template void run_mha_fwd_<90, cutlass::float_e4m3_t, 64, 64, true, false, false, true>(Flash_fwd_params &params, cudaStream_t stream);
#endif


// ===== COMPILED SASS (sm_90a) =====

	.target	sm_90a

	.elftype	@"ET_EXEC"


//--------------------- .note.nv.tkinfo           --------------------------
	.section	.note.nv.tkinfo,"",@"SHT_NOTE"
	.sectionflags	@"SHF_NOTE_NV_TKINFO"
	.tkinfo
        /*0018*/ 	.word	0x00000002
        /*0030*/ 	.string	""
        /*0030*/ 	.string	"ptxas"
        /*0030*/ 	.string	"Cuda compilation tools, release 13.0, V13.0.88"
        /*0030*/ 	.string	"Build cuda_13.0.r13.0/compiler.36424714_0"
        /*0030*/ 	.string	"-arch sm_90a -m 64 "



//--------------------- .note.nv.cuinfo           --------------------------
	.section	.note.nv.cuinfo,"",@"SHT_NOTE"
	.sectionflags	@"SHF_NOTE_NV_CUINFO"
        /*0018*/ 	.short	0x0002
        /*001a*/ 	.short	0x005a
        /*001c*/ 	.short	0x0082
	.zero		2


//--------------------- .nv.info                  --------------------------
	.section	.nv.info,"",@"SHT_CUDA_INFO"
	.align	4


	//----- nvinfo : EIATTR_REGCOUNT
	.align		4
        /*0000*/ 	.byte	0x04, 0x2f
        /*0002*/ 	.short	(.L_21 - .L_20)
	.align		4
.L_20:
        /*0004*/ 	.word	index@(_ZN7cutlass13device_kernelIN5flash11enable_sm90INS1_16FlashAttnFwdSm90INS1_25CollectiveMainloopFwdSm90ILi2EN4cute5tupleIJNS5_1CILi1EEES8_S8_EEENS6_IJNS7_ILi192EEENS7_ILi160EEENS7_ILi64EEEEEELi64ENS_12float_e4m3_tEfNS_4arch4Sm90ELb1ELb0ELb0ELb1ELb0ELb1ELb0ELb1ELb1ELb1ELb1ELb0EEENS1_21CollectiveEpilogueFwdINS6_IJSA_SC_SB_EEES9_NS_10bfloat16_tESG_Li384ELb1ELb1ELb1ELb1EEENS1_36VarlenDynamicPersistentTileSchedulerILi192ELi160ELi384ELi128ELb1ELb1ELb1ELb1ELb1ELb1EEEEEEEEEvNT_6ParamsE)
        /*0008*/ 	.word	0x00000080


	//----- nvinfo : EIATTR_FRAME_SIZE
	.align		4
.L_21:
        /*000c*/ 	.byte	0x04, 0x11
        /*000e*/ 	.short	(.L_23 - .L_22)
	.align		4
.L_22:
        /*0010*/ 	.word	index@(_ZN7cutlass13device_kernelIN5flash11enable_sm90INS1_16FlashAttnFwdSm90INS1_25CollectiveMainloopFwdSm90ILi2EN4cute5tupleIJNS5_1CILi1EEES8_S8_EEENS6_IJNS7_ILi192EEENS7_ILi160EEENS7_ILi64EEEEEELi64ENS_12float_e4m3_tEfNS_4arch4Sm90ELb1ELb0ELb0ELb1ELb0ELb1ELb0ELb1ELb1ELb1ELb1ELb0EEENS1_21CollectiveEpilogueFwdINS6_IJSA_SC_SB_EEES9_NS_10bfloat16_tESG_Li384ELb1ELb1ELb1ELb1EEENS1_36VarlenDynamicPersistentTileSchedulerILi192ELi160ELi384ELi128ELb1ELb1ELb1ELb1ELb1ELb1EEEEEEEEEvNT_6ParamsE)
        /*0014*/ 	.word	0x000000a0


	//----- nvinfo : EIATTR_REGCOUNT
	.align		4
.L_23:
        /*0018*/ 	.byte	0x04, 0x2f
        /*001a*/ 	.short	(.L_25 - .L_24)
	.align		4
.L_24:
        /*001c*/ 	.word	index@(_ZN7cutlass13device_kernelIN5flash11enable_sm90INS1_16FlashAttnFwdSm90INS1_25CollectiveMainloopFwdSm90ILi2EN4cute5tupleIJNS5_1CILi1EEES8_S8_EEENS6_IJNS7_ILi192EEENS7_ILi160EEENS7_ILi64EEEEEELi64ENS_12float_e4m3_tEfNS_4arch4Sm90ELb1ELb0ELb0ELb1ELb0ELb0ELb0ELb1ELb1ELb1ELb1ELb0EEENS1_21CollectiveEpilogueFwdINS6_IJSA_SC_SB_EEES9_NS_10bfloat16_tESG_Li384ELb1ELb1ELb1ELb1EEENS1_36VarlenDynamicPersistentTileSchedulerILi192ELi160ELi384ELi128ELb1ELb1ELb1ELb1ELb1ELb1EEEEEEEEEvNT_6ParamsE)
        /*0020*/ 	.word	0x00000080


	//----- nvinfo : EIATTR_FRAME_SIZE
	.align		4
.L_25:
        /*0024*/ 	.byte	0x04, 0x11
        /*0026*/ 	.short	(.L_27 - .L_26)
	.align		4
.L_26:
        /*0028*/ 	.word	index@(_ZN7cutlass13device_kernelIN5flash11enable_sm90INS1_16FlashAttnFwdSm90INS1_25CollectiveMainloopFwdSm90ILi2EN4cute5tupleIJNS5_1CILi1EEES8_S8_EEENS6_IJNS7_ILi192EEENS7_ILi160EEENS7_ILi64EEEEEELi64ENS_12float_e4m3_tEfNS_4arch4Sm90ELb1ELb0ELb0ELb1ELb0ELb0ELb0ELb1ELb1ELb1ELb1ELb0EEENS1_21CollectiveEpilogueFwdINS6_IJSA_SC_SB_EEES9_NS_10bfloat16_tESG_Li384ELb1ELb1ELb1ELb1EEENS1_36VarlenDynamicPersistentTileSchedulerILi192ELi160ELi384ELi128ELb1ELb1ELb1ELb1ELb1ELb1EEEEEEEEEvNT_6ParamsE)
        /*002c*/ 	.word	0x00000020


	//----- nvinfo : EIATTR_REGCOUNT
	.align		4
.L_27:
        /*0030*/ 	.byte	0x04, 0x2f
        /*0032*/ 	.short	(.L_29 - .L_28)
	.align		4
.L_28:
        /*0034*/ 	.word	index@(_ZN7cutlass13device_kernelIN5flash11enable_sm90INS1_16FlashAttnFwdSm90INS1_25CollectiveMainloopFwdSm90ILi2EN4cute5tupleIJNS5_1CILi1EEES8_S8_EEENS6_IJNS7_ILi192EEENS7_ILi160EEENS7_ILi64EEEEEELi64ENS_12float_e4m3_tEfNS_4arch4Sm90ELb1ELb0ELb0ELb0ELb0ELb0ELb0ELb1ELb1ELb1ELb1ELb0EEENS1_21CollectiveEpilogueFwdINS6_IJSA_SC_SB_EEES9_NS_10bfloat16_tESG_Li384ELb0ELb1ELb1ELb1EEENS1_19SingleTileSchedulerILb0ELb1ELb1ELi192EEEEEEEEEvNT_6ParamsE)
        /*0038*/ 	.word	0x00000080


	//----- nvinfo : EIATTR_FRAME_SIZE
	.align		4
.L_29:
        /*003c*/ 	.byte	0x04, 0x11
        /*003e*/ 	.short	(.L_31 - .L_30)
	.align		4
.L_30:
        /*0040*/ 	.word	index@(_ZN7cutlass13device_kernelIN5flash11enable_sm90INS1_16FlashAttnFwdSm90INS1_25CollectiveMainloopFwdSm90ILi2EN4cute5tupleIJNS5_1CILi1EEES8_S8_EEENS6_IJNS7_ILi192EEENS7_ILi160EEENS7_ILi64EEEEEELi64ENS_12float_e4m3_tEfNS_4arch4Sm90ELb1ELb0ELb0ELb0ELb0ELb0ELb0ELb1ELb1ELb1ELb1ELb0EEENS1_21CollectiveEpilogueFwdINS6_IJSA_SC_SB_EEES9_NS_10bfloat16_tESG_Li384ELb0ELb1ELb1ELb1EEENS1_19SingleTileSchedulerILb0ELb1ELb1ELi192EEEEEEEEEvNT_6ParamsE)
        /*0044*/ 	.word	0x00000000


	//----- nvinfo : EIATTR_REGCOUNT
	.align		4
.L_31:
        /*0048*/ 	.byte	0x04, 0x2f
        /*004a*/ 	.short	(.L_33 - .L_32)
	.align		4
.L_32:
        /*004c*/ 	.word	index@(_ZN7cutlass13device_kernelIN5flash11enable_sm90INS1_16FlashAttnFwdSm90INS1_25CollectiveMainloopFwdSm90ILi2EN4cute5tupleIJNS5_1CILi1EEES8_S8_EEENS6_IJNS7_ILi192EEENS7_ILi160EEENS7_ILi64EEEEEELi64ENS_12float_e4m3_tEfNS_4arch4Sm90ELb0ELb1ELb0ELb1ELb0ELb1ELb0ELb1ELb1ELb1ELb1ELb0EEENS1_21CollectiveEpilogueFwdINS6_IJSA_SC_SB_EEES9_NS_10bfloat16_tESG_Li384ELb1ELb1ELb1ELb1EEENS1_36VarlenDynamicPersistentTileSchedulerILi192ELi160ELi384ELi128ELb1ELb1ELb1ELb1ELb0ELb1EEEEEEEEEvNT_6ParamsE)
        /*0050*/ 	.word	0x00000080


	//----- nvinfo : EIATTR_FRAME_SIZE
	.align		4
.L_33:
        /*0054*/ 	.byte	0x04, 0x11
        /*0056*/ 	.short	(.L_35 - .L_34)
	.align		4
.L_34:
        /*0058*/ 	.word	index@(_ZN7cutlass13device_kernelIN5flash11enable_sm90INS1_16FlashAttnFwdSm90INS1_25CollectiveMainloopFwdSm90ILi2EN4cute5tupleIJNS5_1CILi1EEES8_S8_EEENS6_IJNS7_ILi192EEENS7_ILi160EEENS7_ILi64EEEEEELi64ENS_12float_e4m3_tEfNS_4arch4Sm90ELb0ELb1ELb0ELb1ELb0ELb1ELb0ELb1ELb1ELb1ELb1ELb0EEENS1_21CollectiveEpilogueFwdINS6_IJSA_SC_SB_EEES9_NS_10bfloat16_tESG_Li384ELb1ELb1ELb1ELb1EEENS1_36VarlenDynamicPersistentTileSchedulerILi192ELi160ELi384ELi128ELb1ELb1ELb1ELb1ELb0ELb1EEEEEEEEEvNT_6ParamsE)
        /*005c*/ 	.word	0x00000080


	//----- nvinfo : EIATTR_REGCOUNT
	.align		4
.L_35:
        /*0060*/ 	.byte	0x04, 0x2f
        /*0062*/ 	.short	(.L_37 - .L_36)
	.align		4
.L_36:
        /*0064*/ 	.word	index@(_ZN7cutlass13device_kernelIN5flash11enable_sm90INS1_16FlashAttnFwdSm90INS1_25CollectiveMainloopFwdSm90ILi2EN4cute5tupleIJNS5_1CILi1EEES8_S8_EEENS6_IJNS7_ILi192EEENS7_ILi160EEENS7_ILi64EEEEEELi64ENS_12float_e4m3_tEfNS_4arch4Sm90ELb0ELb1ELb0ELb1ELb0ELb0ELb0ELb1ELb1ELb1ELb1ELb0EEENS1_21CollectiveEpilogueFwdINS6_IJSA_SC_SB_EEES9_NS_10bfloat16_tESG_Li384ELb1ELb1ELb1ELb1EEENS1_36VarlenDynamicPersistentTileSchedulerILi192ELi160ELi384ELi128ELb1ELb1ELb1ELb1ELb0ELb1EEEEEEEEEvNT_6ParamsE)
        /*0068*/ 	.word	0x00000080


	//----- nvinfo : EIATTR_FRAME_SIZE
	.align		4
.L_37:
        /*006c*/ 	.byte	0x04, 0x11
        /*006e*/ 	.short	(.L_39 - .L_38)
	.align		4
.L_38:
        /*0070*/ 	.word	index@(_ZN7cutlass13device_kernelIN5flash11enable_sm90INS1_16FlashAttnFwdSm90INS1_25CollectiveMainloopFwdSm90ILi2EN4cute5tupleIJNS5_1CILi1EEES8_S8_EEENS6_IJNS7_ILi192EEENS7_ILi160EEENS7_ILi64EEEEEELi64ENS_12float_e4m3_tEfNS_4arch4Sm90ELb0ELb1ELb0ELb1ELb0ELb0ELb0ELb1ELb1ELb1ELb1ELb0EEENS1_21CollectiveEpilogueFwdINS6_IJSA_SC_SB_EEES9_NS_10bfloat16_tESG_Li384ELb1ELb1ELb1ELb1EEENS1_36VarlenDynamicPersistentTileSchedulerILi192ELi160ELi384ELi128ELb1ELb1ELb1ELb1ELb0ELb1EEEEEEEEEvNT_6ParamsE)
        /*0074*/ 	.word	0x00000018


	//----- nvinfo : EIATTR_REGCOUNT
	.align		4
.L_39:
        /*0078*/ 	.byte	0x04, 0x2f
        /*007a*/ 	.short	(.L_41 - .L_40)
	.align		4
.L_40:
        /*007c*/ 	.word	index@(_ZN7cutlass13device_kernelIN5flash11enable_sm90INS1_16FlashAttnFwdSm90INS1_25CollectiveMainloopFwdSm90ILi2EN4cute5tupleIJNS5_1CILi1EEES8_S8_EEENS6_IJNS7_ILi192EEENS7_ILi160EEENS7_ILi64EEEEEELi64ENS_12float_e4m3_tEfNS_4arch4Sm90ELb0ELb1ELb0ELb0ELb0ELb0ELb0ELb1ELb1ELb1ELb1ELb0EEENS1_21CollectiveEpilogueFwdINS6_IJSA_SC_SB_EEES9_NS_10bfloat16_tESG_Li384ELb0ELb1ELb1ELb1EEENS1_19SingleTileSchedulerILb0ELb1ELb1ELi192EEEEEEEEEvNT_6ParamsE)
        /*0080*/ 	.word	0x00000080


	//----- nvinfo : EIATTR_FRAME_SIZE
	.align		4
.L_41:
        /*0084*/ 	.byte	0x04, 0x11
        /*0086*/ 	.short	(.L_43 - .L_42)
	.align		4
.L_42:
        /*0088*/ 	.word	index@(_ZN7cutlass13device_kernelIN5flash11enable_sm90INS1_16FlashAttnFwdSm90INS1_25CollectiveMainloopFwdSm90ILi2EN4cute5tupleIJNS5_1CILi1EEES8_S8_EEENS6_IJNS7_ILi192EEENS7_ILi160EEENS7_ILi64EEEEEELi64ENS_12float_e4m3_tEfNS_4arch4Sm90ELb0ELb1ELb0ELb0ELb0ELb0ELb0ELb1ELb1ELb1ELb1ELb0EEENS1_21CollectiveEpilogueFwdINS6_IJSA_SC_SB_EEES9_NS_10bfloat16_tESG_Li384ELb0ELb1ELb1ELb1EEENS1_19SingleTileSchedulerILb0ELb1ELb1ELi192EEEEEEEEEvNT_6ParamsE)
        /*008c*/ 	.word	0x00000000


	//----- nvinfo : EIATTR_REGCOUNT
	.align		4
.L_43:
        /*0090*/ 	.byte	0x04, 0x2f
        /*0092*/ 	.short	(.L_45 - .L_44)
	.align		4
.L_44:
        /*0094*/ 	.word	index@(_ZN7cutlass13device_kernelIN5flash11enable_sm90INS1_16FlashAttnFwdSm90INS1_25CollectiveMainloopFwdSm90ILi2EN4cute5tupleIJNS5_1CILi1EEES8_S8_EEENS6_IJNS7_ILi192EEENS7_ILi160EEENS7_ILi64EEEEEELi64ENS_12float_e4m3_tEfNS_4arch4Sm90ELb0ELb0ELb0ELb1ELb0ELb1ELb0ELb1ELb1ELb1ELb1ELb0EEENS1_21CollectiveEpilogueFwdINS6_IJSA_SC_SB_EEES9_NS_10bfloat16_tESG_Li384ELb1ELb1ELb1ELb1EEENS1_36VarlenDynamicPersistentTileSchedulerILi192ELi160ELi384ELi128ELb1ELb1ELb1ELb0ELb1ELb1EEEEEEEEEvNT_6ParamsE)
        /*0098*/ 	.word	0x00000080


	//----- nvinfo : EIATTR_FRAME_SIZE
	.align		4
.L_45:
        /*009c*/ 	.byte	0x04, 0x11
        /*009e*/ 	.short	(.L_47 - .L_46)
	.align		4
.L_46:
        /*00a0*/ 	.word	index@(_ZN7cutlass13device_kernelIN5flash11enable_sm90INS1_16FlashAttnFwdSm90INS1_25CollectiveMainloopFwdSm90ILi2EN4cute5tupleIJNS5_1CILi1EEES8_S8_EEENS6_IJNS7_ILi192EEENS7_ILi160EEENS7_ILi64EEEEEELi64ENS_12float_e4m3_tEfNS_4arch4Sm90ELb0ELb0ELb0ELb1ELb0ELb1ELb0ELb1ELb1ELb1ELb1ELb0EEENS1_21CollectiveEpilogueFwdINS6_IJSA_SC_SB_EEES9_NS_10bfloat16_tESG_Li384ELb1ELb1ELb1ELb1EEENS1_36VarlenDynamicPersistentTileSchedulerILi192ELi160ELi384ELi128ELb1ELb1ELb1ELb0ELb1ELb1EEEEEEEEEvNT_6ParamsE)
        /*00a4*/ 	.word	0x00000098


	//----- nvinfo : EIATTR_REGCOUNT
	.align		4
.L_47:
        /*00a8*/ 	.byte	0x04, 0x2f
        /*00aa*/ 	.short	(.L_49 - .L_48)
	.align		4
.L_48:
        /*00ac*/ 	.word	index@(_ZN7cutlass13device_kernelIN5flash11enable_sm90INS1_16FlashAttnFwdSm90INS1_25CollectiveMainloopFwdSm90ILi2EN4cute5tupleIJNS5_1CILi1EEES8_S8_EEENS6_IJNS7_ILi192EEENS7_ILi160EEENS7_ILi64EEEEEELi64ENS_12float_e4m3_tEfNS_4arch4Sm90ELb0ELb0ELb0ELb1ELb0ELb0ELb0ELb1ELb1ELb1ELb1ELb0EEENS1_21CollectiveEpilogueFwdINS6_IJSA_SC_SB_EEES9_NS_10bfloat16_tESG_Li384ELb1ELb1ELb1ELb1EEENS1_36VarlenDynamicPersistentTileSchedulerILi192ELi160ELi384ELi128ELb1ELb1ELb1ELb0ELb1ELb1EEEEEEEEEvNT_6ParamsE)
        /*00b0*/ 	.word	0x00000080


	//----- nvinfo : EIATTR_FRAME_SIZE
	.align		4
.L_49:
        /*00b4*/ 	.byte	0x04, 0x11
        /*00b6*/ 	.short	(.L_51 - .L_50)
	.align		4
.L_50:
        /*00b8*/ 	.word	index@(_ZN7cutlass13device_kernelIN5flash11enable_sm90INS1_16FlashAttnFwdSm90INS1_25CollectiveMainloopFwdSm90ILi2EN4cute5tupleIJNS5_1CILi1EEES8_S8_EEENS6_IJNS7_ILi192EEENS7_ILi160EEENS7_ILi64EEEEEELi64ENS_12float_e4m3_tEfNS_4arch4Sm90ELb0ELb0ELb0ELb1ELb0ELb0ELb0ELb1ELb1ELb1ELb1ELb0EEENS1_21CollectiveEpilogueFwdINS6_IJSA_SC_SB_EEES9_NS_10bfloat16_tESG_Li384ELb1ELb1ELb1ELb1EEENS1_36VarlenDynamicPersistentTileSchedulerILi192ELi160ELi384ELi128ELb1ELb1ELb1ELb0ELb1ELb1EEEEEEEEEvNT_6ParamsE)
        /*00bc*/ 	.word	0x00000020


	//----- nvinfo : EIATTR_REGCOUNT
	.align		4
.L_51:
        /*00c0*/ 	.byte	0x04, 0x2f
        /*00c2*/ 	.short	(.L_53 - .L_52)
	.align		4
.L_52:
        /*00c4*/ 	.word	index@(_ZN7cutlass13device_kernelIN5flash11enable_sm90INS1_16FlashAttnFwdSm90INS1_25CollectiveMainloopFwdSm90ILi2EN4cute5tupleIJNS5_1CILi1EEES8_S8_EEENS6_IJNS7_ILi192EEENS7_ILi160EEENS7_ILi64EEEEEELi64ENS_12float_e4m3_tEfNS_4arch4Sm90ELb0ELb0ELb0ELb0ELb0ELb0ELb0ELb1ELb1ELb1ELb1ELb0EEENS1_21CollectiveEpilogueFwdINS6_IJSA_SC_SB_EEES9_NS_10bfloat16_tESG_Li384ELb0ELb1ELb1ELb1EEENS1_19SingleTileSchedulerILb0ELb1ELb1ELi192EEEEEEEEEvNT_6ParamsE)
        /*00c8*/ 	.word	0x00000080


	//----- nvinfo : EIATTR_FRAME_SIZE
	.align		4
.L_53:
        /*00cc*/ 	.byte	0x04, 0x11
        /*00ce*/ 	.short	(.L_55 - .L_54)
	.align		4
.L_54:
        /*00d0*/ 	.word	index@(_ZN7cutlass13device_kernelIN5flash11enable_sm90INS1_16FlashAttnFwdSm90INS1_25CollectiveMainloopFwdSm90ILi2EN4cute5tupleIJNS5_1CILi1EEES8_S8_EEENS6_IJNS7_ILi192EEENS7_ILi160EEENS7_ILi64EEEEEELi64ENS_12float_e4m3_tEfNS_4arch4Sm90ELb0ELb0ELb0ELb0ELb0ELb0ELb0ELb1ELb1ELb1ELb1ELb0EEENS1_21CollectiveEpilogueFwdINS6_IJSA_SC_SB_EEES9_NS_10bfloat16_tESG_Li384ELb0ELb1ELb1ELb1EEENS1_19SingleTileSchedulerILb0ELb1ELb1ELi192EEEEEEEEEvNT_6ParamsE)
        /*00d4*/ 	.word	0x00000000


	//----- nvinfo : EIATTR_MIN_STACK_SIZE
	.align		4
.L_55:
        /*00d8*/ 	.byte	0x04, 0x12
        /*00da*/ 	.short	(.L_57 - .L_56)
	.align		4
.L_56:
        /*00dc*/ 	.word	index@(_ZN7cutlass13device_kernelIN5flash11enable_sm90INS1_16FlashAttnFwdSm90INS1_25CollectiveMainloopFwdSm90ILi2EN4cute5tupleIJNS5_1CILi1EEES8_S8_EEENS6_IJNS7_ILi192EEENS7_ILi160EEENS7_ILi64EEEEEELi64ENS_12float_e4m3_tEfNS_4arch4Sm90ELb0ELb0ELb0ELb0ELb0ELb0ELb0ELb1ELb1ELb1ELb1ELb0EEENS1_21CollectiveEpilogueFwdINS6_IJSA_SC_SB_EEES9_NS_10bfloat16_tESG_Li384ELb0ELb1ELb1ELb1EEENS1_19SingleTileSchedulerILb0ELb1ELb1ELi192EEEEEEEEEvNT_6ParamsE)
        /*00e0*/ 	.word	0x00000000


	//----- nvinfo : EIATTR_MIN_STACK_SIZE
	.align		4
.L_57:
        /*00e4*/ 	.byte	0x04, 0x12
        /*00e6*/ 	.short	(.L_59 - .L_58)
	.align		4
.L_58:
        /*00e8*/ 	.word	index@(_ZN7cutlass13device_kernelIN5flash11enable_sm90INS1_16FlashAttnFwdSm90INS1_25CollectiveMainloopFwdSm90ILi2EN4cute5tupleIJNS5_1CILi1EEES8_S8_EEENS6_IJNS7_ILi192EEENS7_ILi160EEENS7_ILi64EEEEEELi64ENS_12float_e4m3_tEfNS_4arch4Sm90ELb0ELb0ELb0ELb1ELb0ELb0ELb0ELb1ELb1ELb1ELb1ELb0EEENS1_21CollectiveEpilogueFwdINS6_IJSA_SC_SB_EEES9_NS_10bfloat16_tESG_Li384ELb1ELb1ELb1ELb1EEENS1_36VarlenDynamicPersistentTileSchedulerILi192ELi160ELi384ELi128ELb1ELb1ELb1ELb0ELb1ELb1EEEEEEEEEvNT_6ParamsE)
        /*00ec*/ 	.word	0x00000020


	//----- nvinfo : EIATTR_MIN_STACK_SIZE
	.align		4
.L_59:
        /*00f0*/ 	.byte	0x04, 0x12
        /*00f2*/ 	.short	(.L_61 - .L_60)
	.align		4
.L_60:
        /*00f4*/ 	.word	index@(_ZN7cutlass13device_kernelIN5flash11enable_sm90INS1_16FlashAttnFwdSm90INS1_25CollectiveMainloopFwdSm90ILi2EN4cute5tupleIJNS5_1CILi1EEES8_S8_EEENS6_IJNS7_ILi192EEENS7_ILi160EEENS7_ILi64EEEEEELi64ENS_12float_e4m3_tEfNS_4arch4Sm90ELb0ELb0ELb0ELb1ELb0ELb1ELb0ELb1ELb1ELb1ELb1ELb0EEENS1_21CollectiveEpilogueFwdINS6_IJSA_SC_SB_EEES9_NS_10bfloat16_tESG_Li384ELb1ELb1ELb1ELb1EEENS1_36VarlenDynamicPersistentTileSchedulerILi192ELi160ELi384ELi128ELb1ELb1ELb1ELb0ELb1ELb1EEEEEEEEEvNT_6ParamsE)
        /*00f8*/ 	.word	0x00000098


	//----- nvinfo : EIATTR_MIN_STACK_SIZE
	.align		4
.L_61:
        /*00fc*/ 	.byte	0x04, 0x12
        /*00fe*/ 	.short	(.L_63 - .L_62)
	.align		4
.L_62:
        /*0100*/ 	.word	index@(_ZN7cutlass13device_kernelIN5flash11enable_sm90INS1_16FlashAttnFwdSm90INS1_25CollectiveMainloopFwdSm90ILi2EN4cute5tupleIJNS5_1CILi1EEES8_S8_EEENS6_IJNS7_ILi192EEENS7_ILi160EEENS7_ILi64EEEEEELi64ENS_12float_e4m3_tEfNS_4arch4Sm90ELb0ELb1ELb0ELb0ELb0ELb0ELb0ELb1ELb1ELb1ELb1ELb0EEENS1_21CollectiveEpilogueFwdINS6_IJSA_SC_SB_EEES9_NS_10bfloat16_tESG_Li384ELb0ELb1ELb1ELb1EEENS1_19SingleTileSchedulerILb0ELb1ELb1ELi192EEEEEEEEEvNT_6ParamsE)
        /*0104*/ 	.word	0x00000000


	//----- nvinfo : EIATTR_MIN_STACK_SIZE
	.align		4
.L_63:
        /*0108*/ 	.byte	0x04, 0x12
        /*010a*/ 	.short	(.L_65 - .L_64)
	.align		4
.L_64:
        /*010c*/ 	.word	index@(_ZN7cutlass13device_kernelIN5flash11enable_sm90INS1_16FlashAttnFwdSm90INS1_25CollectiveMainloopFwdSm90ILi2EN4cute5tupleIJNS5_1CILi1EEES8_S8_EEENS6_IJNS7_ILi192EEENS7_ILi160EEENS7_ILi64EEEEEELi64ENS_12float_e4m3_tEfNS_4arch4Sm90ELb0ELb1ELb0ELb1ELb0ELb0ELb0ELb1ELb1ELb1ELb1ELb0EEENS1_21CollectiveEpilogueFwdINS6_IJSA_SC_SB_EEES9_NS_10bfloat16_tESG_Li384ELb1ELb1ELb1ELb1EEENS1_36VarlenDynamicPersistentTileSchedulerILi192ELi160ELi384ELi128ELb1ELb1ELb1ELb1ELb0ELb1EEEEEEEEEvNT_6ParamsE)
        /*0110*/ 	.word	0x00000018


	//----- nvinfo : EIATTR_MIN_STACK_SIZE
	.align		4
.L_65:
        /*0114*/ 	.byte	0x04, 0x12
        /*0116*/ 	.short	(.L_67 - .L_66)
	.align		4
.L_66:
        /*0118*/ 	.word	index@(_ZN7cutlass13device_kernelIN5flash11enable_sm90INS1_16FlashAttnFwdSm90INS1_25CollectiveMainloopFwdSm90ILi2EN4cute5tupleIJNS5_1CILi1EEES8_S8_EEENS6_IJNS7_ILi192EEENS7_ILi160EEENS7_ILi64EEEEEELi64ENS_12float_e4m3_tEfNS_4arch4Sm90ELb0ELb1ELb0ELb1ELb0ELb1ELb0ELb1ELb1ELb1ELb1ELb0EEENS1_21CollectiveEpilogueFwdINS6_IJSA_SC_SB_EEES9_NS_10bfloat16_tESG_Li384ELb1ELb1ELb1ELb1EEENS1_36VarlenDynamicPersistentTileSchedulerILi192ELi160ELi384ELi128ELb1ELb1ELb1ELb1ELb0ELb1EEEEEEEEEvNT_6ParamsE)
        /*011c*/ 	.word	0x00000080


	//----- nvinfo : EIATTR_MIN_STACK_SIZE
	.align		4
.L_67:
        /*0120*/ 	.byte	0x04, 0x12
        /*0122*/ 	.short	(.L_69 - .L_68)
	.align		4
.L_68:
        /*0124*/ 	.word	index@(_ZN7cutlass13device_kernelIN5flash11enable_sm90INS1_16FlashAttnFwdSm90INS1_25CollectiveMainloopFwdSm90ILi2EN4cute5tupleIJNS5_1CILi1EEES8_S8_EEENS6_IJNS7_ILi192EEENS7_ILi160EEENS7_ILi64EEEEEELi64ENS_12float_e4m3_tEfNS_4arch4Sm90ELb1ELb0ELb0ELb0ELb0ELb0ELb0ELb1ELb1ELb1ELb1ELb0EEENS1_21CollectiveEpilogueFwdINS6_IJSA_SC_SB_EEES9_NS_10bfloat16_tESG_Li384ELb0ELb1ELb1ELb1EEENS1_19SingleTileSchedulerILb0ELb1ELb1ELi192EEEEEEEEEvNT_6ParamsE)
        /*0128*/ 	.word	0x00000000


	//----- nvinfo : EIATTR_MIN_STACK_SIZE
	.align		4
.L_69:
        /*012c*/ 	.byte	0x04, 0x12
        /*012e*/ 	.short	(.L_71 - .L_70)
	.align		4
.L_70:
        /*0130*/ 	.word	index@(_ZN7cutlass13device_kernelIN5flash11enable_sm90INS1_16FlashAttnFwdSm90INS1_25CollectiveMainloopFwdSm90ILi2EN4cute5tupleIJNS5_1CILi1EEES8_S8_EEENS6_IJNS7_ILi192EEENS7_ILi160EEENS7_ILi64EEEEEELi64ENS_12float_e4m3_tEfNS_4arch4Sm90ELb1ELb0ELb0ELb1ELb0ELb0ELb0ELb1ELb1ELb1ELb1ELb0EEENS1_21CollectiveEpilogueFwdINS6_IJSA_SC_SB_EEES9_NS_10bfloat16_tESG_Li384ELb1ELb1ELb1ELb1EEENS1_36VarlenDynamicPersistentTileSchedulerILi192ELi160ELi384ELi128ELb1ELb1ELb1ELb1ELb1ELb1EEEEEEEEEvNT_6ParamsE)
        /*0134*/ 	.word	0x00000020


	//----- nvinfo : EIATTR_MIN_STACK_SIZE
	.align		4
.L_71:
        /*0138*/ 	.byte	0x04, 0x12
        /*013a*/ 	.short	(.L_73 - .L_72)
	.align		4
.L_72:
        /*013c*/ 	.word	index@(_ZN7cutlass13device_kernelIN5flash11enable_sm90INS1_16FlashAttnFwdSm90INS1_25CollectiveMainloopFwdSm90ILi2EN4cute5tupleIJNS5_1CILi1EEES8_S8_EEENS6_IJNS7_ILi192EEENS7_ILi160EEENS7_ILi64EEEEEELi64ENS_12float_e4m3_tEfNS_4arch4Sm90ELb1ELb0ELb0ELb1ELb0ELb1ELb0ELb1ELb1ELb1ELb1ELb0EEENS1_21CollectiveEpilogueFwdINS6_IJSA_SC_SB_EEES9_NS_10bfloat16_tESG_Li384ELb1ELb1ELb1ELb1EEENS1_36VarlenDynamicPersistentTileSchedulerILi192ELi160ELi384ELi128ELb1ELb1ELb1ELb1ELb1ELb1EEEEEEEEEvNT_6ParamsE)
        /*0140*/ 	.word	0x000000a0
.L_73:


//--------------------- .nv.compat                --------------------------
	.section	.nv.compat,"",@"SHT_CUDA_COMPAT_INFO"
	.align	4
        /*0000*/ 	.byte	0x02, 0x09, 0x01, 0x00, 0x02, 0x02, 0x04, 0x00, 0x02, 0x05, 0x05, 0x00, 0x03, 0x07, 0x01, 0x01
        /*0010*/ 	.byte	0x02, 0x03, 0x01, 0x00, 0x02, 0x06, 0x01, 0x00, 0x04, 0x0b, 0x08, 0x00, 0x00, 0x00, 0x00, 0x00
        /*0020*/ 	.byte	0x00, 0x00, 0x00, 0x00


//--------------------- .nv.info._ZN7cutlass13device_kernelIN5flash11enable_sm90INS1_16FlashAttnFwdSm90INS1_25CollectiveMainloopFwdSm90ILi2EN4cute5tupleIJNS5_1CILi1EEES8_S8_EEENS6_IJNS7_ILi192EEENS7_ILi160EEENS7_ILi64EEEEEELi64ENS_12float_e4m3_tEfNS_4arch4Sm90ELb0ELb0ELb0ELb0ELb0ELb0ELb0ELb1ELb1ELb1ELb1ELb0EEENS1_21CollectiveEpilogueFwdINS6_IJSA_SC_SB_EEES9_NS_10bfloat16_tESG_Li384ELb0ELb1ELb1ELb1EEENS1_19SingleTileSchedulerILb0ELb1ELb1ELi192EEEEEEEEEvNT_6ParamsE --------------------------
	.section	.nv.info._ZN7cutlass13device_kernelIN5flash11enable_sm90INS1_16FlashAttnFwdSm90INS1_25CollectiveMainloopFwdSm90ILi2EN4cute5tupleIJNS5_1CILi1EEES8_S8_EEENS6_IJNS7_ILi192EEENS7_ILi160EEENS7_ILi64EEEEEELi64ENS_12float_e4m3_tEfNS_4arch4Sm90ELb0ELb0ELb0ELb0ELb0ELb0ELb0ELb1ELb1ELb1ELb1ELb0EEENS1_21CollectiveEpilogueFwdINS6_IJSA_SC_SB_EEES9_NS_10bfloat16_tESG_Li384ELb0ELb1ELb1ELb1EEENS1_19SingleTileSchedulerILb0ELb1ELb1ELi192EEEEEEEEEvNT_6ParamsE,"",@"SHT_CUDA_INFO"
	.sectionflags	@""
	.align	4


	//----- nvinfo : EIATTR_CUDA_API_VERSION
	.align		4
        /*0000*/ 	.byte	0x04, 0x37
        /*0002*/ 	.short	(.L_75 - .L_74)
.L_74:
        /*0004*/ 	.word	0x00000082


	//----- nvinfo : EIATTR_KPARAM_INFO
	.align		4
.L_75:
        /*0008*/ 	.byte	0x04, 0x17
        /*000a*/ 	.short	(.L_77 - .L_76)
.L_76:
        /*000c*/ 	.word	0x00000000
        /*0010*/ 	.short	0x0000
        /*0012*/ 	.short	0x0070
        /*0014*/ 	.byte	0x00, 0xf0, 0x01, 0x28


	//----- nvinfo : EIATTR_SPARSE_MMA_MASK
	.align		4
.L_77:
        /*0018*/ 	.byte	0x03, 0x50
        /*001a*/ 	.short	0x0000


	//----- nvinfo : EIATTR_MAXREG_COUNT
	.align		4
        /*001c*/ 	.byte	0x03, 0x1b
        /*001e*/ 	.short	0x0080


	//----- nvinfo : EIATTR_NUM_BARRIERS
	.align		4
        /*0020*/ 	.byte	0x02, 0x4c
        /*0022*/ 	.byte	0x09
	.zero		1


	//----- nvinfo : EIATTR_EXTERNS
	.align		4
        /*0024*/ 	.byte	0x04, 0x0f
        /*0026*/ 	.short	(.L_79 - .L_78)


	//   ....[0]....
	.align		4
.L_78:
        /*0028*/ 	.word	index@(__assertfail)


	//----- nvinfo : EIATTR_MERCURY_ISA_VERSION
	.align		4
.L_79:
        /*002c*/ 	.byte	0x03, 0x5f
        /*002e*/ 	.short	0x0101


	//----- nvinfo : EIATTR_INT_WARP_WIDE_INSTR_OFFSETS
	.align		4
        /*0030*/ 	.byte	0x04, 0x31
        /*0032*/ 	.short	(.L_81 - .L_80)


	//   ....[0]....
.L_80:
        /*0034*/ 	.word	0x00000120


	//   ....[1]....
        /*0038*/ 	.word	0x00000160


	//   ....[2]....
        /*003c*/ 	.word	0x000001d0


	//----- nvinfo : EIATTR_COOP_GROUP_MASK_REGIDS
	.align		4
.L_81:
        /*0040*/ 	.byte	0x04, 0x29
        /*0042*/ 	.short	(.L_83 - .L_82)


	//   ....[0]....
.L_82:
        /*0044*/ 	.word	0xffffffff


	//   ....[1]....
        /*0048*/ 	.word	0xffffffff


	//   ....[2]....
        /*004c*/ 	.word	0xffffffff


	//   ....[3]....
        /*0050*/ 	.word	0xffffffff


	//   ....[4]....
        /*0054*/ 	.word	0xffffffff


	//   ....[5]....
        /*0058*/ 	.word	0xffffffff


	//   ....[6]....
        /*005c*/ 	.word	0xffffffff


	//   ....[7]....
        /*0060*/ 	.word	0xffffffff


	//   ....[8]....
        /*0064*/ 	.word	0xffffffff


	//   ....[9]....
        /*0068*/ 	.word	0xffffffff


	//   ....[10]....
        /*006c*/ 	.word	0xffffffff


	//   ....[11]....
        /*0070*/ 	.word	0xffffffff


	//   ....[12]....
        /*0074*/ 	.word	0xffffffff


	//   ....[13]....
        /*0078*/ 	.word	0xffffffff


	//   ....[14]....
        /*007c*/ 	.word	0xffffffff


	//   ....[15]....
        /*0080*/ 	.word	0xffffffff


	//   ....[16]....
        /*0084*/ 	.word	0xffffffff


	//   ....[17]....
        /*0088*/ 	.word	0xffffffff


	//   ....[18]....
        /*008c*/ 	.word	0xffffffff


	//   ....[19]....
        /*0090*/ 	.word	0xffffffff


	//   ....[20]....
        /*0094*/ 	.word	0xffffffff


	//   ....[21]....
        /*0098*/ 	.word	0xffffffff


	//   ....[22]....
        /*009c*/ 	.word	0xffffffff


	//   ....[23]....
        /*00a0*/ 	.word	0xffffffff


	//   ....[24]....
        /*00a4*/ 	.word	0xffffffff


	//   ....[25]....
        /*00a8*/ 	.word	0xffffffff


	//   ....[26]....
        /*00ac*/ 	.word	0xffffffff


	//   ....[27]....
        /*00b0*/ 	.word	0xffffffff


	//   ....[28]....
        /*00b4*/ 	.word	0xffffffff


	//   ....[29]....
        /*00b8*/ 	.word	0xffffffff


	//   ....[30]....
        /*00bc*/ 	.word	0xffffffff


	//   ....[31]....
        /*00c0*/ 	.word	0xffffffff


	//   ....[32]....
        /*00c4*/ 	.word	0xffffffff


	//   ....[33]....
        /*00c8*/ 	.word	0xffffffff


	//   ....[34]....
        /*00cc*/ 	.word	0xffffffff


	//   ....[35]....
        /*00d0*/ 	.word	0xffffffff


	//   ....[36]....
        /*00d4*/ 	.word	0xffffffff


	//   ....[37]....
        /*00d8*/ 	.word	0xffffffff


	//   ....[38]....
        /*00dc*/ 	.word	0xffffffff


	//   ....[39]....
        /*00e0*/ 	.word	0xffffffff


	//   ....[40]....
        /*00e4*/ 	.word	0xffffffff


	//   ....[41]....
        /*00e8*/ 	.word	0xffffffff


	//   ....[42]....
        /*00ec*/ 	.word	0xffffffff


	//   ....[43]....
        /*00f0*/ 	.word	0xffffffff


	//   ....[44]....
        /*00f4*/ 	.word	0xffffffff


	//   ....[45]....
        /*00f8*/ 	.word	0xffffffff


	//   ....[46]....
        /*00fc*/ 	.word	0xffffffff


	//   ....[47]....
        /*0100*/ 	.word	0xffffffff


	//   ....[48]....
        /*0104*/ 	.word	0xffffffff


	//   ....[49]....
        /*0108*/ 	.word	0xffffffff


	//   ....[50]....
        /*010c*/ 	.word	0xffffffff


	//   ....[51]....
        /*0110*/ 	.word	0xffffffff


	//   ....[52]....
        /*0114*/ 	.word	0xffffffff


	//   ....[53]....
        /*0118*/ 	.word	0xffffffff


	//   ....[54]....
        /*011c*/ 	.word	0xffffffff


	//   ....[55]....
        /*0120*/ 	.word	0xffffffff


	//   ....[56]....
        /*0124*/ 	.word	0xffffffff


	//   ....[57]....
        /*0128*/ 	.word	0xffffffff


	//   ....[58]....
        /*012c*/ 	.word	0xffffffff


	//   ....[59]....
        /*0130*/ 	.word	0xffffffff


	//   ....[60]....
        /*0134*/ 	.word	0xffffffff


	//   ....[61]....
        /*0138*/ 	.word	0xffffffff


	//   ....[62]....
        /*013c*/ 	.word	0xffffffff


	//   ....[63]....
        /*0140*/ 	.word	0xffffffff


	//   ....[64]....
        /*0144*/ 	.word	0xffffffff


	//   ....[65]....
        /*0148*/ 	.word	0xffffffff


	//   ....[66]....
        /*014c*/ 	.word	0xffffffff


	//   ....[67]....
        /*0150*/ 	.word	0xffffffff


	//   ....[68]....
        /*0154*/ 	.word	0xffffffff


	//   ....[69]....
        /*0158*/ 	.word	0xffffffff


	//   ....[70]....
        /*015c*/ 	.word	0xffffffff


	//   ....[71]....
        /*0160*/ 	.word	0xffffffff


	//   ....[72]....
        /*0164*/ 	.word	0xffffffff


	//   ....[73]....
        /*0168*/ 	.word	0xffffffff


	//   ....[74]....
        /*016c*/ 	.word	0xffffffff


	//   ....[75]....
        /*0170*/ 	.word	0x0500000f


	//   ....[76]....
        /*0174*/ 	.word	0x0500000f


	//   ....[77]....
        /*0178*/ 	.word	0x0500000f


	//   ....[78]....
        /*017c*/ 	.word	0x0500000f


	//   ....[79]....
        /*0180*/ 	.word	0x0500000f


	//   ....[80]....
        /*0184*/ 	.word	0x0500000f


	//   ....[81]....
        /*0188*/ 	.word	0x0500000f


	//   ....[82]....
        /*018c*/ 	.word	0x0500000f


	//   ....[83]....
        /*0190*/ 	.word	0x0500000f


	//   ....[84]....
        /*0194*/ 	.word	0x0500000f


	//   ....[85]....
        /*0198*/ 	.word	0x0500000f


	//   ....[86]....
        /*019c*/ 	.word	0x0500000f


	//   ....[87]....
        /*01a0*/ 	.word	0x0500000f


	//----- nvinfo : EIATTR_COOP_GROUP_INSTR_OFFSETS
	.align		4
.L_83:
        /*01a4*/ 	.byte	0x04, 0x28
        /*01a6*/ 	.short	(.L_85 - .L_84)


	//   ....[0]....
.L_84:
        /*01a8*/ 	.word	0x00000050


	//   ....[1]....
        /*01ac*/ 	.word	0x00000130


	//   ....[2]....
        /*01b0*/ 	.word	0x00000180


	//   ....[3]....
        /*01b4*/ 	.word	0x000003b0


	//   ....[4]....
        /*01b8*/ 	.word	0x00000510


	//   ....[5]....
        /*01bc*/ 	.word	0x00000630


	//   ....[6]....
        /*01c0*/ 	.word	0x00000790


	//   ....[7]....
        /*01c4*/ 	.word	0x00001310


	//   ....[8]....
        /*01c8*/ 	.word	0x00002580


	//   ....[9]....
        /*01cc*/ 	.word	0x00002650


	//   ....[10]....
        /*01d0*/ 	.word	0x00002c90


	//   ....[11]....
        /*01d4*/ 	.word	0x00002d40


	//   ....[12]....
        /*01d8*/ 	.word	0x000049d0


	//   ....[13]....
        /*01dc*/ 	.word	0x00004a20


	//   ....[14]....
        /*01e0*/ 	.word	0x00004aa0


	//   ....[15]....
        /*01e4*/ 	.word	0x00004ac0


	//   ....[16]....
        /*01e8*/ 	.word	0x00006500


	//   ....[17]....
        /*01ec*/ 	.word	0x00006510


	//   ....[18]....
        /*01f0*/ 	.word	0x00006590


	//   ....[19]....
        /*01f4*/ 	.word	0x000065b0


	//   ....[20]....
        /*01f8*/ 	.word	0x00007120


	//   ....[21]....
        /*01fc*/ 	.word	0x00007130


	//   ....[22]....
        /*0200*/ 	.word	0x00007140


	//   ....[23]....
        /*0204*/ 	.word	0x00007150


	//   ....[24]....
        /*0208*/ 	.word	0x00007160


	//   ....[25]....
        /*020c*/ 	.word	0x00007170


	//   ....[26]....
        /*0210*/ 	.word	0x00007180


	//   ....[27]....
        /*0214*/ 	.word	0x000071a0


	//   ....[28]....
        /*0218*/ 	.word	0x000071d0


	//   ....[29]....
        /*021c*/ 	.word	0x000071f0


	//   ....[30]....
        /*0220*/ 	.word	0x00007200


	//   ....[31]....
        /*0224*/ 	.word	0x00007230


	//   ....[32]....
        /*0228*/ 	.word	0x00007250


	//   ....[33]....
        /*022c*/ 	.word	0x00007290


	//   ....[34]....
        /*0230*/ 	.word	0x000072a0


	//   ....[35]....
        /*0234*/ 	.word	0x000072d0


	//   ....[36]....
        /*0238*/ 	.word	0x000072f0


	//   ....[37]....
        /*023c*/ 	.word	0x00007330


	//   ....[38]....
        /*0240*/ 	.word	0x00007340


	//   ....[39]....
        /*0244*/ 	.word	0x00007350


	//   ....[40]....
        /*0248*/ 	.word	0x00007360


	//   ....[41]....
        /*024c*/ 	.word	0x00007370


	//   ....[42]....
        /*0250*/ 	.word	0x00007380


	//   ....[43]....
        /*0254*/ 	.word	0x00007390


	//   ....[44]....
        /*0258*/ 	.word	0x000073a0


	//   ....[45]....
        /*025c*/ 	.word	0x000073b0


	//   ....[46]....
        /*0260*/ 	.word	0x000073c0


	//   ....[47]....
        /*0264*/ 	.word	0x000073d0


	//   ....[48]....
        /*0268*/ 	.word	0x000073e0


	//   ....[49]....
        /*026c*/ 	.word	0x000073f0


	//   ....[50]....
        /*0270*/ 	.word	0x00007400


	//   ....[51]....
        /*0274*/ 	.word	0x00007420


	//   ....[52]....
        /*0278*/ 	.word	0x000076b0


	//   ....[53]....
        /*027c*/ 	.word	0x000076f0


	//   ....[54]....
        /*0280*/ 	.word	0x00007720


	//   ....[55]....
        /*0284*/ 	.word	0x00007760


	//   ....[56]....
        /*0288*/ 	.word	0x00007790


	//   ....[57]....
        /*028c*/ 	.word	0x000077c0


	//   ....[58]....
        /*0290*/ 	.word	0x00007b90


	//   ....[59]....
        /*0294*/ 	.word	0x00007bc0


	//   ....[60]....
        /*0298*/ 	.word	0x000083b0


	//   ....[61]....
        /*029c*/ 	.word	0x00009080


	//   ....[62]....
        /*02a0*/ 	.word	0x00009b80


	//   ....[63]....
        /*02a4*/ 	.word	0x00009bb0


	//   ....[64]....
        /*02a8*/ 	.word	0x00009be0


	//   ....[65]....
        /*02ac*/ 	.word	0x00009c00


	//   ....[66]....
        /*02b0*/ 	.word	0x00009c10


	//   ....[67]....
        /*02b4*/ 	.word	0x00009c20


	//   ....[68]....
        /*02b8*/ 	.word	0x00009c70


	//   ....[69]....
        /*02bc*/ 	.word	0x00009cf0


	//   ....[70]....
        /*02c0*/ 	.word	0x00009d50


	//   ....[71]....
        /*02c4*/ 	.word	0x00009d80


	//   ....[72]....
        /*02c8*/ 	.word	0x00009db0


	//   ....[73]....
        /*02cc*/ 	.word	0x00009df0


	//   ....[74]....
        /*02d0*/ 	.word	0x0000afc0


	//   ....[75]....
        /*02d4*/ 	.word	0x0000b4b0


	//   ....[76]....
        /*02d8*/ 	.word	0x0000b680


	//   ....[77]....
        /*02dc*/ 	.word	0x0000b6e0


	//   ....[78]....
        /*02e0*/ 	.word	0x0000b7a0


	//   ....[79]....
        /*02e4*/ 	.word	0x0000b850


	//   ....[80]....
        /*02e8*/ 	.word	0x0000b8b0


	//   ....[81]....
        /*02ec*/ 	.word	0x0000b970


	//   ....[82]....
        /*02f0*/ 	.word	0x0000b9e0


	//   ....[83]....
        /*02f4*/ 	.word	0x0000ba90


	//   ....[84]....
        /*02f8*/ 	.word	0x0000bb20


	//   ....[85]....
        /*02fc*/ 	.word	0x0000bbe0


	//   ....[86]....
        /*0300*/ 	.word	0x0000bc50


	//   ....[87]....
        /*0304*/ 	.word	0x0000bd00


	//----- nvinfo : EIATTR_REG_RECONFIG
	.align		4
.L_85:
        /*0308*/ 	.byte	0x01, 0x54
	.zero		2


	//----- nvinfo : EIATTR_SYSCALL_OFFSETS
	.align		4
        /*030c*/ 	.byte	0x04, 0x46
        /*030e*/ 	.short	(.L_87 - .L_86)


	//   ....[0]....
.L_86:
        /*0310*/ 	.word	0x000014d0


	//   ....[1]....
        /*0314*/ 	.word	0x00008ab0


	//   ....[2]....
        /*0318*/ 	.word	0x00008bf0


	//   ....[3]....
        /*031c*/ 	.word	0x00008d30


	//   ....[4]....
        /*0320*/ 	.word	0x00008e50


	//   ....[5]....
        /*0324*/ 	.word	0x00009720


	//----- nvinfo : EIATTR_MBARRIER_INSTR_OFFSETS
	.align		4
.L_87:
        /*0328*/ 	.byte	0x04, 0x39
        /*032a*/ 	.short	(.L_89 - .L_88)


	//   ....[0]....
.L_88:
        /*032c*/ 	.word	0x00000260
        /*0330*/ 	.word	0x000000ff
        /*0334*/ 	.word	0x00012400
        /*0338*/ 	.short	0x0100
        /*033a*/ 	.byte	0x08
	.zero		1


	//   ....[1]....
        /*033c*/ 	.word	0x00000270
        /*0340*/ 	.word	0x000000ff
        /*0344*/ 	.word	0x00012420
        /*0348*/ 	.short	0x0100
        /*034a*/ 	.byte	0x08
	.zero		1


	//   ....[2]....
        /*034c*/ 	.word	0x00000360
        /*0350*/ 	.word	0x000000ff
        /*0354*/ 	.word	0x00012430
        /*0358*/ 	.short	0x0100
        /*035a*/ 	.byte	0x08
	.zero		1


	//   ....[3]....
        /*035c*/ 	.word	0x00000370
        /*0360*/ 	.word	0x000000ff
        /*0364*/ 	.word	0x00012440
        /*0368*/ 	.short	0x0100
        /*036a*/ 	.byte	0x08
	.zero		1


	//   ....[4]....
        /*036c*/ 	.word	0x00000380
        /*0370*/ 	.word	0x000000ff
        /*0374*/ 	.word	0x00012438
        /*0378*/ 	.short	0x0100
        /*037a*/ 	.byte	0x08
	.zero		1


	//   ....[5]....
        /*037c*/ 	.word	0x00000390
        /*0380*/ 	.word	0x000000ff
        /*0384*/ 	.word	0x00012448
        /*0388*/ 	.short	0x0100
        /*038a*/ 	.byte	0x08
	.zero		1


	//   ....[6]....
        /*038c*/ 	.word	0x000004c0
        /*0390*/ 	.word	0x000000ff
        /*0394*/ 	.word	0x00012450
        /*0398*/ 	.short	0x0100
        /*039a*/ 	.byte	0x08
	.zero		1


	//   ....[7]....
        /*039c*/ 	.word	0x000004d0
        /*03a0*/ 	.word	0x000000ff
        /*03a4*/ 	.word	0x00012460
        /*03a8*/ 	.short	0x0100
        /*03aa*/ 	.byte	0x08
	.zero		1


	//   ....[8]....
        /*03ac*/ 	.word	0x000004e0
        /*03b0*/ 	.word	0x000000ff
        /*03b4*/ 	.word	0x00012458
        /*03b8*/ 	.short	0x0100
        /*03ba*/ 	.byte	0x08
	.zero		1


	//   ....[9]....
        /*03bc*/ 	.word	0x000004f0
        /*03c0*/ 	.word	0x000000ff
        /*03c4*/ 	.word	0x00012468
        /*03c8*/ 	.short	0x0100
        /*03ca*/ 	.byte	0x08
	.zero		1


	//   ....[10]....
        /*03cc*/ 	.word	0x000005e0
        /*03d0*/ 	.word	0x000000ff
        /*03d4*/ 	.word	0x00012470
        /*03d8*/ 	.short	0x0100
        /*03da*/ 	.byte	0x06
	.zero		1


	//   ....[11]....
        /*03dc*/ 	.word	0x000005f0
        /*03e0*/ 	.word	0x000000ff
        /*03e4*/ 	.word	0x00012480
        /*03e8*/ 	.short	0x0100
        /*03ea*/ 	.byte	0x06
	.zero		1


	//   ....[12]....
        /*03ec*/ 	.word	0x00000600
        /*03f0*/ 	.word	0x000000ff
        /*03f4*/ 	.word	0x00012478
        /*03f8*/ 	.short	0x0100
        /*03fa*/ 	.byte	0x06
	.zero		1


	//   ....[13]....
        /*03fc*/ 	.word	0x00000610
        /*0400*/ 	.word	0x000000ff
        /*0404*/ 	.word	0x00012488
        /*0408*/ 	.short	0x0100
        /*040a*/ 	.byte	0x06
	.zero		1


	//   ....[14]....
        /*040c*/ 	.word	0x00000740
        /*0410*/ 	.word	0x000000ff
        /*0414*/ 	.word	0x00012490
        /*0418*/ 	.short	0x0100
        /*041a*/ 	.byte	0x08
	.zero		1


	//   ....[15]....
        /*041c*/ 	.word	0x00000750
        /*0420*/ 	.word	0x000000ff
        /*0424*/ 	.word	0x000124a0
        /*0428*/ 	.short	0x0100
        /*042a*/ 	.byte	0x08
	.zero		1


	//   ....[16]....
        /*042c*/ 	.word	0x00000760
        /*0430*/ 	.word	0x000000ff
        /*0434*/ 	.word	0x00012498
        /*0438*/ 	.short	0x0100
        /*043a*/ 	.byte	0x08
	.zero		1


	//   ....[17]....
        /*043c*/ 	.word	0x00000770
        /*0440*/ 	.word	0x000000ff
        /*0444*/ 	.word	0x000124a8
        /*0448*/ 	.short	0x0100
        /*044a*/ 	.byte	0x08
	.zero		1


	//   ....[18]....
        /*044c*/ 	.word	0x000008a0
        /*0450*/ 	.word	0x000000ff
        /*0454*/ 	.word	0x000124b0
        /*0458*/ 	.short	0x0100
        /*045a*/ 	.byte	0x08
	.zero		1


	//   ....[19]....
        /*045c*/ 	.word	0x000008b0
        /*0460*/ 	.word	0x000000ff
        /*0464*/ 	.word	0x000124c0
        /*0468*/ 	.short	0x0100
        /*046a*/ 	.byte	0x08
	.zero		1


	//   ....[20]....
        /*046c*/ 	.word	0x000008c0
        /*0470*/ 	.word	0x000000ff
        /*0474*/ 	.word	0x000124b8
        /*0478*/ 	.short	0x0100
        /*047a*/ 	.byte	0x08
	.zero		1


	//   ....[21]....
        /*047c*/ 	.word	0x000008d0
        /*0480*/ 	.word	0x000000ff
        /*0484*/ 	.word	0x000124c8
        /*0488*/ 	.short	0x0100
        /*048a*/ 	.byte	0x08
	.zero		1


	//   ....[22]....
        /*048c*/ 	.word	0x000014f0
        /*0490*/ 	.word	0x000000ff
        /*0494*/ 	.word	0x00012400
        /*0498*/ 	.short	0x010a
        /*049a*/ 	.byte	0x26
	.zero		1


	//   ....[23]....
        /*049c*/ 	.word	0x00001560
        /*04a0*/ 	.word	0x000000ff
        /*04a4*/ 	.word	0x00012430
        /*04a8*/ 	.short	0x010a
        /*04aa*/ 	.byte	0x26
	.zero		1


	//   ....[24]....
        /*04ac*/ 	.word	0x000015c0
        /*04b0*/ 	.word	0x000000ff
        /*04b4*/ 	.word	0x00012430
        /*04b8*/ 	.short	0x010a
        /*04ba*/ 	.byte	0x26
	.zero		1


	//   ....[25]....
        /*04bc*/ 	.word	0x000030e0
        /*04c0*/ 	.word	0x0000004a
        /*04c4*/ 	.word	0x00000000
        /*04c8*/ 	.short	0x0101
        /*04ca*/ 	.byte	0x3f
	.zero		1


	//   ....[26]....
        /*04cc*/ 	.word	0x00003f70
        /*04d0*/ 	.word	0x000000ff
        /*04d4*/ 	.word	0x00012430
        /*04d8*/ 	.short	0x010a
        /*04da*/ 	.byte	0x22
	.zero		1


	//   ....[27]....
        /*04dc*/ 	.word	0x00003fb0
        /*04e0*/ 	.word	0x000000ff
        /*04e4*/ 	.word	0x00012430
        /*04e8*/ 	.short	0x010a
        /*04ea*/ 	.byte	0x22
	.zero		1


	//   ....[28]....
        /*04ec*/ 	.word	0x00004450
        /*04f0*/ 	.word	0x000000ff
        /*04f4*/ 	.word	0x00012450
        /*04f8*/ 	.short	0x010a
        /*04fa*/ 	.byte	0x08
	.zero		1


	//   ....[29]....
        /*04fc*/ 	.word	0x00004980
        /*0500*/ 	.word	0x000000ff
        /*0504*/ 	.word	0x00012450
        /*0508*/ 	.short	0x010a
        /*050a*/ 	.byte	0x08
	.zero		1


	//   ....[30]....
        /*050c*/ 	.word	0x00005a50
        /*0510*/ 	.word	0x00000007
        /*0514*/ 	.word	0x00000000
        /*0518*/ 	.short	0x0101
        /*051a*/ 	.byte	0x3f
	.zero		1


	//   ....[31]....
        /*051c*/ 	.word	0x00005d20
        /*0520*/ 	.word	0x000000ff
        /*0524*/ 	.word	0x00000000
        /*0528*/ 	.short	0x0101
        /*052a*/ 	.byte	0x06
	.zero		1


	//   ....[32]....
        /*052c*/ 	.word	0x000061c0
        /*0530*/ 	.word	0x000000ff
        /*0534*/ 	.word	0x00012450
        /*0538*/ 	.short	0x010a
        /*053a*/ 	.byte	0x10
	.zero		1


	//   ....[33]....
        /*053c*/ 	.word	0x00006200
        /*0540*/ 	.word	0x000000ff
        /*0544*/ 	.word	0x00012450
        /*0548*/ 	.short	0x010a
        /*054a*/ 	.byte	0x10
	.zero		1


	//   ....[34]....
        /*054c*/ 	.word	0x00006890
        /*0550*/ 	.word	0x000000ff
        /*0554*/ 	.word	0x00000000
        /*0558*/ 	.short	0x0101
        /*055a*/ 	.byte	0x04
	.zero		1


	//   ....[35]....
        /*055c*/ 	.word	0x000077b0
        /*0560*/ 	.word	0x000000ff
        /*0564*/ 	.word	0x00000000
        /*0568*/ 	.short	0x0101
        /*056a*/ 	.byte	0x04
	.zero		1


	//   ....[36]....
        /*056c*/ 	.word	0x000092a0
        /*0570*/ 	.word	0x000000ff
        /*0574*/ 	.word	0x00012480
        /*0578*/ 	.short	0x010a
        /*057a*/ 	.byte	0x27
	.zero		1


	//   ....[37]....
        /*057c*/ 	.word	0x00009400
        /*0580*/ 	.word	0x000000ff
        /*0584*/ 	.word	0x00012440
        /*0588*/ 	.short	0x010a
        /*058a*/ 	.byte	0x27
	.zero		1


	//   ....[38]....
        /*058c*/ 	.word	0x00009f00
        /*0590*/ 	.word	0x000000ff
        /*0594*/ 	.word	0x00012400
        /*0598*/ 	.short	0x0107
        /*059a*/ 	.byte	0x27
	.zero		1


	//   ....[39]....
        /*059c*/ 	.word	0x00009f40
        /*05a0*/ 	.word	0x000000ff
        /*05a4*/ 	.word	0x00012400
        /*05a8*/ 	.short	0x0101
        /*05aa*/ 	.byte	0x27
	.zero		1


	//   ....[40]....
        /*05ac*/ 	.word	0x00009f50
        /*05b0*/ 	.word	0x000000ff
        /*05b4*/ 	.word	0x00012420
        /*05b8*/ 	.short	0x010a
        /*05ba*/ 	.byte	0x27
	.zero		1


	//   ....[41]....
        /*05bc*/ 	.word	0x0000a240
        /*05c0*/ 	.word	0x00000007
        /*05c4*/ 	.word	0x00012480
        /*05c8*/ 	.short	0x010a
        /*05ca*/ 	.byte	0x3f
	.zero		1


	//   ....[42]....
        /*05cc*/ 	.word	0x0000a440
        /*05d0*/ 	.word	0x00000007
        /*05d4*/ 	.word	0x00012440
        /*05d8*/ 	.short	0x010a
        /*05da*/ 	.byte	0x3f
	.zero		1


	//   ....[43]....
        /*05dc*/ 	.word	0x0000a6b0
        /*05e0*/ 	.word	0x00000014
        /*05e4*/ 	.word	0x00012470
        /*05e8*/ 	.short	0x010a
        /*05ea*/ 	.byte	0x3f
	.zero		1


	//   ....[44]....
        /*05ec*/ 	.word	0x0000a710
        /*05f0*/ 	.word	0x00000014
        /*05f4*/ 	.word	0x00012460
        /*05f8*/ 	.short	0x010a
        /*05fa*/ 	.byte	0x3f
	.zero		1


	//   ....[45]....
        /*05fc*/ 	.word	0x0000a9d0
        /*0600*/ 	.word	0x00000014
        /*0604*/ 	.word	0x00012450
        /*0608*/ 	.short	0x0101
        /*060a*/ 	.byte	0x3f
	.zero		1


	//   ....[46]....
        /*060c*/ 	.word	0x0000aa40
        /*0610*/ 	.word	0x00000004
        /*0614*/ 	.word	0x00000000
        /*0618*/ 	.short	0x0101
        /*061a*/ 	.byte	0x3f
	.zero		1


	//   ....[47]....
        /*061c*/ 	.word	0x0000ab40
        /*0620*/ 	.word	0x0000000c
        /*0624*/ 	.word	0x00012470
        /*0628*/ 	.short	0x010a
        /*062a*/ 	.byte	0x3f
	.zero		1


	//   ....[48]....
        /*062c*/ 	.word	0x0000abe0
        /*0630*/ 	.word	0x0000000c
        /*0634*/ 	.word	0x00012460
        /*0638*/ 	.short	0x010a
        /*063a*/ 	.byte	0x3f
	.zero		1


	//   ....[49]....
        /*063c*/ 	.word	0x0000aea0
        /*0640*/ 	.word	0x0000000c
        /*0644*/ 	.word	0x00012450
        /*0648*/ 	.short	0x0101
        /*064a*/ 	.byte	0x3f
	.zero		1


	//   ....[50]....
        /*064c*/ 	.word	0x0000af00
        /*0650*/ 	.word	0x00000004
        /*0654*/ 	.word	0x00000000
        /*0658*/ 	.short	0x0101
        /*065a*/ 	.byte	0x3f
	.zero		1


	//   ....[51]....
        /*065c*/ 	.word	0x0000afa0
        /*0660*/ 	.word	0x00000009
        /*0664*/ 	.word	0x00012420
        /*0668*/ 	.short	0x010a
        /*066a*/ 	.byte	0x3f
	.zero		1


	//   ....[52]....
        /*066c*/ 	.word	0x0000b0b0
        /*0670*/ 	.word	0x00000007
        /*0674*/ 	.word	0x00000000
        /*0678*/ 	.short	0x010a
        /*067a*/ 	.byte	0x3f
	.zero		1


	//   ....[53]....
        /*067c*/ 	.word	0x0000b120
        /*0680*/ 	.word	0x00000005
        /*0684*/ 	.word	0x00000000
        /*0688*/ 	.short	0x010a
        /*068a*/ 	.byte	0x3f
	.zero		1


	//   ....[54]....
        /*068c*/ 	.word	0x0000b170
        /*0690*/ 	.word	0x00000003
        /*0694*/ 	.word	0x00012460
        /*0698*/ 	.short	0x010a
        /*069a*/ 	.byte	0x3f
	.zero		1


	//   ....[55]....
        /*069c*/ 	.word	0x0000b1c0
        /*06a0*/ 	.word	0x00000005
        /*06a4*/ 	.word	0x00012460
        /*06a8*/ 	.short	0x010a
        /*06aa*/ 	.byte	0x3f
	.zero		1


	//   ....[56]....
        /*06ac*/ 	.word	0x0000b200
        /*06b0*/ 	.word	0x00000003
        /*06b4*/ 	.word	0x00012480
        /*06b8*/ 	.short	0x010a
        /*06ba*/ 	.byte	0x3f
	.zero		1


	//   ....[57]....
        /*06bc*/ 	.word	0x0000b220
        /*06c0*/ 	.word	0x00000005
        /*06c4*/ 	.word	0x00012480
        /*06c8*/ 	.short	0x010a
        /*06ca*/ 	.byte	0x3f
	.zero		1


	//   ....[58]....
        /*06cc*/ 	.word	0x0000b290
        /*06d0*/ 	.word	0x00000003
        /*06d4*/ 	.word	0x00012400
        /*06d8*/ 	.short	0x010a
        /*06da*/ 	.byte	0x3f
	.zero		1


	//   ....[59]....
        /*06dc*/ 	.word	0x0000b2f0
        /*06e0*/ 	.word	0x00000003
        /*06e4*/ 	.word	0x00012430
        /*06e8*/ 	.short	0x010a
        /*06ea*/ 	.byte	0x3f
	.zero		1


	//   ....[60]....
        /*06ec*/ 	.word	0x0000b350
        /*06f0*/ 	.word	0x00000009
        /*06f4*/ 	.word	0x00012430
        /*06f8*/ 	.short	0x010a
        /*06fa*/ 	.byte	0x3f
	.zero		1


	//   ....[61]....
        /*06fc*/ 	.word	0x0000b3b0
        /*0700*/ 	.word	0x00000009
        /*0704*/ 	.word	0x00012450
        /*0708*/ 	.short	0x010a
        /*070a*/ 	.byte	0x3f
	.zero		1


	//   ....[62]....
        /*070c*/ 	.word	0x0000b410
        /*0710*/ 	.word	0x00000003
        /*0714*/ 	.word	0x00012450
        /*0718*/ 	.short	0x010a
        /*071a*/ 	.byte	0x3f
	.zero		1


	//   ....[63]....
        /*071c*/ 	.word	0x0000b570
        /*0720*/ 	.word	0x00000005
        /*0724*/ 	.word	0x00012480
        /*0728*/ 	.short	0x010a
        /*072a*/ 	.byte	0x3f
	.zero		1


	//   ....[64]....
        /*072c*/ 	.word	0x0000b5d0
        /*0730*/ 	.word	0x00000005
        /*0734*/ 	.word	0x00012440
        /*0738*/ 	.short	0x010a
        /*073a*/ 	.byte	0x3f
	.zero		1


	//   ....[65]....
        /*073c*/ 	.word	0x0000bd40
        /*0740*/ 	.word	0x00000003
        /*0744*/ 	.word	0x00012420
        /*0748*/ 	.short	0x010a
        /*074a*/ 	.byte	0x3f
	.zero		1


	//   ....[66]....
        /*074c*/ 	.word	0x0000bd90
        /*0750*/ 	.word	0x00000007
        /*0754*/ 	.word	0x00012480
        /*0758*/ 	.short	0x010a
        /*075a*/ 	.byte	0x3f
	.zero		1


	//   ....[67]....
        /*075c*/ 	.word	0x0000bde0
        /*0760*/ 	.word	0x00000007
        /*0764*/ 	.word	0x00012440
        /*0768*/ 	.short	0x010a
        /*076a*/ 	.byte	0x3f
	.zero		1


	//   ....[68]....
        /*076c*/ 	.word	0x0000be30
        /*0770*/ 	.word	0x00000014
        /*0774*/ 	.word	0x00012470
        /*0778*/ 	.short	0x010a
        /*077a*/ 	.byte	0x3f
	.zero		1


	//   ....[69]....
        /*077c*/ 	.word	0x0000be80
        /*0780*/ 	.word	0x00000014
        /*0784*/ 	.word	0x00012460
        /*0788*/ 	.short	0x010a
        /*078a*/ 	.byte	0x3f
	.zero		1


	//   ....[70]....
        /*078c*/ 	.word	0x0000bed0
        /*0790*/ 	.word	0x0000000c
        /*0794*/ 	.word	0x00012470
        /*0798*/ 	.short	0x010a
        /*079a*/ 	.byte	0x3f
	.zero		1


	//   ....[71]....
        /*079c*/ 	.word	0x0000bf20
        /*07a0*/ 	.word	0x0000000c
        /*07a4*/ 	.word	0x00012460
        /*07a8*/ 	.short	0x010a
        /*07aa*/ 	.byte	0x3f
	.zero		1


	//   ....[72]....
        /*07ac*/ 	.word	0x0000bf70
        /*07b0*/ 	.word	0x00000009
        /*07b4*/ 	.word	0x00012420
        /*07b8*/ 	.short	0x010a
        /*07ba*/ 	.byte	0x3f
	.zero		1


	//   ....[73]....
        /*07bc*/ 	.word	0x0000bfc0
        /*07c0*/ 	.word	0x00000007
        /*07c4*/ 	.word	0x00000000
        /*07c8*/ 	.short	0x010a
        /*07ca*/ 	.byte	0x3f
	.zero		1


	//   ....[74]....
        /*07cc*/ 	.word	0x0000c010
        /*07d0*/ 	.word	0x00000005
        /*07d4*/ 	.word	0x00000000
        /*07d8*/ 	.short	0x010a
        /*07da*/ 	.byte	0x3f
	.zero		1


	//   ....[75]....
        /*07dc*/ 	.word	0x0000c060
        /*07e0*/ 	.word	0x00000003
        /*07e4*/ 	.word	0x00012460
        /*07e8*/ 	.short	0x010a
        /*07ea*/ 	.byte	0x3f
	.zero		1


	//   ....[76]....
        /*07ec*/ 	.word	0x0000c0b0
        /*07f0*/ 	.word	0x00000005
        /*07f4*/ 	.word	0x00012460
        /*07f8*/ 	.short	0x010a
        /*07fa*/ 	.byte	0x3f
	.zero		1


	//   ....[77]....
        /*07fc*/ 	.word	0x0000c100
        /*0800*/ 	.word	0x00000003
        /*0804*/ 	.word	0x00012480
        /*0808*/ 	.short	0x010a
        /*080a*/ 	.byte	0x3f
	.zero		1


	//----- nvinfo : EIATTR_NUM_MBARRIERS
	.align		4
.L_89:
        /*080c*/ 	.byte	0x03, 0x38
        /*080e*/ 	.short	0x0016


	//----- nvinfo : EIATTR_EXIT_INSTR_OFFSETS
	.align		4
        /*0810*/ 	.byte	0x04, 0x1c
        /*0812*/ 	.short	(.L_91 - .L_90)


	//   ....[0]....
.L_90:
        /*0814*/ 	.word	0x0000b270


	//----- nvinfo : EIATTR_MAX_THREADS
	.align		4
.L_91:
        /*0818*/ 	.byte	0x04, 0x05
        /*081a*/ 	.short	(.L_93 - .L_92)
.L_92:
        /*081c*/ 	.word	0x00000200
        /*0820*/ 	.word	0x00000001
        /*0824*/ 	.word	0x00000001


	//----- nvinfo : EIATTR_CRS_STACK_SIZE
	.align		4
.L_93:
        /*0828*/ 	.byte	0x04, 0x1e
        /*082a*/ 	.short	(.L_95 - .L_94)
.L_94:
        /*082c*/ 	.word	0x00000000


	//----- nvinfo : EIATTR_CBANK_PARAM_SIZE
	.align		4
.L_95:
        /*0830*/ 	.byte	0x03, 0x19
        /*0832*/ 	.short	0x0a70


	//----- nvinfo : EIATTR_PARAM_CBANK
	.align		4
        /*0834*/ 	.byte	0x04, 0x0a
        /*0836*/ 	.short	(.L_97 - .L_96)
	.align		4
.L_96:
        /*0838*/ 	.word	index@(.nv.constant0._ZN7cutlass13device_kernelIN5flash11enable_sm90INS1_16FlashAttnFwdSm90INS1_25CollectiveMainloopFwdSm90ILi2EN4cute5tupleIJNS5_1CILi1EEES8_S8_EEENS6_IJNS7_ILi192EEENS7_ILi160EEENS7_ILi64EEEEEELi64ENS_12float_e4m3_tEfNS_4arch4Sm90ELb0ELb0ELb0ELb0ELb0ELb0ELb0ELb1ELb1ELb1ELb1ELb0EEENS1_21CollectiveEpilogueFwdINS6_IJSA_SC_SB_EEES9_NS_10bfloat16_tESG_Li384ELb0ELb1ELb1ELb1EEENS1_19SingleTileSchedulerILb0ELb1ELb1ELi192EEEEEEEEEvNT_6ParamsE)
        /*083c*/ 	.short	0x0210
        /*083e*/ 	.short	0x0a70


	//----- nvinfo : EIATTR_SW_WAR
	.align		4
.L_97:
        /*0840*/ 	.byte	0x04, 0x36
        /*0842*/ 	.short	(.L_99 - .L_98)
.L_98:
        /*0844*/ 	.word	0x00000008
.L_99:


//--------------------- .nv.info._ZN7cutlass13device_kernelIN5flash11enable_sm90INS1_16FlashAttnFwdSm90INS1_25CollectiveMainloopFwdSm90ILi2EN4cute5tupleIJNS5_1CILi1EEES8_S8_EEENS6_IJNS7_ILi192EEENS7_ILi160EEENS7_ILi64EEEEEELi64ENS_12float_e4m3_tEfNS_4arch4Sm90ELb0ELb0ELb0ELb1ELb0ELb0ELb0ELb1ELb1ELb1ELb1ELb0EEENS1_21CollectiveEpilogueFwdINS6_IJSA_SC_SB_EEES9_NS_10bfloat16_tESG_Li384ELb1ELb1ELb1ELb1EEENS1_36VarlenDynamicPersistentTileSchedulerILi192ELi160ELi384ELi128ELb1ELb1ELb1ELb0ELb1ELb1EEEEEEEEEvNT_6ParamsE --------------------------
	.section	.nv.info._ZN7cutlass13device_kernelIN5flash11enable_sm90INS1_16FlashAttnFwdSm90INS1_25CollectiveMainloopFwdSm90ILi2EN4cute5tupleIJNS5_1CILi1EEES8_S8_EEENS6_IJNS7_ILi192EEENS7_ILi160EEENS7_ILi64EEEEEELi64ENS_12float_e4m3_tEfNS_4arch4Sm90ELb0ELb0ELb0ELb1ELb0ELb0ELb0ELb1ELb1ELb1ELb1ELb0EEENS1_21CollectiveEpilogueFwdINS6_IJSA_SC_SB_EEES9_NS_10bfloat16_tESG_Li384ELb1ELb1ELb1ELb1EEENS1_36VarlenDynamicPersistentTileSchedulerILi192ELi160ELi384ELi128ELb1ELb1ELb1ELb0ELb1ELb1EEEEEEEEEvNT_6ParamsE,"",@"SHT_CUDA_INFO"
	.sectionflags	@""
	.align	4


	//----- nvinfo : EIATTR_CUDA_API_VERSION
	.align		4
        /*0000*/ 	.byte	0x04, 0x37
        /*0002*/ 	.short	(.L_101 - .L_100)
.L_100:
        /*0004*/ 	.word	0x00000082


	//----- nvinfo : EIATTR_KPARAM_INFO
	.align		4
.L_101:
        /*0008*/ 	.byte	0x04, 0x17
        /*000a*/ 	.short	(.L_103 - .L_102)
.L_102:
        /*000c*/ 	.word	0x00000000
        /*0010*/ 	.short	0x0000
        /*0012*/ 	.short	0x0070
        /*0014*/ 	.byte	0x00, 0xf0, 0x01, 0x2a


	//----- nvinfo : EIATTR_SPARSE_MMA_MASK
	.align		4
.L_103:
        /*0018*/ 	.byte	0x03, 0x50
        /*001a*/ 	.short	0x0000


	//----- nvinfo : EIATTR_MAXREG_COUNT
	.align		4
        /*001c*/ 	.byte	0x03, 0x1b
        /*001e*/ 	.short	0x0080


	//----- nvinfo : EIATTR_NUM_BARRIERS
	.align		4
        /*0020*/ 	.byte	0x02, 0x4c
        /*0022*/ 	.byte	0x09
	.zero		1


	//----- nvinfo : EIATTR_EXTERNS
	.align		4
        /*0024*/ 	.byte	0x04, 0x0f
        /*0026*/ 	.short	(.L_105 - .L_104)


	//   ....[0]....
	.align		4
.L_104:
        /*0028*/ 	.word	index@(__assertfail)


	//----- nvinfo : EIATTR_ANNOTATIONS
	.align		4
.L_105:
        /*002c*/ 	.byte	0x04, 0x55
        /*002e*/ 	.short	(.L_107 - .L_106)


	//   ....[0]....
.L_106:
        /*0030*/ 	.word	0x00000001
        /*0034*/ 	.byte	0x00, 0x0d, 0x00, 0x00, 0x01, 0x00, 0x00, 0x00, 0x70, 0x0d, 0x00, 0x00, 0x01, 0x00, 0x00, 0x00
        /* <DEDUP_REMOVED lines=11> */
        /*00f4*/ 	.byte	0x80, 0xca, 0x00, 0x00, 0x01, 0x00, 0x00, 0x00, 0xe0, 0xe7, 0x00, 0x00


	//----- nvinfo : EIATTR_MERCURY_ISA_VERSION
	.align		4
.L_107:
        /*0100*/ 	.byte	0x03, 0x5f
        /*0102*/ 	.short	0x0101


	//----- nvinfo : EIATTR_UNUSED_LOAD_BYTE_OFFSET
	.align		4
        /*0104*/ 	.byte	0x04, 0x44
        /*0106*/ 	.short	(.L_109 - .L_108)


	//   ....[0]....
.L_108:
        /*0108*/ 	.word	0x00000a00
        /*010c*/ 	.word	0x0000fff0


	//   ....[1]....
        /*0110*/ 	.word	0x00007110
        /*0114*/ 	.word	0x0000fff0


	//----- nvinfo : EIATTR_INT_WARP_WIDE_INSTR_OFFSETS
	.align		4
.L_109:
        /*0118*/ 	.byte	0x04, 0x31
        /*011a*/ 	.short	(.L_111 - .L_110)


	//   ....[0]....
.L_110:
        /*011c*/ 	.word	0x00000130


	//   ....[1]....
        /*0120*/ 	.word	0x00000170


	//   ....[2]....
        /*0124*/ 	.word	0x000001e0


	//   ....[3]....
        /*0128*/ 	.word	0x0000b310


	//   ....[4]....
        /*012c*/ 	.word	0x0000b3a0


	//   ....[5]....
        /*0130*/ 	.word	0x0000d700


	//   ....[6]....
        /*0134*/ 	.word	0x0000d790


	//----- nvinfo : EIATTR_COOP_GROUP_MASK_REGIDS
	.align		4
.L_111:
        /*0138*/ 	.byte	0x04, 0x29
        /*013a*/ 	.short	(.L_113 - .L_112)


	//   ....[0]....
.L_112:
        /*013c*/ 	.word	0xffffffff


	//   ....[1]....
        /*0140*/ 	.word	0xffffffff


	//   ....[2]....
        /*0144*/ 	.word	0xffffffff


	//   ....[3]....
        /*0148*/ 	.word	0xffffffff


	//   ....[4]....
        /*014c*/ 	.word	0xffffffff


	//   ....[5]....
        /*0150*/ 	.word	0xffffffff


	//   ....[6]....
        /*0154*/ 	.word	0xffffffff


	//   ....[7]....
        /*0158*/ 	.word	0xffffffff


	//   ....[8]....
        /*015c*/ 	.word	0xffffffff


	//   ....[9]....
        /*0160*/ 	.word	0xffffffff


	//   ....[10]....
        /*0164*/ 	.word	0xffffffff


	//   ....[11]....
        /*0168*/ 	.word	0xffffffff


	//   ....[12]....
        /*016c*/ 	.word	0xffffffff


	//   ....[13]....
        /*0170*/ 	.word	0xffffffff


	//   ....[14]....
        /*0174*/ 	.word	0xffffffff


	//   ....[15]....
        /*0178*/ 	.word	0xffffffff


	//   ....[16]....
        /*017c*/ 	.word	0xffffffff


	//   ....[17]....
        /*0180*/ 	.word	0xffffffff


	//   ....[18]....
        /*0184*/ 	.word	0xffffffff


	//   ....[19]....
        /*0188*/ 	.word	0xffffffff


	//   ....[20]....
        /*018c*/ 	.word	0xffffffff


	//   ....[21]....
        /*0190*/ 	.word	0xffffffff


	//   ....[22]....
        /*0194*/ 	.word	0xffffffff


	//   ....[23]....
        /*0198*/ 	.word	0xffffffff


	//   ....[24]....
        /*019c*/ 	.word	0xffffffff


	//   ....[25]....
        /*01a0*/ 	.word	0xffffffff


	//   ....[26]....
        /*01a4*/ 	.word	0xffffffff


	//   ....[27]....
        /*01a8*/ 	.word	0xffffffff


	//   ....[28]....
        /*01ac*/ 	.word	0xffffffff


	//   ....[29]....
        /*01b0*/ 	.word	0xffffffff


	//   ....[30]....
        /*01b4*/ 	.word	0xffffffff


	//   ....[31]....
        /*01b8*/ 	.word	0xffffffff


	//   ....[32]....
        /*01bc*/ 	.word	0xffffffff


	//   ....[33]....
        /*01c0*/ 	.word	0xffffffff


	//   ....[34]....
        /*01c4*/ 	.word	0xffffffff


	//   ....[35]....
        /*01c8*/ 	.word	0xffffffff


	//   ....[36]....
        /*01cc*/ 	.word	0xffffffff


	//   ....[37]....
        /*01d0*/ 	.word	0xffffffff


	//   ....[38]....
        /*01d4*/ 	.word	0xffffffff


	//   ....[39]....
        /*01d8*/ 	.word	0xffffffff


	//   ....[40]....
        /*01dc*/ 	.word	0xffffffff


	//   ....[41]....
        /*01e0*/ 	.word	0xffffffff


	//   ....[42]....
        /*01e4*/ 	.word	0xffffffff


	//   ....[43]....
        /*01e8*/ 	.word	0xffffffff


	//   ....[44]....
        /*01ec*/ 	.word	0xffffffff


	//   ....[45]....
        /*01f0*/ 	.word	0xffffffff


	//   ....[46]....
        /*01f4*/ 	.word	0xffffffff


	//   ....[47]....
        /*01f8*/ 	.word	0xffffffff


	//   ....[48]....
        /*01fc*/ 	.word	0xffffffff


	//   ....[49]....
        /*0200*/ 	.word	0xffffffff


	//   ....[50]....
        /*0204*/ 	.word	0xffffffff


	//   ....[51]....
        /*0208*/ 	.word	0xffffffff


	//   ....[52]....
        /*020c*/ 	.word	0xffffffff


	//   ....[53]....
        /*0210*/ 	.word	0xffffffff


	//   ....[54]....
        /*0214*/ 	.word	0xffffffff


	//   ....[55]....
        /*0218*/ 	.word	0xffffffff


	//   ....[56]....
        /*021c*/ 	.word	0xffffffff


	//   ....[57]....
        /*0220*/ 	.word	0xffffffff


	//   ....[58]....
        /*0224*/ 	.word	0xffffffff


	//   ....[59]....
        /*0228*/ 	.word	0xffffffff


	//   ....[60]....
        /*022c*/ 	.word	0xffffffff


	//   ....[61]....
        /*0230*/ 	.word	0xffffffff


	//   ....[62]....
        /*0234*/ 	.word	0xffffffff


	//   ....[63]....
        /*0238*/ 	.word	0xffffffff


	//   ....[64]....
        /*023c*/ 	.word	0xffffffff


	//   ....[65]....
        /*0240*/ 	.word	0xffffffff


	//   ....[66]....
        /*0244*/ 	.word	0xffffffff


	//   ....[67]....
        /*0248*/ 	.word	0xffffffff


	//   ....[68]....
        /*024c*/ 	.word	0xffffffff


	//   ....[69]....
        /*0250*/ 	.word	0xffffffff


	//   ....[70]....
        /*0254*/ 	.word	0xffffffff


	//   ....[71]....
        /*0258*/ 	.word	0xffffffff


	//   ....[72]....
        /*025c*/ 	.word	0xffffffff


	//   ....[73]....
        /*0260*/ 	.word	0xffffffff


	//   ....[74]....
        /*0264*/ 	.word	0xffffffff


	//   ....[75]....
        /*0268*/ 	.word	0xffffffff


	//   ....[76]....
        /*026c*/ 	.word	0xffffffff


	//   ....[77]....
        /*0270*/ 	.word	0xffffffff


	//   ....[78]....
        /*0274*/ 	.word	0xffffffff


	//   ....[79]....
        /*0278*/ 	.word	0xffffffff


	//   ....[80]....
        /*027c*/ 	.word	0xffffffff


	//   ....[81]....
        /*0280*/ 	.word	0xffffffff


	//   ....[82]....
        /*0284*/ 	.word	0xffffffff


	//   ....[83]....
        /*0288*/ 	.word	0xffffffff


	//   ....[84]....
        /*028c*/ 	.word	0xffffffff


	//   ....[85]....
        /*0290*/ 	.word	0xffffffff


	//   ....[86]....
        /*0294*/ 	.word	0xffffffff


	//   ....[87]....
        /*0298*/ 	.word	0xffffffff


	//   ....[88]....
        /*029c*/ 	.word	0xffffffff


	//   ....[89]....
        /*02a0*/ 	.word	0xffffffff


	//   ....[90]....
        /*02a4*/ 	.word	0xffffffff


	//   ....[91]....
        /*02a8*/ 	.word	0xffffffff


	//   ....[92]....
        /*02ac*/ 	.word	0xffffffff


	//   ....[93]....
        /*02b0*/ 	.word	0xffffffff


	//   ....[94]....
        /*02b4*/ 	.word	0xffffffff


	//   ....[95]....
        /*02b8*/ 	.word	0xffffffff


	//   ....[96]....
        /*02bc*/ 	.word	0xffffffff


	//   ....[97]....
        /*02c0*/ 	.word	0xffffffff


	//   ....[98]....
        /*02c4*/ 	.word	0xffffffff


	//   ....[99]....
        /*02c8*/ 	.word	0xffffffff


	//   ....[100]....
        /*02cc*/ 	.word	0xffffffff


	//   ....[101]....
        /*02d0*/ 	.word	0xffffffff


	//   ....[102]....
        /*02d4*/ 	.word	0xffffffff


	//   ....[103]....
        /*02d8*/ 	.word	0xffffffff


	//   ....[104]....
        /*02dc*/ 	.word	0xffffffff


	//   ....[105]....
        /*02e0*/ 	.word	0xffffffff


	//   ....[106]....
        /*02e4*/ 	.word	0xffffffff


	//   ....[107]....
        /*02e8*/ 	.word	0xffffffff


	//   ....[108]....
        /*02ec*/ 	.word	0xffffffff


	//   ....[109]....
        /*02f0*/ 	.word	0xffffffff


	//   ....[110]....
        /*02f4*/ 	.word	0xffffffff


	//   ....[111]....
        /*02f8*/ 	.word	0xffffffff


	//   ....[112]....
        /*02fc*/ 	.word	0xffffffff


	//   ....[113]....
        /*0300*/ 	.word	0xffffffff


	//   ....[114]....
        /*0304*/ 	.word	0xffffffff


	//   ....[115]....
        /*0308*/ 	.word	0xffffffff


	//   ....[116]....
        /*030c*/ 	.word	0xffffffff


	//   ....[117]....
        /*0310*/ 	.word	0xffffffff


	//   ....[118]....
        /*0314*/ 	.word	0xffffffff


	//   ....[119]....
        /*0318*/ 	.word	0xffffffff


	//   ....[120]....
        /*031c*/ 	.word	0xffffffff


	//   ....[121]....
        /*0320*/ 	.word	0xffffffff


	//   ....[122]....
        /*0324*/ 	.word	0xffffffff


	//   ....[123]....
        /*0328*/ 	.word	0xffffffff


	//   ....[124]....
        /*032c*/ 	.word	0xffffffff


	//   ....[125]....
        /*0330*/ 	.word	0x0500000f


	//   ....[126]....
        /*0334*/ 	.word	0x0500000f


	//   ....[127]....
        /*0338*/ 	.word	0x0500000f


	//   ....[128]....
        /*033c*/ 	.word	0x0500000f


	//   ....[129]....
        /*0340*/ 	.word	0x0500000f


	//   ....[130]....
        /*0344*/ 	.word	0x0500000f


	//   ....[131]....
        /*0348*/ 	.word	0x0500000f


	//   ....[132]....
        /*034c*/ 	.word	0x0500000f


	//   ....[133]....
        /*0350*/ 	.word	0x0500000f


	//   ....[134]....
        /*0354*/ 	.word	0x0500000f


	//   ....[135]....
        /*0358*/ 	.word	0x0500000f


	//   ....[136]....
        /*035c*/ 	.word	0x0500000f


	//   ....[137]....
        /*0360*/ 	.word	0x0500000f


	//   ....[138]....
        /*0364*/ 	.word	0x0500000f


	//----- nvinfo : EIATTR_COOP_GROUP_INSTR_OFFSETS
	.align		4
.L_113:
        /*0368*/ 	.byte	0x04, 0x28
        /*036a*/ 	.short	(.L_115 - .L_114)


	//   ....[0]....
.L_114:
        /*036c*/ 	.word	0x00000060


	//   ....[1]....
        /*0370*/ 	.word	0x00000140


	//   ....[2]....
        /*0374*/ 	.word	0x00000190


	//   ....[3]....
        /*0378*/ 	.word	0x000003c0


	//   ....[4]....
        /*037c*/ 	.word	0x00000520


	//   ....[5]....
        /*0380*/ 	.word	0x00000640


	//   ....[6]....
        /*0384*/ 	.word	0x000007a0


	//   ....[7]....
        /*0388*/ 	.word	0x000019b0


	//   ....[8]....
        /*038c*/ 	.word	0x00002bc0


	//   ....[9]....
        /*0390*/ 	.word	0x00002cd0


	//   ....[10]....
        /*0394*/ 	.word	0x000032e0


	//   ....[11]....
        /*0398*/ 	.word	0x00003340


	//   ....[12]....
        /*039c*/ 	.word	0x00005100


	//   ....[13]....
        /*03a0*/ 	.word	0x00005110


	//   ....[14]....
        /*03a4*/ 	.word	0x00005140


	//   ....[15]....
        /*03a8*/ 	.word	0x00005150


	//   ....[16]....
        /*03ac*/ 	.word	0x00006b30


	//   ....[17]....
        /*03b0*/ 	.word	0x00006b40


	//   ....[18]....
        /*03b4*/ 	.word	0x00006be0


	//   ....[19]....
        /*03b8*/ 	.word	0x00006bf0


	//   ....[20]....
        /*03bc*/ 	.word	0x00007610


	//   ....[21]....
        /*03c0*/ 	.word	0x00007630


	//   ....[22]....
        /*03c4*/ 	.word	0x00007640


	//   ....[23]....
        /*03c8*/ 	.word	0x00007650


	//   ....[24]....
        /*03cc*/ 	.word	0x00007660


	//   ....[25]....
        /*03d0*/ 	.word	0x00007670


	//   ....[26]....
        /*03d4*/ 	.word	0x00007680


	//   ....[27]....
        /*03d8*/ 	.word	0x00007690


	//   ....[28]....
        /*03dc*/ 	.word	0x000076a0


	//   ....[29]....
        /*03e0*/ 	.word	0x000076b0


	//   ....[30]....
        /*03e4*/ 	.word	0x000076c0


	//   ....[31]....
        /*03e8*/ 	.word	0x000076d0


	//   ....[32]....
        /*03ec*/ 	.word	0x000076e0


	//   ....[33]....
        /*03f0*/ 	.word	0x000076f0


	//   ....[34]....
        /*03f4*/ 	.word	0x00007700


	//   ....[35]....
        /*03f8*/ 	.word	0x00007710


	//   ....[36]....
        /*03fc*/ 	.word	0x00007720


	//   ....[37]....
        /*0400*/ 	.word	0x00007730


	//   ....[38]....
        /*0404*/ 	.word	0x00007740


	//   ....[39]....
        /*0408*/ 	.word	0x00007750


	//   ....[40]....
        /*040c*/ 	.word	0x00007760


	//   ....[41]....
        /*0410*/ 	.word	0x00007770


	//   ....[42]....
        /*0414*/ 	.word	0x00007780


	//   ....[43]....
        /*0418*/ 	.word	0x00007790


	//   ....[44]....
        /*041c*/ 	.word	0x000077a0


	//   ....[45]....
        /*0420*/ 	.word	0x000077b0


	//   ....[46]....
        /*0424*/ 	.word	0x000077c0


	//   ....[47]....
        /*0428*/ 	.word	0x000077d0


	//   ....[48]....
        /*042c*/ 	.word	0x000077e0


	//   ....[49]....
        /*0430*/ 	.word	0x000077f0


	//   ....[50]....
        /*0434*/ 	.word	0x00007800


	//   ....[51]....
        /*0438*/ 	.word	0x00007810


	//   ....[52]....
        /*043c*/ 	.word	0x00008050


	//   ....[53]....
        /*0440*/ 	.word	0x00008060


	//   ....[54]....
        /*0444*/ 	.word	0x00008070


	//   ....[55]....
        /*0448*/ 	.word	0x000080b0


	//   ....[56]....
        /*044c*/ 	.word	0x000086d0


	//   ....[57]....
        /*0450*/ 	.word	0x00008710


	//   ....[58]....
        /*0454*/ 	.word	0x00008730


	//   ....[59]....
        /*0458*/ 	.word	0x00008770


	//   ....[60]....
        /*045c*/ 	.word	0x00008790


	//   ....[61]....
        /*0460*/ 	.word	0x000087a0


	//   ....[62]....
        /*0464*/ 	.word	0x000087c0


	//   ....[63]....
        /*0468*/ 	.word	0x000087e0


	//   ....[64]....
        /*046c*/ 	.word	0x00008c30


	//   ....[65]....
        /*0470*/ 	.word	0x00008c40


	//   ....[66]....
        /*0474*/ 	.word	0x00008e80


	//   ....[67]....
        /*0478*/ 	.word	0x00008e90


	//   ....[68]....
        /*047c*/ 	.word	0x000099d0


	//   ....[69]....
        /*0480*/ 	.word	0x00009a00


	//   ....[70]....
        /*0484*/ 	.word	0x00009a40


	//   ....[71]....
        /*0488*/ 	.word	0x00009a70


	//   ....[72]....
        /*048c*/ 	.word	0x00009a80


	//   ....[73]....
        /*0490*/ 	.word	0x00009a90


	//   ....[74]....
        /*0494*/ 	.word	0x00009aa0


	//   ....[75]....
        /*0498*/ 	.word	0x00009ac0


	//   ....[76]....
        /*049c*/ 	.word	0x00009c10


	//   ....[77]....
        /*04a0*/ 	.word	0x00009e20


	//   ....[78]....
        /*04a4*/ 	.word	0x00009e50


	//   ....[79]....
        /*04a8*/ 	.word	0x00009e80


	//   ....[80]....
        /*04ac*/ 	.word	0x00009eb0


	//   ....[81]....
        /*04b0*/ 	.word	0x00009ee0


	//   ....[82]....
        /*04b4*/ 	.word	0x00009f20


	//   ....[83]....
        /*04b8*/ 	.word	0x0000a0c0


	//   ....[84]....
        /*04bc*/ 	.word	0x0000a0f0


	//   ....[85]....
        /*04c0*/ 	.word	0x0000a120


	//   ....[86]....
        /*04c4*/ 	.word	0x0000a150


	//   ....[87]....
        /*04c8*/ 	.word	0x0000a180


	//   ....[88]....
        /*04cc*/ 	.word	0x0000a1b0


	//   ....[89]....
        /*04d0*/ 	.word	0x0000a240


	//   ....[90]....
        /*04d4*/ 	.word	0x0000a290


	//   ....[91]....
        /*04d8*/ 	.word	0x0000a2a0


	//   ....[92]....
        /*04dc*/ 	.word	0x0000a350


	//   ....[93]....
        /*04e0*/ 	.word	0x0000ba60


	//   ....[94]....
        /*04e4*/ 	.word	0x0000c670


	//   ....[95]....
        /*04e8*/ 	.word	0x0000c6a0


	//   ....[96]....
        /*04ec*/ 	.word	0x0000c710


	//   ....[97]....
        /*04f0*/ 	.word	0x0000c750


	//   ....[98]....
        /*04f4*/ 	.word	0x0000c790


	//   ....[99]....
        /*04f8*/ 	.word	0x0000c7c0


	//   ....[100]....
        /*04fc*/ 	.word	0x0000c7d0


	//   ....[101]....
        /*0500*/ 	.word	0x0000c7e0


	//   ....[102]....
        /*0504*/ 	.word	0x0000c7f0


	//   ....[103]....
        /*0508*/ 	.word	0x0000c810


	//   ....[104]....
        /*050c*/ 	.word	0x0000c860


	//   ....[105]....
        /*0510*/ 	.word	0x0000c8d0


	//   ....[106]....
        /*0514*/ 	.word	0x0000de50


	//   ....[107]....
        /*0518*/ 	.word	0x0000de80


	//   ....[108]....
        /*051c*/ 	.word	0x0000deb0


	//   ....[109]....
        /*0520*/ 	.word	0x0000dec0


	//   ....[110]....
        /*0524*/ 	.word	0x0000dee0


	//   ....[111]....
        /*0528*/ 	.word	0x0000df00


	//   ....[112]....
        /*052c*/ 	.word	0x0000df40


	//   ....[113]....
        /*0530*/ 	.word	0x0000df70


	//   ....[114]....
        /*0534*/ 	.word	0x0000e0e0


	//   ....[115]....
        /*0538*/ 	.word	0x0000e110


	//   ....[116]....
        /*053c*/ 	.word	0x0000e140


	//   ....[117]....
        /*0540*/ 	.word	0x0000e170


	//   ....[118]....
        /*0544*/ 	.word	0x0000e1a0


	//   ....[119]....
        /*0548*/ 	.word	0x0000e1e0


	//   ....[120]....
        /*054c*/ 	.word	0x0000e260


	//   ....[121]....
        /*0550*/ 	.word	0x0000e2b0


	//   ....[122]....
        /*0554*/ 	.word	0x0000e2c0


	//   ....[123]....
        /*0558*/ 	.word	0x0000e350


	//   ....[124]....
        /*055c*/ 	.word	0x0000e900


	//   ....[125]....
        /*0560*/ 	.word	0x0000ede0


	//   ....[126]....
        /*0564*/ 	.word	0x0000efa0


	//   ....[127]....
        /*0568*/ 	.word	0x0000f010


	//   ....[128]....
        /*056c*/ 	.word	0x0000f090


	//   ....[129]....
        /*0570*/ 	.word	0x0000f140


	//   ....[130]....
        /*0574*/ 	.word	0x0000f1c0


	//   ....[131]....
        /*0578*/ 	.word	0x0000f260


	//   ....[132]....
        /*057c*/ 	.word	0x0000f2e0


	//   ....[133]....
        /*0580*/ 	.word	0x0000f390


	//   ....[134]....
        /*0584*/ 	.word	0x0000f3f0


	//   ....[135]....
        /*0588*/ 	.word	0x0000f4a0


	//   ....[136]....
        /*058c*/ 	.word	0x0000f520


	//   ....[137]....
        /*0590*/ 	.word	0x0000f5c0


	//   ....[138]....
        /*0594*/ 	.word	0x0000f900


	//----- nvinfo : EIATTR_REG_RECONFIG
	.align		4
.L_115:
        /*0598*/ 	.byte	0x01, 0x54
	.zero		2


	//----- nvinfo : EIATTR_SYSCALL_OFFSETS
	.align		4
        /*059c*/ 	.byte	0x04, 0x46
        /*059e*/ 	.short	(.L_117 - .L_116)


	//   ....[0]....
.L_116:
        /*05a0*/ 	.word	0x00001b60


	//   ....[1]....
        /*05a4*/ 	.word	0x0000b500


	//   ....[2]....
        /*05a8*/ 	.word	0x0000b670


	//   ....[3]....
        /*05ac*/ 	.word	0x0000b7c0


	//   ....[4]....
        /*05b0*/ 	.word	0x0000b900


	//   ....[5]....
        /*05b4*/ 	.word	0x0000c1f0


	//----- nvinfo : EIATTR_MBARRIER_INSTR_OFFSETS
	.align		4
.L_117:
        /*05b8*/ 	.byte	0x04, 0x39
        /*05ba*/ 	.short	(.L_119 - .L_118)


	//   ....[0]....
.L_118:
        /*05bc*/ 	.word	0x00000270
        /*05c0*/ 	.word	0x000000ff
        /*05c4*/ 	.word	0x00013200
        /*05c8*/ 	.short	0x0100
        /*05ca*/ 	.byte	0x08
	.zero		1


	//   ....[1]....
        /*05cc*/ 	.word	0x00000280
        /*05d0*/ 	.word	0x000000ff
        /*05d4*/ 	.word	0x00013220
        /*05d8*/ 	.short	0x0100
        /*05da*/ 	.byte	0x08
	.zero		1


	//   ....[2]....
        /*05dc*/ 	.word	0x00000370
        /*05e0*/ 	.word	0x000000ff
        /*05e4*/ 	.word	0x00013230
        /*05e8*/ 	.short	0x0100
        /*05ea*/ 	.byte	0x08
	.zero		1


	//   ....[3]....
        /*05ec*/ 	.word	0x00000380
        /*05f0*/ 	.word	0x000000ff
        /*05f4*/ 	.word	0x00013240
        /*05f8*/ 	.short	0x0100
        /*05fa*/ 	.byte	0x08
	.zero		1


	//   ....[4]....
        /*05fc*/ 	.word	0x00000390
        /*0600*/ 	.word	0x000000ff
        /*0604*/ 	.word	0x00013238
        /*0608*/ 	.short	0x0100
        /*060a*/ 	.byte	0x08
	.zero		1


	//   ....[5]....
        /*060c*/ 	.word	0x000003a0
        /*0610*/ 	.word	0x000000ff
        /*0614*/ 	.word	0x00013248
        /*0618*/ 	.short	0x0100
        /*061a*/ 	.byte	0x08
	.zero		1


	//   ....[6]....
        /*061c*/ 	.word	0x000004d0
        /*0620*/ 	.word	0x000000ff
        /*0624*/ 	.word	0x00013250
        /*0628*/ 	.short	0x0100
        /*062a*/ 	.byte	0x08
	.zero		1


	//   ....[7]....
        /*062c*/ 	.word	0x000004e0
        /*0630*/ 	.word	0x000000ff
        /*0634*/ 	.word	0x00013260
        /*0638*/ 	.short	0x0100
        /*063a*/ 	.byte	0x08
	.zero		1


	//   ....[8]....
        /*063c*/ 	.word	0x000004f0
        /*0640*/ 	.word	0x000000ff
        /*0644*/ 	.word	0x00013258
        /*0648*/ 	.short	0x0100
        /*064a*/ 	.byte	0x08
	.zero		1


	//   ....[9]....
        /*064c*/ 	.word	0x00000500
        /*0650*/ 	.word	0x000000ff
        /*0654*/ 	.word	0x00013268
        /*0658*/ 	.short	0x0100
        /*065a*/ 	.byte	0x08
	.zero		1


	//   ....[10]....
        /*065c*/ 	.word	0x000005f0
        /*0660*/ 	.word	0x000000ff
        /*0664*/ 	.word	0x00013270
        /*0668*/ 	.short	0x0100
        /*066a*/ 	.byte	0x06
	.zero		1


	//   ....[11]....
        /*066c*/ 	.word	0x00000600
        /*0670*/ 	.word	0x000000ff
        /*0674*/ 	.word	0x00013280
        /*0678*/ 	.short	0x0100
        /*067a*/ 	.byte	0x06
	.zero		1


	//   ....[12]....
        /*067c*/ 	.word	0x00000610
        /*0680*/ 	.word	0x000000ff
        /*0684*/ 	.word	0x00013278
        /*0688*/ 	.short	0x0100
        /*068a*/ 	.byte	0x06
	.zero		1


	//   ....[13]....
        /*068c*/ 	.word	0x00000620
        /*0690*/ 	.word	0x000000ff
        /*0694*/ 	.word	0x00013288
        /*0698*/ 	.short	0x0100
        /*069a*/ 	.byte	0x06
	.zero		1


	//   ....[14]....
        /*069c*/ 	.word	0x00000750
        /*06a0*/ 	.word	0x000000ff
        /*06a4*/ 	.word	0x00013290
        /*06a8*/ 	.short	0x0100
        /*06aa*/ 	.byte	0x08
	.zero		1


	//   ....[15]....
        /*06ac*/ 	.word	0x00000760
        /*06b0*/ 	.word	0x000000ff
        /*06b4*/ 	.word	0x000132a0
        /*06b8*/ 	.short	0x0100
        /*06ba*/ 	.byte	0x08
	.zero		1


	//   ....[16]....
        /*06bc*/ 	.word	0x00000770
        /*06c0*/ 	.word	0x000000ff
        /*06c4*/ 	.word	0x00013298
        /*06c8*/ 	.short	0x0100
        /*06ca*/ 	.byte	0x08
	.zero		1


	//   ....[17]....
        /*06cc*/ 	.word	0x00000780
        /*06d0*/ 	.word	0x000000ff
        /*06d4*/ 	.word	0x000132a8
        /*06d8*/ 	.short	0x0100
        /*06da*/ 	.byte	0x08
	.zero		1


	//   ....[18]....
        /*06dc*/ 	.word	0x000008b0
        /*06e0*/ 	.word	0x000000ff
        /*06e4*/ 	.word	0x000132b0
        /*06e8*/ 	.short	0x0100
        /*06ea*/ 	.byte	0x08
	.zero		1


	//   ....[19]....
        /*06ec*/ 	.word	0x000008c0
        /*06f0*/ 	.word	0x000000ff
        /*06f4*/ 	.word	0x000132c0
        /*06f8*/ 	.short	0x0100
        /*06fa*/ 	.byte	0x08
	.zero		1


	//   ....[20]....
        /*06fc*/ 	.word	0x000008d0
        /*0700*/ 	.word	0x000000ff
        /*0704*/ 	.word	0x000132b8
        /*0708*/ 	.short	0x0100
        /*070a*/ 	.byte	0x08
	.zero		1


	//   ....[21]....
        /*070c*/ 	.word	0x000008e0
        /*0710*/ 	.word	0x000000ff
        /*0714*/ 	.word	0x000132c8
        /*0718*/ 	.short	0x0100
        /*071a*/ 	.byte	0x08
	.zero		1


	//   ....[22]....
        /*071c*/ 	.word	0x00001c10
        /*0720*/ 	.word	0x00000000
        /*0724*/ 	.word	0x00013200
        /*0728*/ 	.short	0x010a
        /*072a*/ 	.byte	0x3f
	.zero		1


	//   ....[23]....
        /*072c*/ 	.word	0x00001ca0
        /*0730*/ 	.word	0x00000007
        /*0734*/ 	.word	0x00013230
        /*0738*/ 	.short	0x010a
        /*073a*/ 	.byte	0x3f
	.zero		1


	//   ....[24]....
        /*073c*/ 	.word	0x00001d30
        /*0740*/ 	.word	0x00000007
        /*0744*/ 	.word	0x00013230
        /*0748*/ 	.short	0x010a
        /*074a*/ 	.byte	0x3f
	.zero		1


	//   ....[25]....
        /*074c*/ 	.word	0x000036b0
        /*0750*/ 	.word	0x0000002e
        /*0754*/ 	.word	0x00000000
        /*0758*/ 	.short	0x0101
        /*075a*/ 	.byte	0x3f
	.zero		1


	//   ....[26]....
        /*075c*/ 	.word	0x000045e0
        /*0760*/ 	.word	0x0000000b
        /*0764*/ 	.word	0x00013230
        /*0768*/ 	.short	0x010a
        /*076a*/ 	.byte	0x3f
	.zero		1


	//   ....[27]....
        /*076c*/ 	.word	0x00004620
        /*0770*/ 	.word	0x0000000b
        /*0774*/ 	.word	0x00013230
        /*0778*/ 	.short	0x010a
        /*077a*/ 	.byte	0x3f
	.zero		1


	//   ....[28]....
        /*077c*/ 	.word	0x00004a80
        /*0780*/ 	.word	0x000000ff
        /*0784*/ 	.word	0x00013250
        /*0788*/ 	.short	0x010a
        /*078a*/ 	.byte	0x0b
	.zero		1


	//   ....[29]....
        /*078c*/ 	.word	0x00004ac0
        /*0790*/ 	.word	0x000000ff
        /*0794*/ 	.word	0x00013250
        /*0798*/ 	.short	0x010a
        /*079a*/ 	.byte	0x0b
	.zero		1


	//   ....[30]....
        /*079c*/ 	.word	0x00006080
        /*07a0*/ 	.word	0x00000007
        /*07a4*/ 	.word	0x00000000
        /*07a8*/ 	.short	0x0101
        /*07aa*/ 	.byte	0x3f
	.zero		1


	//   ....[31]....
        /*07ac*/ 	.word	0x000063c0
        /*07b0*/ 	.word	0x000000ff
        /*07b4*/ 	.word	0x00000000
        /*07b8*/ 	.short	0x0101
        /*07ba*/ 	.byte	0x06
	.zero		1


	//   ....[32]....
        /*07bc*/ 	.word	0x00006800
        /*07c0*/ 	.word	0x00000014
        /*07c4*/ 	.word	0x00013250
        /*07c8*/ 	.short	0x010a
        /*07ca*/ 	.byte	0x3f
	.zero		1


	//   ....[33]....
        /*07cc*/ 	.word	0x00006840
        /*07d0*/ 	.word	0x00000014
        /*07d4*/ 	.word	0x00013250
        /*07d8*/ 	.short	0x010a
        /*07da*/ 	.byte	0x3f
	.zero		1


	//   ....[34]....
        /*07dc*/ 	.word	0x00006e90
        /*07e0*/ 	.word	0x00000003
        /*07e4*/ 	.word	0x00000000
        /*07e8*/ 	.short	0x0101
        /*07ea*/ 	.byte	0x3f
	.zero		1


	//   ....[35]....
        /*07ec*/ 	.word	0x000085d0
        /*07f0*/ 	.word	0x00000000
        /*07f4*/ 	.word	0x00000000
        /*07f8*/ 	.short	0x0101
        /*07fa*/ 	.byte	0x3f
	.zero		1


	//   ....[36]....
        /*07fc*/ 	.word	0x00008c20
        /*0800*/ 	.word	0x00000006
        /*0804*/ 	.word	0x00000000
        /*0808*/ 	.short	0x0101
        /*080a*/ 	.byte	0x3f
	.zero		1


	//   ....[37]....
        /*080c*/ 	.word	0x0000bcb0
        /*0810*/ 	.word	0x00000002
        /*0814*/ 	.word	0x00013280
        /*0818*/ 	.short	0x010a
        /*081a*/ 	.byte	0x3f
	.zero		1


	//   ....[38]....
        /*081c*/ 	.word	0x0000be40
        /*0820*/ 	.word	0x00000002
        /*0824*/ 	.word	0x00013240
        /*0828*/ 	.short	0x010a
        /*082a*/ 	.byte	0x3f
	.zero		1


	//   ....[39]....
        /*082c*/ 	.word	0x0000c990
        /*0830*/ 	.word	0x00000010
        /*0834*/ 	.word	0x00013200
        /*0838*/ 	.short	0x0107
        /*083a*/ 	.byte	0x3f
	.zero		1


	//   ....[40]....
        /*083c*/ 	.word	0x0000ca90
        /*0840*/ 	.word	0x00000010
        /*0844*/ 	.word	0x00013200
        /*0848*/ 	.short	0x0101
        /*084a*/ 	.byte	0x3f
	.zero		1


	//   ....[41]....
        /*084c*/ 	.word	0x0000cab0
        /*0850*/ 	.word	0x00000010
        /*0854*/ 	.word	0x00013220
        /*0858*/ 	.short	0x010a
        /*085a*/ 	.byte	0x3f
	.zero		1


	//   ....[42]....
        /*085c*/ 	.word	0x0000cd70
        /*0860*/ 	.word	0x00000004
        /*0864*/ 	.word	0x00013280
        /*0868*/ 	.short	0x010a
        /*086a*/ 	.byte	0x3f
	.zero		1


	//   ....[43]....
        /*086c*/ 	.word	0x0000cfc0
        /*0870*/ 	.word	0x00000004
        /*0874*/ 	.word	0x00013240
        /*0878*/ 	.short	0x010a
        /*087a*/ 	.byte	0x3f
	.zero		1


	//   ....[44]....
        /*087c*/ 	.word	0x0000d280
        /*0880*/ 	.word	0x00000003
        /*0884*/ 	.word	0x00013270
        /*0888*/ 	.short	0x010a
        /*088a*/ 	.byte	0x3f
	.zero		1


	//   ....[45]....
        /*088c*/ 	.word	0x0000d300
        /*0890*/ 	.word	0x00000003
        /*0894*/ 	.word	0x00013260
        /*0898*/ 	.short	0x010a
        /*089a*/ 	.byte	0x3f
	.zero		1


	//   ....[46]....
        /*089c*/ 	.word	0x0000d5e0
        /*08a0*/ 	.word	0x00000003
        /*08a4*/ 	.word	0x00013250
        /*08a8*/ 	.short	0x0101
        /*08aa*/ 	.byte	0x3f
	.zero		1


	//   ....[47]....
        /*08ac*/ 	.word	0x0000d660
        /*08b0*/ 	.word	0x00000002
        /*08b4*/ 	.word	0x00000000
        /*08b8*/ 	.short	0x0101
        /*08ba*/ 	.byte	0x3f
	.zero		1


	//   ....[48]....
        /*08bc*/ 	.word	0x0000d850
        /*08c0*/ 	.word	0x00000002
        /*08c4*/ 	.word	0x00013270
        /*08c8*/ 	.short	0x010a
        /*08ca*/ 	.byte	0x3f
	.zero		1


	//   ....[49]....
        /*08cc*/ 	.word	0x0000d8d0
        /*08d0*/ 	.word	0x00000002
        /*08d4*/ 	.word	0x00013260
        /*08d8*/ 	.short	0x010a
        /*08da*/ 	.byte	0x3f
	.zero		1


	//   ....[50]....
        /*08dc*/ 	.word	0x0000dba0
        /*08e0*/ 	.word	0x00000002
        /*08e4*/ 	.word	0x00013250
        /*08e8*/ 	.short	0x0101
        /*08ea*/ 	.byte	0x3f
	.zero		1


	//   ....[51]....
        /*08ec*/ 	.word	0x0000dbf0
        /*08f0*/ 	.word	0x00000000
        /*08f4*/ 	.word	0x00000000
        /*08f8*/ 	.short	0x0101
        /*08fa*/ 	.byte	0x3f
	.zero		1


	//   ....[52]....
        /*08fc*/ 	.word	0x0000e880
        /*0900*/ 	.word	0x00000007
        /*0904*/ 	.word	0x00013220
        /*0908*/ 	.short	0x010a
        /*090a*/ 	.byte	0x3f
	.zero		1


	//   ....[53]....
        /*090c*/ 	.word	0x0000ea20
        /*0910*/ 	.word	0x00000005
        /*0914*/ 	.word	0x00000000
        /*0918*/ 	.short	0x010a
        /*091a*/ 	.byte	0x3f
	.zero		1


	//   ....[54]....
        /*091c*/ 	.word	0x0000ea90
        /*0920*/ 	.word	0x00000003
        /*0924*/ 	.word	0x00000000
        /*0928*/ 	.short	0x010a
        /*092a*/ 	.byte	0x3f
	.zero		1


	//   ....[55]....
        /*092c*/ 	.word	0x0000eae0
        /*0930*/ 	.word	0x00000003
        /*0934*/ 	.word	0x00013260
        /*0938*/ 	.short	0x010a
        /*093a*/ 	.byte	0x3f
	.zero		1


	//   ....[56]....
        /*093c*/ 	.word	0x0000eb30
        /*0940*/ 	.word	0x00000005
        /*0944*/ 	.word	0x00013260
        /*0948*/ 	.short	0x010a
        /*094a*/ 	.byte	0x3f
	.zero		1


	//   ....[57]....
        /*094c*/ 	.word	0x0000eb70
        /*0950*/ 	.word	0x00000003
        /*0954*/ 	.word	0x00013280
        /*0958*/ 	.short	0x010a
        /*095a*/ 	.byte	0x3f
	.zero		1


	//   ....[58]....
        /*095c*/ 	.word	0x0000eb90
        /*0960*/ 	.word	0x00000005
        /*0964*/ 	.word	0x00013280
        /*0968*/ 	.short	0x010a
        /*096a*/ 	.byte	0x3f
	.zero		1


	//   ....[59]....
        /*096c*/ 	.word	0x0000ebf0
        /*0970*/ 	.word	0x00000000
        /*0974*/ 	.word	0x00013200
        /*0978*/ 	.short	0x010a
        /*097a*/ 	.byte	0x3f
	.zero		1


	//   ....[60]....
        /*097c*/ 	.word	0x0000ec40
        /*0980*/ 	.word	0x00000007
        /*0984*/ 	.word	0x00013230
        /*0988*/ 	.short	0x010a
        /*098a*/ 	.byte	0x3f
	.zero		1


	//   ....[61]....
        /*098c*/ 	.word	0x0000ec90
        /*0990*/ 	.word	0x0000000b
        /*0994*/ 	.word	0x00013230
        /*0998*/ 	.short	0x010a
        /*099a*/ 	.byte	0x3f
	.zero		1


	//   ....[62]....
        /*099c*/ 	.word	0x0000ecf0
        /*09a0*/ 	.word	0x00000006
        /*09a4*/ 	.word	0x00013250
        /*09a8*/ 	.short	0x010a
        /*09aa*/ 	.byte	0x3f
	.zero		1


	//   ....[63]....
        /*09ac*/ 	.word	0x0000ed40
        /*09b0*/ 	.word	0x00000014
        /*09b4*/ 	.word	0x00013250
        /*09b8*/ 	.short	0x010a
        /*09ba*/ 	.byte	0x3f
	.zero		1


	//   ....[64]....
        /*09bc*/ 	.word	0x0000ee90
        /*09c0*/ 	.word	0x00000002
        /*09c4*/ 	.word	0x00013280
        /*09c8*/ 	.short	0x010a
        /*09ca*/ 	.byte	0x3f
	.zero		1


	//   ....[65]....
        /*09cc*/ 	.word	0x0000eee0
        /*09d0*/ 	.word	0x00000002
        /*09d4*/ 	.word	0x00013240
        /*09d8*/ 	.short	0x010a
        /*09da*/ 	.byte	0x3f
	.zero		1


	//   ....[66]....
        /*09dc*/ 	.word	0x0000f5f0
        /*09e0*/ 	.word	0x00000010
        /*09e4*/ 	.word	0x00013220
        /*09e8*/ 	.short	0x010a
        /*09ea*/ 	.byte	0x3f
	.zero		1


	//   ....[67]....
        /*09ec*/ 	.word	0x0000f640
        /*09f0*/ 	.word	0x00000004
        /*09f4*/ 	.word	0x00013280
        /*09f8*/ 	.short	0x010a
        /*09fa*/ 	.byte	0x3f
	.zero		1


	//   ....[68]....
        /*09fc*/ 	.word	0x0000f690
        /*0a00*/ 	.word	0x00000004
        /*0a04*/ 	.word	0x00013240
        /*0a08*/ 	.short	0x010a
        /*0a0a*/ 	.byte	0x3f
	.zero		1


	//   ....[69]....
        /*0a0c*/ 	.word	0x0000f6e0
        /*0a10*/ 	.word	0x00000003
        /*0a14*/ 	.word	0x00013270
        /*0a18*/ 	.short	0x010a
        /*0a1a*/ 	.byte	0x3f
	.zero		1


	//   ....[70]....
        /*0a1c*/ 	.word	0x0000f730
        /*0a20*/ 	.word	0x00000003
        /*0a24*/ 	.word	0x00013260
        /*0a28*/ 	.short	0x010a
        /*0a2a*/ 	.byte	0x3f
	.zero		1


	//   ....[71]....
        /*0a2c*/ 	.word	0x0000f780
        /*0a30*/ 	.word	0x00000002
        /*0a34*/ 	.word	0x00013270
        /*0a38*/ 	.short	0x010a
        /*0a3a*/ 	.byte	0x3f
	.zero		1


	//   ....[72]....
        /*0a3c*/ 	.word	0x0000f7d0
        /*0a40*/ 	.word	0x00000002
        /*0a44*/ 	.word	0x00013260
        /*0a48*/ 	.short	0x010a
        /*0a4a*/ 	.byte	0x3f
	.zero		1


	//   ....[73]....
        /*0a4c*/ 	.word	0x0000f820
        /*0a50*/ 	.word	0x00000007
        /*0a54*/ 	.word	0x00013220
        /*0a58*/ 	.short	0x010a
        /*0a5a*/ 	.byte	0x3f
	.zero		1


	//   ....[74]....
        /*0a5c*/ 	.word	0x0000f9c0
        /*0a60*/ 	.word	0x00000005
        /*0a64*/ 	.word	0x00000000
        /*0a68*/ 	.short	0x010a
        /*0a6a*/ 	.byte	0x3f
	.zero		1


	//   ....[75]....
        /*0a6c*/ 	.word	0x0000fa10
        /*0a70*/ 	.word	0x00000003
        /*0a74*/ 	.word	0x00000000
        /*0a78*/ 	.short	0x010a
        /*0a7a*/ 	.byte	0x3f
	.zero		1


	//   ....[76]....
        /*0a7c*/ 	.word	0x0000fa60
        /*0a80*/ 	.word	0x00000003
        /*0a84*/ 	.word	0x00013260
        /*0a88*/ 	.short	0x010a
        /*0a8a*/ 	.byte	0x3f
	.zero		1


	//   ....[77]....
        /*0a8c*/ 	.word	0x0000fab0
        /*0a90*/ 	.word	0x00000005
        /*0a94*/ 	.word	0x00013260
        /*0a98*/ 	.short	0x010a
        /*0a9a*/ 	.byte	0x3f
	.zero		1


	//   ....[78]....
        /*0a9c*/ 	.word	0x0000fb00
        /*0aa0*/ 	.word	0x00000003
        /*0aa4*/ 	.word	0x00013280
        /*0aa8*/ 	.short	0x010a
        /*0aaa*/ 	.byte	0x3f
	.zero		1


	//----- nvinfo : EIATTR_NUM_MBARRIERS
	.align		4
.L_119:
        /*0aac*/ 	.byte	0x03, 0x38
        /*0aae*/ 	.short	0x0016


	//----- nvinfo : EIATTR_EXIT_INSTR_OFFSETS
	.align		4
        /*0ab0*/ 	.byte	0x04, 0x1c
        /*0ab2*/ 	.short	(.L_121 - .L_120)


	//   ....[0]....
.L_120:
        /*0ab4*/ 	.word	0x00000a40


	//   ....[1]....
        /*0ab8*/ 	.word	0x00009bc0


	//   ....[2]....
        /*0abc*/ 	.word	0x0000ebe0


	//----- nvinfo : EIATTR_MAX_THREADS
	.align		4
.L_121:
        /*0ac0*/ 	.byte	0x04, 0x05
        /*0ac2*/ 	.short	(.L_123 - .L_122)
.L_122:
        /*0ac4*/ 	.word	0x00000200
        /*0ac8*/ 	.word	0x00000001
        /*0acc*/ 	.word	0x00000001


	//----- nvinfo : EIATTR_CRS_STACK_SIZE
	.align		4
.L_123:
        /*0ad0*/ 	.byte	0x04, 0x1e
        /*0ad2*/ 	.short	(.L_125 - .L_124)
.L_124:
        /*0ad4*/ 	.word	0x00000000


	//----- nvinfo : EIATTR_CBANK_PARAM_SIZE
	.align		4
.L_125:
        /*0ad8*/ 	.byte	0x03, 0x19
        /*0ada*/ 	.short	0x0af0


	//----- nvinfo : EIATTR_PARAM_CBANK
	.align		4
        /*0adc*/ 	.byte	0x04, 0x0a
        /*0ade*/ 	.short	(.L_127 - .L_126)
	.align		4
.L_126:
        /*0ae0*/ 	.word	index@(.nv.constant0._ZN7cutlass13device_kernelIN5flash11enable_sm90INS1_16FlashAttnFwdSm90INS1_25CollectiveMainloopFwdSm90ILi2EN4cute5tupleIJNS5_1CILi1EEES8_S8_EEENS6_IJNS7_ILi192EEENS7_ILi160EEENS7_ILi64EEEEEELi64ENS_12float_e4m3_tEfNS_4arch4Sm90ELb0ELb0ELb0ELb1ELb0ELb0ELb0ELb1ELb1ELb1ELb1ELb0EEENS1_21CollectiveEpilogueFwdINS6_IJSA_SC_SB_EEES9_NS_10bfloat16_tESG_Li384ELb1ELb1ELb1ELb1EEENS1_36VarlenDynamicPersistentTileSchedulerILi192ELi160ELi384ELi128ELb1ELb1ELb1ELb0ELb1ELb1EEEEEEEEEvNT_6ParamsE)
        /*0ae4*/ 	.short	0x0210
        /*0ae6*/ 	.short	0x0af0


	//----- nvinfo : EIATTR_SW_WAR
	.align		4
.L_127:
        /*0ae8*/ 	.byte	0x04, 0x36
        /*0aea*/ 	.short	(.L_129 - .L_128)
.L_128:
        /*0aec*/ 	.word	0x00000008
.L_129:


//--------------------- .nv.info._ZN7cutlass13device_kernelIN5flash11enable_sm90INS1_16FlashAttnFwdSm90INS1_25CollectiveMainloopFwdSm90ILi2EN4cute5tupleIJNS5_1CILi1EEES8_S8_EEENS6_IJNS7_ILi192EEENS7_ILi160EEENS7_ILi64EEEEEELi64ENS_12float_e4m3_tEfNS_4arch4Sm90ELb0ELb0ELb0ELb1ELb0ELb1ELb0ELb1ELb1ELb1ELb1ELb0EEENS1_21CollectiveEpilogueFwdINS6_IJSA_SC_SB_EEES9_NS_10bfloat16_tESG_Li384ELb1ELb1ELb1ELb1EEENS1_36VarlenDynamicPersistentTileSchedulerILi192ELi160ELi384ELi128ELb1ELb1ELb1ELb0ELb1ELb1EEEEEEEEEvNT_6ParamsE --------------------------
	.section	.nv.info._ZN7cutlass13device_kernelIN5flash11enable_sm90INS1_16FlashAttnFwdSm90INS1_25CollectiveMainloopFwdSm90ILi2EN4cute5tupleIJNS5_1CILi1EEES8_S8_EEENS6_IJNS7_ILi192EEENS7_ILi160EEENS7_ILi64EEEEEELi64ENS_12float_e4m3_tEfNS_4arch4Sm90ELb0ELb0ELb0ELb1ELb0ELb1ELb0ELb1ELb1ELb1ELb1ELb0EEENS1_21CollectiveEpilogueFwdINS6_IJSA_SC_SB_EEES9_NS_10bfloat16_tESG_Li384ELb1ELb1ELb1ELb1EEENS1_36VarlenDynamicPersistentTileSchedulerILi192ELi160ELi384ELi128ELb1ELb1ELb1ELb0ELb1ELb1EEEEEEEEEvNT_6ParamsE,"",@"SHT_CUDA_INFO"
	.sectionflags	@""
	.align	4


	//----- nvinfo : EIATTR_CUDA_API_VERSION
	.align		4
        /*0000*/ 	.byte	0x04, 0x37
        /*0002*/ 	.short	(.L_131 - .L_130)
.L_130:
        /*0004*/ 	.word	0x00000082


	//----- nvinfo : EIATTR_KPARAM_INFO
	.align		4
.L_131:
        /*0008*/ 	.byte	0x04, 0x17
        /*000a*/ 	.short	(.L_133 - .L_132)
.L_132:
        /*000c*/ 	.word	0x00000000
        /*0010*/ 	.short	0x0000
        /*0012*/ 	.short	0x0070
        /*0014*/ 	.byte	0x00, 0xf0, 0x01, 0x2a


	//----- nvinfo : EIATTR_SPARSE_MMA_MASK
	.align		4
.L_133:
        /*0018*/ 	.byte	0x03, 0x50
        /*001a*/ 	.short	0x0000


	//----- nvinfo : EIATTR_MAXREG_COUNT
	.align		4
        /*001c*/ 	.byte	0x03, 0x1b
        /*001e*/ 	.short	0x0080


	//----- nvinfo : EIATTR_NUM_BARRIERS
	.align		4
        /*0020*/ 	.byte	0x02, 0x4c
        /*0022*/ 	.byte	0x10
	.zero		1


	//----- nvinfo : EIATTR_EXTERNS
	.align		4
        /*0024*/ 	.byte	0x04, 0x0f
        /*0026*/ 	.short	(.L_135 - .L_134)


	//   ....[0]....
	.align		4
.L_134:
        /*0028*/ 	.word	index@(__assertfail)


	//----- nvinfo : EIATTR_ANNOTATIONS
	.align		4
.L_135:
        /*002c*/ 	.byte	0x04, 0x55
        /*002e*/ 	.short	(.L_137 - .L_136)


	//   ....[0]....
.L_136:
        /* <DEDUP_REMOVED lines=93> */
        /*05f4*/ 	.byte	0x90, 0x71, 0x01, 0x00


	//----- nvinfo : EIATTR_MERCURY_ISA_VERSION
	.align		4
.L_137:
        /*05f8*/ 	.byte	0x03, 0x5f
        /*05fa*/ 	.short	0x0101


	//----- nvinfo : EIATTR_UNUSED_LOAD_BYTE_OFFSET
	.align		4
        /*05fc*/ 	.byte	0x04, 0x44
        /*05fe*/ 	.short	(.L_139 - .L_138)


	//   ....[0]....
.L_138:
        /*0600*/ 	.word	0x00000a90
        /*0604*/ 	.word	0x0000fff0


	//   ....[1]....
        /*0608*/ 	.word	0x0000dae0
        /*060c*/ 	.word	0x0000fff0


	//----- nvinfo : EIATTR_INT_WARP_WIDE_INSTR_OFFSETS
	.align		4
.L_139:
        /*0610*/ 	.byte	0x04, 0x31
        /*0612*/ 	.short	(.L_141 - .L_140)


	//   ....[0]....
.L_140:
        /*0614*/ 	.word	0x00000180


	//   ....[1]....
        /*0618*/ 	.word	0x00000220


	//   ....[2]....
        /*061c*/ 	.word	0x00000290


	//   ....[3]....
        /*0620*/ 	.word	0x00012b50


	//   ....[4]....
        /*0624*/ 	.word	0x00012be0


	//   ....[5]....
        /*0628*/ 	.word	0x000150b0


	//   ....[6]....
        /*062c*/ 	.word	0x00015140


	//----- nvinfo : EIATTR_COOP_GROUP_MASK_REGIDS
	.align		4
.L_141:
        /*0630*/ 	.byte	0x04, 0x29
        /*0632*/ 	.short	(.L_143 - .L_142)


	//   ....[0]....
.L_142:
        /*0634*/ 	.word	0xffffffff


	//   ....[1]....
        /*0638*/ 	.word	0xffffffff


	//   ....[2]....
        /*063c*/ 	.word	0xffffffff


	//   ....[3]....
        /*0640*/ 	.word	0xffffffff


	//   ....[4]....
        /*0644*/ 	.word	0xffffffff


	//   ....[5]....
        /*0648*/ 	.word	0xffffffff


	//   ....[6]....
        /*064c*/ 	.word	0xffffffff


	//   ....[7]....
        /*0650*/ 	.word	0xffffffff


	//   ....[8]....
        /*0654*/ 	.word	0xffffffff


	//   ....[9]....
        /*0658*/ 	.word	0xffffffff


	//   ....[10]....
        /*065c*/ 	.word	0xffffffff


	//   ....[11]....
        /*0660*/ 	.word	0xffffffff


	//   ....[12]....
        /*0664*/ 	.word	0xffffffff


	//   ....[13]....
        /*0668*/ 	.word	0xffffffff


	//   ....[14]....
        /*066c*/ 	.word	0xffffffff


	//   ....[15]....
        /*0670*/ 	.word	0xffffffff


	//   ....[16]....
        /*0674*/ 	.word	0xffffffff


	//   ....[17]....
        /*0678*/ 	.word	0xffffffff


	//   ....[18]....
        /*067c*/ 	.word	0xffffffff


	//   ....[19]....
        /*0680*/ 	.word	0xffffffff


	//   ....[20]....
        /*0684*/ 	.word	0xffffffff


	//   ....[21]....
        /*0688*/ 	.word	0xffffffff


	//   ....[22]....
        /*068c*/ 	.word	0xffffffff


	//   ....[23]....
        /*0690*/ 	.word	0xffffffff


	//   ....[24]....
        /*0694*/ 	.word	0xffffffff


	//   ....[25]....
        /*0698*/ 	.word	0xffffffff


	//   ....[26]....
        /*069c*/ 	.word	0xffffffff


	//   ....[27]....
        /*06a0*/ 	.word	0xffffffff


	//   ....[28]....
        /*06a4*/ 	.word	0xffffffff


	//   ....[29]....
        /*06a8*/ 	.word	0xffffffff


	//   ....[30]....
        /*06ac*/ 	.word	0xffffffff


	//   ....[31]....
        /*06b0*/ 	.word	0xffffffff


	//   ....[32]....
        /*06b4*/ 	.word	0xffffffff


	//   ....[33]....
        /*06b8*/ 	.word	0xffffffff


	//   ....[34]....
        /*06bc*/ 	.word	0xffffffff


	//   ....[35]....
        /*06c0*/ 	.word	0xffffffff


	//   ....[36]....
        /*06c4*/ 	.word	0xffffffff


	//   ....[37]....
        /*06c8*/ 	.word	0xffffffff


	//   ....[38]....
        /*06cc*/ 	.word	0xffffffff


	//   ....[39]....
        /*06d0*/ 	.word	0xffffffff


	//   ....[40]....
        /*06d4*/ 	.word	0xffffffff


	//   ....[41]....
        /*06d8*/ 	.word	0xffffffff


	//   ....[42]....
        /*06dc*/ 	.word	0xffffffff


	//   ....[43]....
        /*06e0*/ 	.word	0xffffffff


	//   ....[44]....
        /*06e4*/ 	.word	0xffffffff


	//   ....[45]....
        /*06e8*/ 	.word	0xffffffff


	//   ....[46]....
        /*06ec*/ 	.word	0xffffffff


	//   ....[47]....
        /*06f0*/ 	.word	0xffffffff


	//   ....[48]....
        /*06f4*/ 	.word	0xffffffff


	//   ....[49]....
        /*06f8*/ 	.word	0xffffffff


	//   ....[50]....
        /*06fc*/ 	.word	0xffffffff


	//   ....[51]....
        /*0700*/ 	.word	0xffffffff


	//   ....[52]....
        /*0704*/ 	.word	0xffffffff


	//   ....[53]....
        /*0708*/ 	.word	0xffffffff


	//   ....[54]....
        /*070c*/ 	.word	0xffffffff


	//   ....[55]....
        /*0710*/ 	.word	0xffffffff


	//   ....[56]....
        /*0714*/ 	.word	0xffffffff


	//   ....[57]....
        /*0718*/ 	.word	0xffffffff


	//   ....[58]....
        /*071c*/ 	.word	0xffffffff


	//   ....[59]....
        /*0720*/ 	.word	0xffffffff


	//   ....[60]....
        /*0724*/ 	.word	0xffffffff


	//   ....[61]....
        /*0728*/ 	.word	0xffffffff


	//   ....[62]....
        /*072c*/ 	.word	0xffffffff


	//   ....[63]....
        /*0730*/ 	.word	0xffffffff


	//   ....[64]....
        /*0734*/ 	.word	0xffffffff


	//   ....[65]....
        /*0738*/ 	.word	0xffffffff


	//   ....[66]....
        /*073c*/ 	.word	0xffffffff


	//   ....[67]....
        /*0740*/ 	.word	0xffffffff


	//   ....[68]....
        /*0744*/ 	.word	0xffffffff


	//   ....[69]....
        /*0748*/ 	.word	0xffffffff


	//   ....[70]....
        /*074c*/ 	.word	0xffffffff


	//   ....[71]....
        /*0750*/ 	.word	0xffffffff


	//   ....[72]....
        /*0754*/ 	.word	0xffffffff


	//   ....[73]....
        /*0758*/ 	.word	0xffffffff


	//   ....[74]....
        /*075c*/ 	.word	0xffffffff


	//   ....[75]....
        /*0760*/ 	.word	0xffffffff


	//   ....[76]....
        /*0764*/ 	.word	0xffffffff


	//   ....[77]....
        /*0768*/ 	.word	0xffffffff


	//   ....[78]....
        /*076c*/ 	.word	0xffffffff


	//   ....[79]....
        /*0770*/ 	.word	0xffffffff


	//   ....[80]....
        /*0774*/ 	.word	0xffffffff


	//   ....[81]....
        /*0778*/ 	.word	0xffffffff


	//   ....[82]....
        /*077c*/ 	.word	0xffffffff


	//   ....[83]....
        /*0780*/ 	.word	0xffffffff


	//   ....[84]....
        /*0784*/ 	.word	0xffffffff


	//   ....[85]....
        /*0788*/ 	.word	0xffffffff


	//   ....[86]....
        /*078c*/ 	.word	0xffffffff


	//   ....[87]....
        /*0790*/ 	.word	0xffffffff


	//   ....[88]....
        /*0794*/ 	.word	0xffffffff


	//   ....[89]....
        /*0798*/ 	.word	0xffffffff


	//   ....[90]....
        /*079c*/ 	.word	0xffffffff


	//   ....[91]....
        /*07a0*/ 	.word	0xffffffff


	//   ....[92]....
        /*07a4*/ 	.word	0xffffffff


	//   ....[93]....
        /*07a8*/ 	.word	0xffffffff


	//   ....[94]....
        /*07ac*/ 	.word	0xffffffff


	//   ....[95]....
        /*07b0*/ 	.word	0xffffffff


	//   ....[96]....
        /*07b4*/ 	.word	0xffffffff


	//   ....[97]....
        /*07b8*/ 	.word	0xffffffff


	//   ....[98]....
        /*07bc*/ 	.word	0xffffffff


	//   ....[99]....
        /*07c0*/ 	.word	0xffffffff


	//   ....[100]....
        /*07c4*/ 	.word	0xffffffff


	//   ....[101]....
        /*07c8*/ 	.word	0xffffffff


	//   ....[102]....
        /*07cc*/ 	.word	0xffffffff


	//   ....[103]....
        /*07d0*/ 	.word	0xffffffff


	//   ....[104]....
        /*07d4*/ 	.word	0xffffffff


	//   ....[105]....
        /*07d8*/ 	.word	0xffffffff


	//   ....[106]....
        /*07dc*/ 	.word	0xffffffff


	//   ....[107]....
        /*07e0*/ 	.word	0xffffffff


	//   ....[108]....
        /*07e4*/ 	.word	0xffffffff


	//   ....[109]....
        /*07e8*/ 	.word	0xffffffff


	//   ....[110]....
        /*07ec*/ 	.word	0xffffffff


	//   ....[111]....
        /*07f0*/ 	.word	0xffffffff


	//   ....[112]....
        /*07f4*/ 	.word	0xffffffff


	//   ....[113]....
        /*07f8*/ 	.word	0xffffffff


	//   ....[114]....
        /*07fc*/ 	.word	0xffffffff


	//   ....[115]....
        /*0800*/ 	.word	0xffffffff


	//   ....[116]....
        /*0804*/ 	.word	0xffffffff


	//   ....[117]....
        /*0808*/ 	.word	0xffffffff


	//   ....[118]....
        /*080c*/ 	.word	0xffffffff


	//   ....[119]....
        /*0810*/ 	.word	0xffffffff


	//   ....[120]....
        /*0814*/ 	.word	0xffffffff


	//   ....[121]....
        /*0818*/ 	.word	0xffffffff


	//   ....[122]....
        /*081c*/ 	.word	0xffffffff


	//   ....[123]....
        /*0820*/ 	.word	0xffffffff


	//   ....[124]....
        /*0824*/ 	.word	0xffffffff


	//   ....[125]....
        /*0828*/ 	.word	0xffffffff


	//   ....[126]....
        /*082c*/ 	.word	0xffffffff


	//   ....[127]....
        /*0830*/ 	.word	0xffffffff


	//   ....[128]....
        /*0834*/ 	.word	0xffffffff


	//   ....[129]....
        /*0838*/ 	.word	0xffffffff


	//   ....[130]....
        /*083c*/ 	.word	0xffffffff


	//   ....[131]....
        /*0840*/ 	.word	0xffffffff


	//   ....[132]....
        /*0844*/ 	.word	0xffffffff


	//   ....[133]....
        /*0848*/ 	.word	0xffffffff


	//   ....[134]....
        /*084c*/ 	.word	0x0500000f


	//   ....[135]....
        /*0850*/ 	.word	0x0500000f


	//   ....[136]....
        /*0854*/ 	.word	0x0500000f


	//   ....[137]....
        /*0858*/ 	.word	0x0500000f


	//   ....[138]....
        /*085c*/ 	.word	0x0500000f


	//   ....[139]....
        /*0860*/ 	.word	0x0500000f


	//   ....[140]....
        /*0864*/ 	.word	0x0500000f


	//   ....[141]....
        /*0868*/ 	.word	0x0500000f


	//   ....[142]....
        /*086c*/ 	.word	0x0500000f


	//   ....[143]....
        /*0870*/ 	.word	0x0500000f


	//   ....[144]....
        /*0874*/ 	.word	0x0500000f


	//   ....[145]....
        /*0878*/ 	.word	0x0500000f


	//   ....[146]....
        /*087c*/ 	.word	0x0500000f


	//   ....[147]....
        /*0880*/ 	.word	0x0500000f


	//   ....[148]....
        /*0884*/ 	.word	0x0500000f


	//   ....[149]....
        /*0888*/ 	.word	0x0500000f


	//   ....[150]....
        /*088c*/ 	.word	0x0500000f


	//   ....[151]....
        /*0890*/ 	.word	0x0500000f


	//   ....[152]....
        /*0894*/ 	.word	0x0500000f


	//   ....[153]....
        /*0898*/ 	.word	0x0500000f


	//   ....[154]....
        /*089c*/ 	.word	0x0500000f


	//   ....[155]....
        /*08a0*/ 	.word	0x0500000f


	//   ....[156]....
        /*08a4*/ 	.word	0x0500000f


	//   ....[157]....
        /*08a8*/ 	.word	0x0500000f


	//   ....[158]....
        /*08ac*/ 	.word	0x0500000f


	//   ....[159]....
        /*08b0*/ 	.word	0x0500000f


	//   ....[160]....
        /*08b4*/ 	.word	0x0500000f


	//   ....[161]....
        /*08b8*/ 	.word	0x0500000f


	//   ....[162]....
        /*08bc*/ 	.word	0x0500000f


	//   ....[163]....
        /*08c0*/ 	.word	0x0500000f


	//   ....[164]....
        /*08c4*/ 	.word	0x0500000f


	//   ....[165]....
        /*08c8*/ 	.word	0x0500000f


	//   ....[166]....
        /*08cc*/ 	.word	0x0500000f


	//   ....[167]....
        /*08d0*/ 	.word	0x0500000f


	//   ....[168]....
        /*08d4*/ 	.word	0x0500000f


	//   ....[169]....
        /*08d8*/ 	.word	0x0500000f


	//   ....[170]....
        /*08dc*/ 	.word	0x0500000f


	//   ....[171]....
        /*08e0*/ 	.word	0x0500000f


	//   ....[172]....
        /*08e4*/ 	.word	0x0500000f


	//   ....[173]....
        /*08e8*/ 	.word	0x0500000f


	//   ....[174]....
        /*08ec*/ 	.word	0x0500000f


	//----- nvinfo : EIATTR_COOP_GROUP_INSTR_OFFSETS
	.align		4
.L_143:
        /*08f0*/ 	.byte	0x04, 0x28
        /*08f2*/ 	.short	(.L_145 - .L_144)


	//   ....[0]....
.L_144:
        /*08f4*/ 	.word	0x00000060


	//   ....[1]....
        /*08f8*/ 	.word	0x00000190


	//   ....[2]....
        /*08fc*/ 	.word	0x00000240


	//   ....[3]....
        /*0900*/ 	.word	0x00000400


	//   ....[4]....
        /*0904*/ 	.word	0x00000560


	//   ....[5]....
        /*0908*/ 	.word	0x00000680


	//   ....[6]....
        /*090c*/ 	.word	0x000007e0


	//   ....[7]....
        /*0910*/ 	.word	0x00005560


	//   ....[8]....
        /*0914*/ 	.word	0x00005aa0


	//   ....[9]....
        /*0918*/ 	.word	0x00005ab0


	//   ....[10]....
        /*091c*/ 	.word	0x00005ac0


	//   ....[11]....
        /*0920*/ 	.word	0x00005ad0


	//   ....[12]....
        /*0924*/ 	.word	0x00006dd0


	//   ....[13]....
        /*0928*/ 	.word	0x00006de0


	//   ....[14]....
        /*092c*/ 	.word	0x00006df0


	//   ....[15]....
        /*0930*/ 	.word	0x00006e00


	//   ....[16]....
        /*0934*/ 	.word	0x000091d0


	//   ....[17]....
        /*0938*/ 	.word	0x000092d0


	//   ....[18]....
        /*093c*/ 	.word	0x00009930


	//   ....[19]....
        /*0940*/ 	.word	0x00009980


	//   ....[20]....
        /*0944*/ 	.word	0x0000ba00


	//   ....[21]....
        /*0948*/ 	.word	0x0000ba30


	//   ....[22]....
        /*094c*/ 	.word	0x0000ba80


	//   ....[23]....
        /*0950*/ 	.word	0x0000ba90


	//   ....[24]....
        /*0954*/ 	.word	0x0000d440


	//   ....[25]....
        /*0958*/ 	.word	0x0000d450


	//   ....[26]....
        /*095c*/ 	.word	0x0000d4f0


	//   ....[27]....
        /*0960*/ 	.word	0x0000d500


	//   ....[28]....
        /*0964*/ 	.word	0x0000e010


	//   ....[29]....
        /*0968*/ 	.word	0x0000e040


	//   ....[30]....
        /*096c*/ 	.word	0x0000e070


	//   ....[31]....
        /*0970*/ 	.word	0x0000e080


	//   ....[32]....
        /*0974*/ 	.word	0x0000e090


	//   ....[33]....
        /*0978*/ 	.word	0x0000e0a0


	//   ....[34]....
        /*097c*/ 	.word	0x0000e0c0


	//   ....[35]....
        /*0980*/ 	.word	0x0000e0d0


	//   ....[36]....
        /*0984*/ 	.word	0x0000e0e0


	//   ....[37]....
        /*0988*/ 	.word	0x0000e0f0


	//   ....[38]....
        /*098c*/ 	.word	0x0000e100


	//   ....[39]....
        /*0990*/ 	.word	0x0000e110


	//   ....[40]....
        /*0994*/ 	.word	0x0000e120


	//   ....[41]....
        /*0998*/ 	.word	0x0000e130


	//   ....[42]....
        /*099c*/ 	.word	0x0000e140


	//   ....[43]....
        /*09a0*/ 	.word	0x0000e160


	//   ....[44]....
        /*09a4*/ 	.word	0x0000e170


	//   ....[45]....
        /*09a8*/ 	.word	0x0000e180


	//   ....[46]....
        /*09ac*/ 	.word	0x0000e190


	//   ....[47]....
        /*09b0*/ 	.word	0x0000e1a0


	//   ....[48]....
        /*09b4*/ 	.word	0x0000e1b0


	//   ....[49]....
        /*09b8*/ 	.word	0x0000e1c0


	//   ....[50]....
        /*09bc*/ 	.word	0x0000e1d0


	//   ....[51]....
        /*09c0*/ 	.word	0x0000e1e0


	//   ....[52]....
        /*09c4*/ 	.word	0x0000e1f0


	//   ....[53]....
        /*09c8*/ 	.word	0x0000e200


	//   ....[54]....
        /*09cc*/ 	.word	0x0000e210


	//   ....[55]....
        /*09d0*/ 	.word	0x0000e220


	//   ....[56]....
        /*09d4*/ 	.word	0x0000e230


	//   ....[57]....
        /*09d8*/ 	.word	0x0000e240


	//   ....[58]....
        /*09dc*/ 	.word	0x0000e250


	//   ....[59]....
        /*09e0*/ 	.word	0x0000e260


	//   ....[60]....
        /*09e4*/ 	.word	0x0000ea00


	//   ....[61]....
        /*09e8*/ 	.word	0x0000ea10


	//   ....[62]....
        /*09ec*/ 	.word	0x0000ea20


	//   ....[63]....
        /*09f0*/ 	.word	0x0000ea60


	//   ....[64]....
        /*09f4*/ 	.word	0x0000efc0


	//   ....[65]....
        /*09f8*/ 	.word	0x0000f000


	//   ....[66]....
        /*09fc*/ 	.word	0x0000f020


	//   ....[67]....
        /*0a00*/ 	.word	0x0000f060


	//   ....[68]....
        /*0a04*/ 	.word	0x0000f080


	//   ....[69]....
        /*0a08*/ 	.word	0x0000f0a0


	//   ....[70]....
        /*0a0c*/ 	.word	0x0000f0d0


	//   ....[71]....
        /*0a10*/ 	.word	0x0000f100


	//   ....[72]....
        /*0a14*/ 	.word	0x0000f530


	//   ....[73]....
        /*0a18*/ 	.word	0x0000f540


	//   ....[74]....
        /*0a1c*/ 	.word	0x0000f7d0


	//   ....[75]....
        /*0a20*/ 	.word	0x0000f7e0


	//   ....[76]....
        /*0a24*/ 	.word	0x00010280


	//   ....[77]....
        /*0a28*/ 	.word	0x000102b0


	//   ....[78]....
        /*0a2c*/ 	.word	0x000102f0


	//   ....[79]....
        /*0a30*/ 	.word	0x00010320


	//   ....[80]....
        /*0a34*/ 	.word	0x00010340


	//   ....[81]....
        /*0a38*/ 	.word	0x00010350


	//   ....[82]....
        /*0a3c*/ 	.word	0x00010360


	//   ....[83]....
        /*0a40*/ 	.word	0x00010380


	//   ....[84]....
        /*0a44*/ 	.word	0x000104e0


	//   ....[85]....
        /*0a48*/ 	.word	0x000106e0


	//   ....[86]....
        /*0a4c*/ 	.word	0x00010710


	//   ....[87]....
        /*0a50*/ 	.word	0x00010740


	//   ....[88]....
        /*0a54*/ 	.word	0x00010770


	//   ....[89]....
        /*0a58*/ 	.word	0x000107a0


	//   ....[90]....
        /*0a5c*/ 	.word	0x000107d0


	//   ....[91]....
        /*0a60*/ 	.word	0x00010950


	//   ....[92]....
        /*0a64*/ 	.word	0x00010980


	//   ....[93]....
        /*0a68*/ 	.word	0x000109b0


	//   ....[94]....
        /*0a6c*/ 	.word	0x000109e0


	//   ....[95]....
        /*0a70*/ 	.word	0x00010a10


	//   ....[96]....
        /*0a74*/ 	.word	0x00010a40


	//   ....[97]....
        /*0a78*/ 	.word	0x00010ad0


	//   ....[98]....
        /*0a7c*/ 	.word	0x00010b00


	//   ....[99]....
        /*0a80*/ 	.word	0x00010b10


	//   ....[100]....
        /*0a84*/ 	.word	0x00010bb0


	//   ....[101]....
        /*0a88*/ 	.word	0x00011c90


	//   ....[102]....
        /*0a8c*/ 	.word	0x00013290


	//   ....[103]....
        /*0a90*/ 	.word	0x00013f50


	//   ....[104]....
        /*0a94*/ 	.word	0x00013f60


	//   ....[105]....
        /*0a98*/ 	.word	0x00013f70


	//   ....[106]....
        /*0a9c*/ 	.word	0x00013f90


	//   ....[107]....
        /*0aa0*/ 	.word	0x00014020


	//   ....[108]....
        /*0aa4*/ 	.word	0x00014040


	//   ....[109]....
        /*0aa8*/ 	.word	0x000140c0


	//   ....[110]....
        /*0aac*/ 	.word	0x000140e0


	//   ....[111]....
        /*0ab0*/ 	.word	0x000140f0


	//   ....[112]....
        /*0ab4*/ 	.word	0x00014160


	//   ....[113]....
        /*0ab8*/ 	.word	0x000141b0


	//   ....[114]....
        /*0abc*/ 	.word	0x000141c0


	//   ....[115]....
        /*0ac0*/ 	.word	0x000157b0


	//   ....[116]....
        /*0ac4*/ 	.word	0x000157e0


	//   ....[117]....
        /*0ac8*/ 	.word	0x00015850


	//   ....[118]....
        /*0acc*/ 	.word	0x00015880


	//   ....[119]....
        /*0ad0*/ 	.word	0x000158b0


	//   ....[120]....
        /*0ad4*/ 	.word	0x000158e0


	//   ....[121]....
        /*0ad8*/ 	.word	0x00015910


	//   ....[122]....
        /*0adc*/ 	.word	0x00015940


	//   ....[123]....
        /*0ae0*/ 	.word	0x00015ae0


	//   ....[124]....
        /*0ae4*/ 	.word	0x00015b10


	//   ....[125]....
        /*0ae8*/ 	.word	0x00015b40


	//   ....[126]....
        /*0aec*/ 	.word	0x00015b70


	//   ....[127]....
        /*0af0*/ 	.word	0x00015ba0


	//   ....[128]....
        /*0af4*/ 	.word	0x00015bd0


	//   ....[129]....
        /*0af8*/ 	.word	0x00015c90


	//   ....[130]....
        /*0afc*/ 	.word	0x00015cb0


	//   ....[131]....
        /*0b00*/ 	.word	0x00015cc0


	//   ....[132]....
        /*0b04*/ 	.word	0x00015d20


	//   ....[133]....
        /*0b08*/ 	.word	0x00016340


	//   ....[134]....
        /*0b0c*/ 	.word	0x000167c0


	//   ....[135]....
        /*0b10*/ 	.word	0x00016850


	//   ....[136]....
        /*0b14*/ 	.word	0x000168a0


	//   ....[137]....
        /*0b18*/ 	.word	0x000168f0


	//   ....[138]....
        /*0b1c*/ 	.word	0x000169d0


	//   ....[139]....
        /*0b20*/ 	.word	0x00016a60


	//   ....[140]....
        /*0b24*/ 	.word	0x00016ab0


	//   ....[141]....
        /*0b28*/ 	.word	0x00016b00


	//   ....[142]....
        /*0b2c*/ 	.word	0x00016d50


	//   ....[143]....
        /*0b30*/ 	.word	0x00017030


	//   ....[144]....
        /*0b34*/ 	.word	0x00017230


	//   ....[145]....
        /*0b38*/ 	.word	0x00017280


	//   ....[146]....
        /*0b3c*/ 	.word	0x000172e0


	//   ....[147]....
        /*0b40*/ 	.word	0x000173d0


	//   ....[148]....
        /*0b44*/ 	.word	0x00017430


	//   ....[149]....
        /*0b48*/ 	.word	0x00017530


	//   ....[150]....
        /*0b4c*/ 	.word	0x00017590


	//   ....[151]....
        /*0b50*/ 	.word	0x00017640


	//   ....[152]....
        /*0b54*/ 	.word	0x000176f0


	//   ....[153]....
        /*0b58*/ 	.word	0x000177d0


	//   ....[154]....
        /*0b5c*/ 	.word	0x00017830


	//   ....[155]....
        /*0b60*/ 	.word	0x000178f0


	//   ....[156]....
        /*0b64*/ 	.word	0x00017bc0


	//   ....[157]....
        /*0b68*/ 	.word	0x00017c60


	//   ....[158]....
        /*0b6c*/ 	.word	0x00017df0


	//   ....[159]....
        /*0b70*/ 	.word	0x00017e60


	//   ....[160]....
        /*0b74*/ 	.word	0x00017ed0


	//   ....[161]....
        /*0b78*/ 	.word	0x00017f40


	//   ....[162]....
        /*0b7c*/ 	.word	0x00017fb0


	//   ....[163]....
        /*0b80*/ 	.word	0x00018030


	//   ....[164]....
        /*0b84*/ 	.word	0x000180c0


	//   ....[165]....
        /*0b88*/ 	.word	0x00018160


	//   ....[166]....
        /*0b8c*/ 	.word	0x000181d0


	//   ....[167]....
        /*0b90*/ 	.word	0x00018240


	//   ....[168]....
        /*0b94*/ 	.word	0x000182b0


	//   ....[169]....
        /*0b98*/ 	.word	0x00018330


	//   ....[170]....
        /*0b9c*/ 	.word	0x000183a0


	//   ....[171]....
        /*0ba0*/ 	.word	0x00018440


	//   ....[172]....
        /*0ba4*/ 	.word	0x00018490


	//   ....[173]....
        /*0ba8*/ 	.word	0x00018520


	//   ....[174]....
        /*0bac*/ 	.word	0x00018650


	//----- nvinfo : EIATTR_REG_RECONFIG
	.align		4
.L_145:
        /*0bb0*/ 	.byte	0x01, 0x54
	.zero		2


	//----- nvinfo : EIATTR_SYSCALL_OFFSETS
	.align		4
        /*0bb4*/ 	.byte	0x04, 0x46
        /*0bb6*/ 	.short	(.L_147 - .L_146)


	//   ....[0]....
.L_146:
        /*0bb8*/ 	.word	0x00001c40


	//   ....[1]....
        /*0bbc*/ 	.word	0x00001d90


	//   ....[2]....
        /*0bc0*/ 	.word	0x000056d0


	//   ....[3]....
        /*0bc4*/ 	.word	0x00005a10


	//   ....[4]....
        /*0bc8*/ 	.word	0x00012d40


	//   ....[5]....
        /*0bcc*/ 	.word	0x00012eb0


	//   ....[6]....
        /*0bd0*/ 	.word	0x00013000


	//   ....[7]....
        /*0bd4*/ 	.word	0x00013140


	//   ....[8]....
        /*0bd8*/ 	.word	0x00013aa0


	//----- nvinfo : EIATTR_MBARRIER_INSTR_OFFSETS
	.align		4
.L_147:
        /*0bdc*/ 	.byte	0x04, 0x39
        /*0bde*/ 	.short	(.L_149 - .L_148)


	//   ....[0]....
.L_148:
        /*0be0*/ 	.word	0x000002b0
        /*0be4*/ 	.word	0x000000ff
        /*0be8*/ 	.word	0x00013200
        /*0bec*/ 	.short	0x0100
        /*0bee*/ 	.byte	0x08
	.zero		1


	//   ....[1]....
        /*0bf0*/ 	.word	0x000002c0
        /*0bf4*/ 	.word	0x000000ff
        /*0bf8*/ 	.word	0x00013220
        /*0bfc*/ 	.short	0x0100
        /*0bfe*/ 	.byte	0x08
	.zero		1


	//   ....[2]....
        /*0c00*/ 	.word	0x000003b0
        /*0c04*/ 	.word	0x000000ff
        /*0c08*/ 	.word	0x00013230
        /*0c0c*/ 	.short	0x0100
        /*0c0e*/ 	.byte	0x08
	.zero		1


	//   ....[3]....
        /*0c10*/ 	.word	0x000003c0
        /*0c14*/ 	.word	0x000000ff
        /*0c18*/ 	.word	0x00013240
        /*0c1c*/ 	.short	0x0100
        /*0c1e*/ 	.byte	0x08
	.zero		1


	//   ....[4]....
        /*0c20*/ 	.word	0x000003d0
        /*0c24*/ 	.word	0x000000ff
        /*0c28*/ 	.word	0x00013238
        /*0c2c*/ 	.short	0x0100
        /*0c2e*/ 	.byte	0x08
	.zero		1


	//   ....[5]....
        /*0c30*/ 	.word	0x000003e0
        /*0c34*/ 	.word	0x000000ff
        /*0c38*/ 	.word	0x00013248
        /*0c3c*/ 	.short	0x0100
        /*0c3e*/ 	.byte	0x08
	.zero		1


	//   ....[6]....
        /*0c40*/ 	.word	0x00000510
        /*0c44*/ 	.word	0x000000ff
        /*0c48*/ 	.word	0x00013250
        /*0c4c*/ 	.short	0x0100
        /*0c4e*/ 	.byte	0x08
	.zero		1


	//   ....[7]....
        /*0c50*/ 	.word	0x00000520
        /*0c54*/ 	.word	0x000000ff
        /*0c58*/ 	.word	0x00013260
        /*0c5c*/ 	.short	0x0100
        /*0c5e*/ 	.byte	0x08
	.zero		1


	//   ....[8]....
        /*0c60*/ 	.word	0x00000530
        /*0c64*/ 	.word	0x000000ff
        /*0c68*/ 	.word	0x00013258
        /*0c6c*/ 	.short	0x0100
        /*0c6e*/ 	.byte	0x08
	.zero		1


	//   ....[9]....
        /*0c70*/ 	.word	0x00000540
        /*0c74*/ 	.word	0x000000ff
        /*0c78*/ 	.word	0x00013268
        /*0c7c*/ 	.short	0x0100
        /*0c7e*/ 	.byte	0x08
	.zero		1


	//   ....[10]....
        /*0c80*/ 	.word	0x00000630
        /*0c84*/ 	.word	0x000000ff
        /*0c88*/ 	.word	0x00013270
        /*0c8c*/ 	.short	0x0100
        /*0c8e*/ 	.byte	0x06
	.zero		1


	//   ....[11]....
        /*0c90*/ 	.word	0x00000640
        /*0c94*/ 	.word	0x000000ff
        /*0c98*/ 	.word	0x00013280
        /*0c9c*/ 	.short	0x0100
        /*0c9e*/ 	.byte	0x06
	.zero		1


	//   ....[12]....
        /*0ca0*/ 	.word	0x00000650
        /*0ca4*/ 	.word	0x000000ff
        /*0ca8*/ 	.word	0x00013278
        /*0cac*/ 	.short	0x0100
        /*0cae*/ 	.byte	0x06
	.zero		1


	//   ....[13]....
        /*0cb0*/ 	.word	0x00000660
        /*0cb4*/ 	.word	0x000000ff
        /*0cb8*/ 	.word	0x00013288
        /*0cbc*/ 	.short	0x0100
        /*0cbe*/ 	.byte	0x06
	.zero		1


	//   ....[14]....
        /*0cc0*/ 	.word	0x00000790
        /*0cc4*/ 	.word	0x000000ff
        /*0cc8*/ 	.word	0x00013290
        /*0ccc*/ 	.short	0x0100
        /*0cce*/ 	.byte	0x08
	.zero		1


	//   ....[15]....
        /*0cd0*/ 	.word	0x000007a0
        /*0cd4*/ 	.word	0x000000ff
        /*0cd8*/ 	.word	0x000132a0
        /*0cdc*/ 	.short	0x0100
        /*0cde*/ 	.byte	0x08
	.zero		1


	//   ....[16]....
        /*0ce0*/ 	.word	0x000007b0
        /*0ce4*/ 	.word	0x000000ff
        /*0ce8*/ 	.word	0x00013298
        /*0cec*/ 	.short	0x0100
        /*0cee*/ 	.byte	0x08
	.zero		1


	//   ....[17]....
        /*0cf0*/ 	.word	0x000007c0
        /*0cf4*/ 	.word	0x000000ff
        /*0cf8*/ 	.word	0x000132a8
        /*0cfc*/ 	.short	0x0100
        /*0cfe*/ 	.byte	0x08
	.zero		1


	//   ....[18]....
        /*0d00*/ 	.word	0x000008f0
        /*0d04*/ 	.word	0x000000ff
        /*0d08*/ 	.word	0x000132b0
        /*0d0c*/ 	.short	0x0100
        /*0d0e*/ 	.byte	0x08
	.zero		1


	//   ....[19]....
        /*0d10*/ 	.word	0x00000900
        /*0d14*/ 	.word	0x000000ff
        /*0d18*/ 	.word	0x000132c0
        /*0d1c*/ 	.short	0x0100
        /*0d1e*/ 	.byte	0x08
	.zero		1


	//   ....[20]....
        /*0d20*/ 	.word	0x00000910
        /*0d24*/ 	.word	0x000000ff
        /*0d28*/ 	.word	0x000132b8
        /*0d2c*/ 	.short	0x0100
        /*0d2e*/ 	.byte	0x08
	.zero		1


	//   ....[21]....
        /*0d30*/ 	.word	0x00000920
        /*0d34*/ 	.word	0x000000ff
        /*0d38*/ 	.word	0x000132c8
        /*0d3c*/ 	.short	0x0100
        /*0d3e*/ 	.byte	0x08
	.zero		1


	//   ....[22]....
        /*0d40*/ 	.word	0x000028e0
        /*0d44*/ 	.word	0x0000004b
        /*0d48*/ 	.word	0x00013290
        /*0d4c*/ 	.short	0x010a
        /*0d4e*/ 	.byte	0x3f
	.zero		1


	//   ....[23]....
        /*0d50*/ 	.word	0x00003980
        /*0d54*/ 	.word	0x0000004b
        /*0d58*/ 	.word	0x00013290
        /*0d5c*/ 	.short	0x010a
        /*0d5e*/ 	.byte	0x3f
	.zero		1


	//   ....[24]....
        /*0d60*/ 	.word	0x00004a00
        /*0d64*/ 	.word	0x0000004b
        /*0d68*/ 	.word	0x00013290
        /*0d6c*/ 	.short	0x010a
        /*0d6e*/ 	.byte	0x3f
	.zero		1


	//   ....[25]....
        /*0d70*/ 	.word	0x00004b80
        /*0d74*/ 	.word	0x00000004
        /*0d78*/ 	.word	0x00000000
        /*0d7c*/ 	.short	0x0101
        /*0d7e*/ 	.byte	0x3f
	.zero		1


	//   ....[26]....
        /*0d80*/ 	.word	0x00004bc0
        /*0d84*/ 	.word	0x0000004b
        /*0d88*/ 	.word	0x000132b0
        /*0d8c*/ 	.short	0x010a
        /*0d8e*/ 	.byte	0x3f
	.zero		1


	//   ....[27]....
        /*0d90*/ 	.word	0x00004e40
        /*0d94*/ 	.word	0x0000004b
        /*0d98*/ 	.word	0x00000000
        /*0d9c*/ 	.short	0x0101
        /*0d9e*/ 	.byte	0x3f
	.zero		1


	//   ....[28]....
        /*0da0*/ 	.word	0x00005770
        /*0da4*/ 	.word	0x00000010
        /*0da8*/ 	.word	0x00013200
        /*0dac*/ 	.short	0x010a
        /*0dae*/ 	.byte	0x3f
	.zero		1


	//   ....[29]....
        /*0db0*/ 	.word	0x000057c0
        /*0db4*/ 	.word	0x00000010
        /*0db8*/ 	.word	0x00013200
        /*0dbc*/ 	.short	0x010a
        /*0dbe*/ 	.byte	0x3f
	.zero		1


	//   ....[30]....
        /*0dc0*/ 	.word	0x00005d30
        /*0dc4*/ 	.word	0x00000010
        /*0dc8*/ 	.word	0x00013200
        /*0dcc*/ 	.short	0x010a
        /*0dce*/ 	.byte	0x3f
	.zero		1


	//   ....[31]....
        /*0dd0*/ 	.word	0x00006fc0
        /*0dd4*/ 	.word	0x00000010
        /*0dd8*/ 	.word	0x00013200
        /*0ddc*/ 	.short	0x010a
        /*0dde*/ 	.byte	0x3f
	.zero		1


	//   ....[32]....
        /*0de0*/ 	.word	0x00008120
        /*0de4*/ 	.word	0x00000003
        /*0de8*/ 	.word	0x00013230
        /*0dec*/ 	.short	0x010a
        /*0dee*/ 	.byte	0x3f
	.zero		1


	//   ....[33]....
        /*0df0*/ 	.word	0x000081d0
        /*0df4*/ 	.word	0x00000003
        /*0df8*/ 	.word	0x00013230
        /*0dfc*/ 	.short	0x010a
        /*0dfe*/ 	.byte	0x3f
	.zero		1


	//   ....[34]....
        /*0e00*/ 	.word	0x00009cb0
        /*0e04*/ 	.word	0x00000047
        /*0e08*/ 	.word	0x00000000
        /*0e0c*/ 	.short	0x0101
        /*0e0e*/ 	.byte	0x3f
	.zero		1


	//   ....[35]....
        /*0e10*/ 	.word	0x0000ac30
        /*0e14*/ 	.word	0x0000000b
        /*0e18*/ 	.word	0x00013230
        /*0e1c*/ 	.short	0x010a
        /*0e1e*/ 	.byte	0x3f
	.zero		1


	//   ....[36]....
        /*0e20*/ 	.word	0x0000acc0
        /*0e24*/ 	.word	0x0000000b
        /*0e28*/ 	.word	0x00013230
        /*0e2c*/ 	.short	0x010a
        /*0e2e*/ 	.byte	0x3f
	.zero		1


	//   ....[37]....
        /*0e30*/ 	.word	0x0000b280
        /*0e34*/ 	.word	0x0000000e
        /*0e38*/ 	.word	0x00013250
        /*0e3c*/ 	.short	0x010a
        /*0e3e*/ 	.byte	0x3f
	.zero		1


	//   ....[38]....
        /*0e40*/ 	.word	0x0000b2d0
        /*0e44*/ 	.word	0x0000000e
        /*0e48*/ 	.word	0x00013250
        /*0e4c*/ 	.short	0x010a
        /*0e4e*/ 	.byte	0x3f
	.zero		1


	//   ....[39]....
        /*0e50*/ 	.word	0x0000c240
        /*0e54*/ 	.word	0x0000000b
        /*0e58*/ 	.word	0x00000000
        /*0e5c*/ 	.short	0x0101
        /*0e5e*/ 	.byte	0x3f
	.zero		1


	//   ....[40]....
        /*0e60*/ 	.word	0x0000cb80
        /*0e64*/ 	.word	0x0000000e
        /*0e68*/ 	.word	0x00000000
        /*0e6c*/ 	.short	0x0101
        /*0e6e*/ 	.byte	0x3f
	.zero		1


	//   ....[41]....
        /*0e70*/ 	.word	0x0000d0d0
        /*0e74*/ 	.word	0x00000003
        /*0e78*/ 	.word	0x00013250
        /*0e7c*/ 	.short	0x010a
        /*0e7e*/ 	.byte	0x3f
	.zero		1


	//   ....[42]....
        /*0e80*/ 	.word	0x0000d120
        /*0e84*/ 	.word	0x00000003
        /*0e88*/ 	.word	0x00013250
        /*0e8c*/ 	.short	0x010a
        /*0e8e*/ 	.byte	0x3f
	.zero		1


	//   ....[43]....
        /*0e90*/ 	.word	0x0000d960
        /*0e94*/ 	.word	0x00000003
        /*0e98*/ 	.word	0x00000000
        /*0e9c*/ 	.short	0x0101
        /*0e9e*/ 	.byte	0x3f
	.zero		1


	//   ....[44]....
        /*0ea0*/ 	.word	0x0000f090
        /*0ea4*/ 	.word	0x00000015
        /*0ea8*/ 	.word	0x00000000
        /*0eac*/ 	.short	0x0101
        /*0eae*/ 	.byte	0x3f
	.zero		1


	//   ....[45]....
        /*0eb0*/ 	.word	0x0000f520
        /*0eb4*/ 	.word	0x00000004
        /*0eb8*/ 	.word	0x00000000
        /*0ebc*/ 	.short	0x0101
        /*0ebe*/ 	.byte	0x3f
	.zero		1


	//   ....[46]....
        /*0ec0*/ 	.word	0x00011d70
        /*0ec4*/ 	.word	0x00000012
        /*0ec8*/ 	.word	0x00013220
        /*0ecc*/ 	.short	0x010a
        /*0ece*/ 	.byte	0x3f
	.zero		1


	//   ....[47]....
        /*0ed0*/ 	.word	0x00011e00
        /*0ed4*/ 	.word	0x00000007
        /*0ed8*/ 	.word	0x000132a0
        /*0edc*/ 	.short	0x010a
        /*0ede*/ 	.byte	0x3f
	.zero		1


	//   ....[48]....
        /*0ee0*/ 	.word	0x00012050
        /*0ee4*/ 	.word	0x00000007
        /*0ee8*/ 	.word	0x000132c0
        /*0eec*/ 	.short	0x010a
        /*0eee*/ 	.byte	0x3f
	.zero		1


	//   ....[49]....
        /*0ef0*/ 	.word	0x000123a0
        /*0ef4*/ 	.word	0x00000007
        /*0ef8*/ 	.word	0x000132a0
        /*0efc*/ 	.short	0x010a
        /*0efe*/ 	.byte	0x3f
	.zero		1


	//   ....[50]....
        /*0f00*/ 	.word	0x000125c0
        /*0f04*/ 	.word	0x00000007
        /*0f08*/ 	.word	0x000132c0
        /*0f0c*/ 	.short	0x010a
        /*0f0e*/ 	.byte	0x3f
	.zero		1


	//   ....[51]....
        /*0f10*/ 	.word	0x000134c0
        /*0f14*/ 	.word	0x00000004
        /*0f18*/ 	.word	0x00013280
        /*0f1c*/ 	.short	0x010a
        /*0f1e*/ 	.byte	0x3f
	.zero		1


	//   ....[52]....
        /*0f20*/ 	.word	0x00013680
        /*0f24*/ 	.word	0x00000004
        /*0f28*/ 	.word	0x00013240
        /*0f2c*/ 	.short	0x010a
        /*0f2e*/ 	.byte	0x3f
	.zero		1


	//   ....[53]....
        /*0f30*/ 	.word	0x000142e0
        /*0f34*/ 	.word	0x00000012
        /*0f38*/ 	.word	0x00013200
        /*0f3c*/ 	.short	0x0107
        /*0f3e*/ 	.byte	0x3f
	.zero		1


	//   ....[54]....
        /*0f40*/ 	.word	0x000143d0
        /*0f44*/ 	.word	0x00000012
        /*0f48*/ 	.word	0x00013200
        /*0f4c*/ 	.short	0x0101
        /*0f4e*/ 	.byte	0x3f
	.zero		1


	//   ....[55]....
        /*0f50*/ 	.word	0x000143f0
        /*0f54*/ 	.word	0x00000012
        /*0f58*/ 	.word	0x00013220
        /*0f5c*/ 	.short	0x010a
        /*0f5e*/ 	.byte	0x3f
	.zero		1


	//   ....[56]....
        /*0f60*/ 	.word	0x000146d0
        /*0f64*/ 	.word	0x00000004
        /*0f68*/ 	.word	0x00013280
        /*0f6c*/ 	.short	0x010a
        /*0f6e*/ 	.byte	0x3f
	.zero		1


	//   ....[57]....
        /*0f70*/ 	.word	0x00014920
        /*0f74*/ 	.word	0x00000004
        /*0f78*/ 	.word	0x00013240
        /*0f7c*/ 	.short	0x010a
        /*0f7e*/ 	.byte	0x3f
	.zero		1


	//   ....[58]....
        /*0f80*/ 	.word	0x00014be0
        /*0f84*/ 	.word	0x00000003
        /*0f88*/ 	.word	0x00013270
        /*0f8c*/ 	.short	0x010a
        /*0f8e*/ 	.byte	0x3f
	.zero		1


	//   ....[59]....
        /*0f90*/ 	.word	0x00014c60
        /*0f94*/ 	.word	0x00000003
        /*0f98*/ 	.word	0x00013260
        /*0f9c*/ 	.short	0x010a
        /*0f9e*/ 	.byte	0x3f
	.zero		1


	//   ....[60]....
        /*0fa0*/ 	.word	0x00014f60
        /*0fa4*/ 	.word	0x00000003
        /*0fa8*/ 	.word	0x00013250
        /*0fac*/ 	.short	0x0101
        /*0fae*/ 	.byte	0x3f
	.zero		1


	//   ....[61]....
        /*0fb0*/ 	.word	0x00014ff0
        /*0fb4*/ 	.word	0x00000003
        /*0fb8*/ 	.word	0x00000000
        /*0fbc*/ 	.short	0x0101
        /*0fbe*/ 	.byte	0x3f
	.zero		1


	//   ....[62]....
        /*0fc0*/ 	.word	0x000151e0
        /*0fc4*/ 	.word	0x00000003
        /*0fc8*/ 	.word	0x00013270
        /*0fcc*/ 	.short	0x010a
        /*0fce*/ 	.byte	0x3f
	.zero		1


	//   ....[63]....
        /*0fd0*/ 	.word	0x00015250
        /*0fd4*/ 	.word	0x00000003
        /*0fd8*/ 	.word	0x00013260
        /*0fdc*/ 	.short	0x010a
        /*0fde*/ 	.byte	0x3f
	.zero		1


	//   ....[64]....
        /*0fe0*/ 	.word	0x00015550
        /*0fe4*/ 	.word	0x00000003
        /*0fe8*/ 	.word	0x00013250
        /*0fec*/ 	.short	0x0101
        /*0fee*/ 	.byte	0x3f
	.zero		1


	//   ....[65]....
        /*0ff0*/ 	.word	0x000155a0
        /*0ff4*/ 	.word	0x00000000
        /*0ff8*/ 	.word	0x00000000
        /*0ffc*/ 	.short	0x0101
        /*0ffe*/ 	.byte	0x3f
	.zero		1


	//   ....[66]....
        /*1000*/ 	.word	0x000162c0
        /*1004*/ 	.word	0x00000006
        /*1008*/ 	.word	0x00013220
        /*100c*/ 	.short	0x010a
        /*100e*/ 	.byte	0x3f
	.zero		1


	//   ....[67]....
        /*1010*/ 	.word	0x00016450
        /*1014*/ 	.word	0x00000005
        /*1018*/ 	.word	0x00000000
        /*101c*/ 	.short	0x010a
        /*101e*/ 	.byte	0x3f
	.zero		1


	//   ....[68]....
        /*1020*/ 	.word	0x000164c0
        /*1024*/ 	.word	0x00000009
        /*1028*/ 	.word	0x00000000
        /*102c*/ 	.short	0x010a
        /*102e*/ 	.byte	0x3f
	.zero		1


	//   ....[69]....
        /*1030*/ 	.word	0x00016510
        /*1034*/ 	.word	0x00000013
        /*1038*/ 	.word	0x00013260
        /*103c*/ 	.short	0x010a
        /*103e*/ 	.byte	0x3f
	.zero		1


	//   ....[70]....
        /*1040*/ 	.word	0x00016560
        /*1044*/ 	.word	0x00000007
        /*1048*/ 	.word	0x00013260
        /*104c*/ 	.short	0x010a
        /*104e*/ 	.byte	0x3f
	.zero		1


	//   ....[71]....
        /*1050*/ 	.word	0x000165a0
        /*1054*/ 	.word	0x00000013
        /*1058*/ 	.word	0x00013280
        /*105c*/ 	.short	0x010a
        /*105e*/ 	.byte	0x3f
	.zero		1


	//   ....[72]....
        /*1060*/ 	.word	0x000165c0
        /*1064*/ 	.word	0x00000007
        /*1068*/ 	.word	0x00013280
        /*106c*/ 	.short	0x010a
        /*106e*/ 	.byte	0x3f
	.zero		1


	//   ....[73]....
        /*1070*/ 	.word	0x00016620
        /*1074*/ 	.word	0x0000004b
        /*1078*/ 	.word	0x00013290
        /*107c*/ 	.short	0x010a
        /*107e*/ 	.byte	0x3f
	.zero		1


	//   ....[74]....
        /*1080*/ 	.word	0x00016670
        /*1084*/ 	.word	0x0000004b
        /*1088*/ 	.word	0x00013290
        /*108c*/ 	.short	0x010a
        /*108e*/ 	.byte	0x3f
	.zero		1


	//   ....[75]....
        /*1090*/ 	.word	0x000166c0
        /*1094*/ 	.word	0x0000004b
        /*1098*/ 	.word	0x00013290
        /*109c*/ 	.short	0x010a
        /*109e*/ 	.byte	0x3f
	.zero		1


	//   ....[76]....
        /*10a0*/ 	.word	0x00016710
        /*10a4*/ 	.word	0x0000004b
        /*10a8*/ 	.word	0x000132b0
        /*10ac*/ 	.short	0x010a
        /*10ae*/ 	.byte	0x3f
	.zero		1


	//   ....[77]....
        /*10b0*/ 	.word	0x00016920
        /*10b4*/ 	.word	0x00000010
        /*10b8*/ 	.word	0x00013200
        /*10bc*/ 	.short	0x010a
        /*10be*/ 	.byte	0x3f
	.zero		1


	//   ....[78]....
        /*10c0*/ 	.word	0x00016b30
        /*10c4*/ 	.word	0x00000010
        /*10c8*/ 	.word	0x00013200
        /*10cc*/ 	.short	0x010a
        /*10ce*/ 	.byte	0x3f
	.zero		1


	//   ....[79]....
        /*10d0*/ 	.word	0x00016b80
        /*10d4*/ 	.word	0x00000003
        /*10d8*/ 	.word	0x00013230
        /*10dc*/ 	.short	0x010a
        /*10de*/ 	.byte	0x3f
	.zero		1


	//   ....[80]....
        /*10e0*/ 	.word	0x00016bd0
        /*10e4*/ 	.word	0x0000000b
        /*10e8*/ 	.word	0x00013230
        /*10ec*/ 	.short	0x010a
        /*10ee*/ 	.byte	0x3f
	.zero		1


	//   ....[81]....
        /*10f0*/ 	.word	0x00016c20
        /*10f4*/ 	.word	0x0000000e
        /*10f8*/ 	.word	0x00013250
        /*10fc*/ 	.short	0x010a
        /*10fe*/ 	.byte	0x3f
	.zero		1


	//   ....[82]....
        /*1100*/ 	.word	0x00016c70
        /*1104*/ 	.word	0x00000003
        /*1108*/ 	.word	0x00013250
        /*110c*/ 	.short	0x010a
        /*110e*/ 	.byte	0x3f
	.zero		1


	//   ....[83]....
        /*1110*/ 	.word	0x00016e10
        /*1114*/ 	.word	0x00000012
        /*1118*/ 	.word	0x00013220
        /*111c*/ 	.short	0x010a
        /*111e*/ 	.byte	0x3f
	.zero		1


	//   ....[84]....
        /*1120*/ 	.word	0x00016e60
        /*1124*/ 	.word	0x00000007
        /*1128*/ 	.word	0x000132a0
        /*112c*/ 	.short	0x010a
        /*112e*/ 	.byte	0x3f
	.zero		1


	//   ....[85]....
        /*1130*/ 	.word	0x00016eb0
        /*1134*/ 	.word	0x00000007
        /*1138*/ 	.word	0x000132c0
        /*113c*/ 	.short	0x010a
        /*113e*/ 	.byte	0x3f
	.zero		1


	//   ....[86]....
        /*1140*/ 	.word	0x00016f00
        /*1144*/ 	.word	0x00000007
        /*1148*/ 	.word	0x000132a0
        /*114c*/ 	.short	0x010a
        /*114e*/ 	.byte	0x3f
	.zero		1


	//   ....[87]....
        /*1150*/ 	.word	0x00016f50
        /*1154*/ 	.word	0x00000007
        /*1158*/ 	.word	0x000132c0
        /*115c*/ 	.short	0x010a
        /*115e*/ 	.byte	0x3f
	.zero		1


	//   ....[88]....
        /*1160*/ 	.word	0x000170f0
        /*1164*/ 	.word	0x00000004
        /*1168*/ 	.word	0x00013280
        /*116c*/ 	.short	0x010a
        /*116e*/ 	.byte	0x3f
	.zero		1


	//   ....[89]....
        /*1170*/ 	.word	0x00017140
        /*1174*/ 	.word	0x00000004
        /*1178*/ 	.word	0x00013240
        /*117c*/ 	.short	0x010a
        /*117e*/ 	.byte	0x3f
	.zero		1


	//   ....[90]....
        /*1180*/ 	.word	0x00017930
        /*1184*/ 	.word	0x00000012
        /*1188*/ 	.word	0x00013220
        /*118c*/ 	.short	0x010a
        /*118e*/ 	.byte	0x3f
	.zero		1


	//   ....[91]....
        /*1190*/ 	.word	0x00017980
        /*1194*/ 	.word	0x00000004
        /*1198*/ 	.word	0x00013280
        /*119c*/ 	.short	0x010a
        /*119e*/ 	.byte	0x3f
	.zero		1


	//   ....[92]....
        /*11a0*/ 	.word	0x000179d0
        /*11a4*/ 	.word	0x00000004
        /*11a8*/ 	.word	0x00013240
        /*11ac*/ 	.short	0x010a
        /*11ae*/ 	.byte	0x3f
	.zero		1


	//   ....[93]....
        /*11b0*/ 	.word	0x00017a20
        /*11b4*/ 	.word	0x00000003
        /*11b8*/ 	.word	0x00013270
        /*11bc*/ 	.short	0x010a
        /*11be*/ 	.byte	0x3f
	.zero		1


	//   ....[94]....
        /*11c0*/ 	.word	0x00017a70
        /*11c4*/ 	.word	0x00000003
        /*11c8*/ 	.word	0x00013260
        /*11cc*/ 	.short	0x010a
        /*11ce*/ 	.byte	0x3f
	.zero		1


	//   ....[95]....
        /*11d0*/ 	.word	0x00017ac0
        /*11d4*/ 	.word	0x00000003
        /*11d8*/ 	.word	0x00013270
        /*11dc*/ 	.short	0x010a
        /*11de*/ 	.byte	0x3f
	.zero		1


	//   ....[96]....
        /*11e0*/ 	.word	0x00017b10
        /*11e4*/ 	.word	0x00000003
        /*11e8*/ 	.word	0x00013260
        /*11ec*/ 	.short	0x010a
        /*11ee*/ 	.byte	0x3f
	.zero		1


	//   ....[97]....
        /*11f0*/ 	.word	0x00018570
        /*11f4*/ 	.word	0x00000006
        /*11f8*/ 	.word	0x00013220
        /*11fc*/ 	.short	0x010a
        /*11fe*/ 	.byte	0x3f
	.zero		1


	//   ....[98]....
        /*1200*/ 	.word	0x00018710
        /*1204*/ 	.word	0x00000005
        /*1208*/ 	.word	0x00000000
        /*120c*/ 	.short	0x010a
        /*120e*/ 	.byte	0x3f
	.zero		1


	//   ....[99]....
        /*1210*/ 	.word	0x00018760
        /*1214*/ 	.word	0x00000009
        /*1218*/ 	.word	0x00000000
        /*121c*/ 	.short	0x010a
        /*121e*/ 	.byte	0x3f
	.zero		1


	//   ....[100]....
        /*1220*/ 	.word	0x000187b0
        /*1224*/ 	.word	0x00000013
        /*1228*/ 	.word	0x00013260
        /*122c*/ 	.short	0x010a
        /*122e*/ 	.byte	0x3f
	.zero		1


	//   ....[101]....
        /*1230*/ 	.word	0x00018800
        /*1234*/ 	.word	0x00000007
        /*1238*/ 	.word	0x00013260
        /*123c*/ 	.short	0x010a
        /*123e*/ 	.byte	0x3f
	.zero		1


	//   ....[102]....
        /*1240*/ 	.word	0x00018850
        /*1244*/ 	.word	0x00000013
        /*1248*/ 	.word	0x00013280
        /*124c*/ 	.short	0x010a
        /*124e*/ 	.byte	0x3f
	.zero		1


	//----- nvinfo : EIATTR_NUM_MBARRIERS
	.align		4
.L_149:
        /*1250*/ 	.byte	0x03, 0x38
        /*1252*/ 	.short	0x0016


	//----- nvinfo : EIATTR_EXIT_INSTR_OFFSETS
	.align		4
        /*1254*/ 	.byte	0x04, 0x1c
        /*1256*/ 	.short	(.L_151 - .L_150)


	//   ....[0]....
.L_150:
        /*1258*/ 	.word	0x00016610


	//----- nvinfo : EIATTR_MAX_THREADS
	.align		4
.L_151:
        /*125c*/ 	.byte	0x04, 0x05
        /*125e*/ 	.short	(.L_153 - .L_152)
.L_152:
        /*1260*/ 	.word	0x00000200
        /*1264*/ 	.word	0x00000001
        /*1268*/ 	.word	0x00000001


	//----- nvinfo : EIATTR_CRS_STACK_SIZE
	.align		4
.L_153:
        /*126c*/ 	.byte	0x04, 0x1e
        /*126e*/ 	.short	(.L_155 - .L_154)
.L_154:
        /*1270*/ 	.word	0x00000000


	//----- nvinfo : EIATTR_CBANK_PARAM_SIZE
	.align		4
.L_155:
        /*1274*/ 	.byte	0x03, 0x19
        /*1276*/ 	.short	0x0af0


	//----- nvinfo : EIATTR_PARAM_CBANK
	.align		4
        /*1278*/ 	.byte	0x04, 0x0a
        /*127a*/ 	.short	(.L_157 - .L_156)
	.align		4
.L_156:
        /*127c*/ 	.word	index@(.nv.constant0._ZN7cutlass13device_kernelIN5flash11enable_sm90INS1_16FlashAttnFwdSm90INS1_25CollectiveMainloopFwdSm90ILi2EN4cute5tupleIJNS5_1CILi1EEES8_S8_EEENS6_IJNS7_ILi192EEENS7_ILi160EEENS7_ILi64EEEEEELi64ENS_12float_e4m3_tEfNS_4arch4Sm90ELb0ELb0ELb0ELb1ELb0ELb1ELb0ELb1ELb1ELb1ELb1ELb0EEENS1_21CollectiveEpilogueFwdINS6_IJSA_SC_SB_EEES9_NS_10bfloat16_tESG_Li384ELb1ELb1ELb1ELb1EEENS1_36VarlenDynamicPersistentTileSchedulerILi192ELi160ELi384ELi128ELb1ELb1ELb1ELb0ELb1ELb1EEEEEEEEEvNT_6ParamsE)
        /*1280*/ 	.short	0x0210
        /*1282*/ 	.short	0x0af0


	//----- nvinfo : EIATTR_SW_WAR
	.align		4
.L_157:
        /*1284*/ 	.byte	0x04, 0x36
        /*1286*/ 	.short	(.L_159 - .L_158)
.L_158:
        /*1288*/ 	.word	0x00000008
.L_159:


//--------------------- .nv.info._ZN7cutlass13device_kernelIN5flash11enable_sm90INS1_16FlashAttnFwdSm90INS1_25CollectiveMainloopFwdSm90ILi2EN4cute5tupleIJNS5_1CILi1EEES8_S8_EEENS6_IJNS7_ILi192EEENS7_ILi160EEENS7_ILi64EEEEEELi64ENS_12float_e4m3_tEfNS_4arch4Sm90ELb0ELb1ELb0ELb0ELb0ELb0ELb0ELb1ELb1ELb1ELb1ELb0EEENS1_21CollectiveEpilogueFwdINS6_IJSA_SC_SB_EEES9_NS_10bfloat16_tESG_Li384ELb0ELb1ELb1ELb1EEENS1_19SingleTileSchedulerILb0ELb1ELb1ELi192EEEEEEEEEvNT_6ParamsE --------------------------
	.section	.nv.info._ZN7cutlass13device_kernelIN5flash11enable_sm90INS1_16FlashAttnFwdSm90INS1_25CollectiveMainloopFwdSm90ILi2EN4cute5tupleIJNS5_1CILi1EEES8_S8_EEENS6_IJNS7_ILi192EEENS7_ILi160EEENS7_ILi64EEEEEELi64ENS_12float_e4m3_tEfNS_4arch4Sm90ELb0ELb1ELb0ELb0ELb0ELb0ELb0ELb1ELb1ELb1ELb1ELb0EEENS1_21CollectiveEpilogueFwdINS6_IJSA_SC_SB_EEES9_NS_10bfloat16_tESG_Li384ELb0ELb1ELb1ELb1EEENS1_19SingleTileSchedulerILb0ELb1ELb1ELi192EEEEEEEEEvNT_6ParamsE,"",@"SHT_CUDA_INFO"
	.sectionflags	@""
	.align	4


	//----- nvinfo : EIATTR_CUDA_API_VERSION
	.align		4
        /*0000*/ 	.byte	0x04, 0x37
        /*0002*/ 	.short	(.L_161 - .L_160)
.L_160:
        /*0004*/ 	.word	0x00000082


	//----- nvinfo : EIATTR_KPARAM_INFO
	.align		4
.L_161:
        /*0008*/ 	.byte	0x04, 0x17
        /*000a*/ 	.short	(.L_163 - .L_162)
.L_162:
        /*000c*/ 	.word	0x00000000
        /*0010*/ 	.short	0x0000
        /*0012*/ 	.short	0x0070
        /*0014*/ 	.byte	0x00, 0xf0, 0x01, 0x28


	//----- nvinfo : EIATTR_SPARSE_MMA_MASK
	.align		4
.L_163:
        /*0018*/ 	.byte	0x03, 0x50
        /*001a*/ 	.short	0x0000


	//----- nvinfo : EIATTR_MAXREG_COUNT
	.align		4
        /*001c*/ 	.byte	0x03, 0x1b
        /*001e*/ 	.short	0x0080


	//----- nvinfo : EIATTR_NUM_BARRIERS
	.align		4
        /*0020*/ 	.byte	0x02, 0x4c
        /*0022*/ 	.byte	0x09
	.zero		1


	//----- nvinfo : EIATTR_EXTERNS
	.align		4
        /*0024*/ 	.byte	0x04, 0x0f
        /*0026*/ 	.short	(.L_165 - .L_164)


	//   ....[0]....
	.align		4
.L_164:
        /*0028*/ 	.word	index@(__assertfail)


	//----- nvinfo : EIATTR_MERCURY_ISA_VERSION
	.align		4
.L_165:
        /*002c*/ 	.byte	0x03, 0x5f
        /*002e*/ 	.short	0x0101


	//----- nvinfo : EIATTR_INT_WARP_WIDE_INSTR_OFFSETS
	.align		4
        /*0030*/ 	.byte	0x04, 0x31
        /*0032*/ 	.short	(.L_167 - .L_166)


	//   ....[0]....
.L_166:
        /*0034*/ 	.word	0x00000120


	//   ....[1]....
        /*0038*/ 	.word	0x00000160


	//   ....[2]....
        /*003c*/ 	.word	0x000001d0


	//----- nvinfo : EIATTR_COOP_GROUP_MASK_REGIDS
	.align		4
.L_167:
        /*0040*/ 	.byte	0x04, 0x29
        /*0042*/ 	.short	(.L_169 - .L_168)


	//   ....[0]....
.L_168:
        /*0044*/ 	.word	0xffffffff


	//   ....[1]....
        /*0048*/ 	.word	0xffffffff


	//   ....[2]....
        /*004c*/ 	.word	0xffffffff


	//   ....[3]....
        /*0050*/ 	.word	0xffffffff


	//   ....[4]....
        /*0054*/ 	.word	0xffffffff


	//   ....[5]....
        /*0058*/ 	.word	0xffffffff


	//   ....[6]....
        /*005c*/ 	.word	0xffffffff


	//   ....[7]....
        /*0060*/ 	.word	0xffffffff


	//   ....[8]....
        /*0064*/ 	.word	0xffffffff


	//   ....[9]....
        /*0068*/ 	.word	0xffffffff


	//   ....[10]....
        /*006c*/ 	.word	0xffffffff


	//   ....[11]....
        /*0070*/ 	.word	0xffffffff


	//   ....[12]....
        /*0074*/ 	.word	0xffffffff


	//   ....[13]....
        /*0078*/ 	.word	0xffffffff


	//   ....[14]....
        /*007c*/ 	.word	0xffffffff


	//   ....[15]....
        /*0080*/ 	.word	0xffffffff


	//   ....[16]....
        /*0084*/ 	.word	0xffffffff


	//   ....[17]....
        /*0088*/ 	.word	0xffffffff


	//   ....[18]....
        /*008c*/ 	.word	0xffffffff


	//   ....[19]....
        /*0090*/ 	.word	0xffffffff


	//   ....[20]....
        /*0094*/ 	.word	0xffffffff


	//   ....[21]....
        /*0098*/ 	.word	0xffffffff


	//   ....[22]....
        /*009c*/ 	.word	0xffffffff


	//   ....[23]....
        /*00a0*/ 	.word	0xffffffff


	//   ....[24]....
        /*00a4*/ 	.word	0xffffffff


	//   ....[25]....
        /*00a8*/ 	.word	0xffffffff


	//   ....[26]....
        /*00ac*/ 	.word	0xffffffff


	//   ....[27]....
        /*00b0*/ 	.word	0xffffffff


	//   ....[28]....
        /*00b4*/ 	.word	0xffffffff


	//   ....[29]....
        /*00b8*/ 	.word	0xffffffff


	//   ....[30]....
        /*00bc*/ 	.word	0xffffffff


	//   ....[31]....
        /*00c0*/ 	.word	0xffffffff


	//   ....[32]....
        /*00c4*/ 	.word	0xffffffff


	//   ....[33]....
        /*00c8*/ 	.word	0xffffffff


	//   ....[34]....
        /*00cc*/ 	.word	0xffffffff


	//   ....[35]....
        /*00d0*/ 	.word	0xffffffff


	//   ....[36]....
        /*00d4*/ 	.word	0xffffffff


	//   ....[37]....
        /*00d8*/ 	.word	0xffffffff


	//   ....[38]....
        /*00dc*/ 	.word	0xffffffff


	//   ....[39]....
        /*00e0*/ 	.word	0xffffffff


	//   ....[40]....
        /*00e4*/ 	.word	0xffffffff


	//   ....[41]....
        /*00e8*/ 	.word	0xffffffff


	//   ....[42]....
        /*00ec*/ 	.word	0xffffffff


	//   ....[43]....
        /*00f0*/ 	.word	0xffffffff


	//   ....[44]....
        /*00f4*/ 	.word	0xffffffff


	//   ....[45]....
        /*00f8*/ 	.word	0xffffffff


	//   ....[46]....
        /*00fc*/ 	.word	0xffffffff


	//   ....[47]....
        /*0100*/ 	.word	0xffffffff


	//   ....[48]....
        /*0104*/ 	.word	0xffffffff


	//   ....[49]....
        /*0108*/ 	.word	0xffffffff


	//   ....[50]....
        /*010c*/ 	.word	0xffffffff


	//   ....[51]....
        /*0110*/ 	.word	0xffffffff


	//   ....[52]....
        /*0114*/ 	.word	0xffffffff


	//   ....[53]....
        /*0118*/ 	.word	0xffffffff


	//   ....[54]....
        /*011c*/ 	.word	0xffffffff


	//   ....[55]....
        /*0120*/ 	.word	0xffffffff


	//   ....[56]....
        /*0124*/ 	.word	0xffffffff


	//   ....[57]....
        /*0128*/ 	.word	0xffffffff


	//   ....[58]....
        /*012c*/ 	.word	0xffffffff


	//   ....[59]....
        /*0130*/ 	.word	0xffffffff


	//   ....[60]....
        /*0134*/ 	.word	0xffffffff


	//   ....[61]....
        /*0138*/ 	.word	0xffffffff


	//   ....[62]....
        /*013c*/ 	.word	0xffffffff


	//   ....[63]....
        /*0140*/ 	.word	0xffffffff


	//   ....[64]....
        /*0144*/ 	.word	0xffffffff


	//   ....[65]....
        /*0148*/ 	.word	0xffffffff


	//   ....[66]....
        /*014c*/ 	.word	0xffffffff


	//   ....[67]....
        /*0150*/ 	.word	0xffffffff


	//   ....[68]....
        /*0154*/ 	.word	0xffffffff


	//   ....[69]....
        /*0158*/ 	.word	0xffffffff


	//   ....[70]....
        /*015c*/ 	.word	0xffffffff


	//   ....[71]....
        /*0160*/ 	.word	0xffffffff


	//   ....[72]....
        /*0164*/ 	.word	0xffffffff


	//   ....[73]....
        /*0168*/ 	.word	0xffffffff


	//   ....[74]....
        /*016c*/ 	.word	0xffffffff


	//   ....[75]....
        /*0170*/ 	.word	0xffffffff


	//   ....[76]....
        /*0174*/ 	.word	0xffffffff


	//   ....[77]....
        /*0178*/ 	.word	0xffffffff


	//   ....[78]....
        /*017c*/ 	.word	0xffffffff


	//   ....[79]....
        /*0180*/ 	.word	0xffffffff


	//   ....[80]....
        /*0184*/ 	.word	0xffffffff


	//   ....[81]....
        /*0188*/ 	.word	0xffffffff


	//   ....[82]....
        /*018c*/ 	.word	0xffffffff


	//   ....[83]....
        /*0190*/ 	.word	0xffffffff


	//   ....[84]....
        /*0194*/ 	.word	0xffffffff


	//   ....[85]....
        /*0198*/ 	.word	0xffffffff


	//   ....[86]....
        /*019c*/ 	.word	0xffffffff


	//   ....[87]....
        /*01a0*/ 	.word	0xffffffff


	//   ....[88]....
        /*01a4*/ 	.word	0xffffffff


	//   ....[89]....
        /*01a8*/ 	.word	0x0500000f


	//   ....[90]....
        /*01ac*/ 	.word	0x0500000f


	//   ....[91]....
        /*01b0*/ 	.word	0x0500000f


	//   ....[92]....
        /*01b4*/ 	.word	0x0500000f


	//   ....[93]....
        /*01b8*/ 	.word	0x0500000f


	//   ....[94]....
        /*01bc*/ 	.word	0x0500000f


	//   ....[95]....
        /*01c0*/ 	.word	0x0500000f


	//   ....[96]....
        /*01c4*/ 	.word	0x0500000f


	//   ....[97]....
        /*01c8*/ 	.word	0x0500000f


	//   ....[98]....
        /*01cc*/ 	.word	0x0500000f


	//   ....[99]....
        /*01d0*/ 	.word	0x0500000f


	//   ....[100]....
        /*01d4*/ 	.word	0x0500000f


	//   ....[101]....
        /*01d8*/ 	.word	0x0500000f


	//----- nvinfo : EIATTR_COOP_GROUP_INSTR_OFFSETS
	.align		4
.L_169:
        /*01dc*/ 	.byte	0x04, 0x28
        /*01de*/ 	.short	(.L_171 - .L_170)


	//   ....[0]....
.L_170:
        /*01e0*/ 	.word	0x00000050


	//   ....[1]....
        /*01e4*/ 	.word	0x00000130


	//   ....[2]....
        /*01e8*/ 	.word	0x00000180


	//   ....[3]....
        /*01ec*/ 	.word	0x000003b0


	//   ....[4]....
        /*01f0*/ 	.word	0x00000510


	//   ....[5]....
        /*01f4*/ 	.word	0x00000630


	//   ....[6]....
        /*01f8*/ 	.word	0x00000790


	//   ....[7]....
        /*01fc*/ 	.word	0x00001780


	//   ....[8]....
        /*0200*/ 	.word	0x00001fd0


	//   ....[9]....
        /*0204*/ 	.word	0x00003290


	//   ....[10]....
        /*0208*/ 	.word	0x00003ae0


	//   ....[11]....
        /*020c*/ 	.word	0x00003bf0


	//   ....[12]....
        /*0210*/ 	.word	0x000047f0


	//   ....[13]....
        /*0214*/ 	.word	0x00004860


	//   ....[14]....
        /*0218*/ 	.word	0x00006260


	//   ....[15]....
        /*021c*/ 	.word	0x00006480


	//   ....[16]....
        /*0220*/ 	.word	0x00007ad0


	//   ....[17]....
        /*0224*/ 	.word	0x00007be0


	//   ....[18]....
        /*0228*/ 	.word	0x00008730


	//   ....[19]....
        /*022c*/ 	.word	0x00008790


	//   ....[20]....
        /*0230*/ 	.word	0x0000a700


	//   ....[21]....
        /*0234*/ 	.word	0x0000a730


	//   ....[22]....
        /*0238*/ 	.word	0x0000a7c0


	//   ....[23]....
        /*023c*/ 	.word	0x0000a7d0


	//   ....[24]....
        /*0240*/ 	.word	0x0000c700


	//   ....[25]....
        /*0244*/ 	.word	0x0000d720


	//   ....[26]....
        /*0248*/ 	.word	0x0000df60


	//   ....[27]....
        /*024c*/ 	.word	0x0000e070


	//   ....[28]....
        /*0250*/ 	.word	0x0000ebc0


	//   ....[29]....
        /*0254*/ 	.word	0x0000ec20


	//   ....[30]....
        /*0258*/ 	.word	0x00010140


	//   ....[31]....
        /*025c*/ 	.word	0x00010150


	//   ....[32]....
        /*0260*/ 	.word	0x000101d0


	//   ....[33]....
        /*0264*/ 	.word	0x000101f0


	//   ....[34]....
        /*0268*/ 	.word	0x00010d40


	//   ....[35]....
        /*026c*/ 	.word	0x00010d50


	//   ....[36]....
        /*0270*/ 	.word	0x00010d60


	//   ....[37]....
        /*0274*/ 	.word	0x00010d70


	//   ....[38]....
        /*0278*/ 	.word	0x00010d80


	//   ....[39]....
        /*027c*/ 	.word	0x00010d90


	//   ....[40]....
        /*0280*/ 	.word	0x00010db0


	//   ....[41]....
        /*0284*/ 	.word	0x00010dc0


	//   ....[42]....
        /*0288*/ 	.word	0x00010df0


	//   ....[43]....
        /*028c*/ 	.word	0x00010e00


	//   ....[44]....
        /*0290*/ 	.word	0x00010e10


	//   ....[45]....
        /*0294*/ 	.word	0x00010e40


	//   ....[46]....
        /*0298*/ 	.word	0x00010e60


	//   ....[47]....
        /*029c*/ 	.word	0x00010e70


	//   ....[48]....
        /*02a0*/ 	.word	0x00010e90


	//   ....[49]....
        /*02a4*/ 	.word	0x00010ea0


	//   ....[50]....
        /*02a8*/ 	.word	0x00010eb0


	//   ....[51]....
        /*02ac*/ 	.word	0x00010ec0


	//   ....[52]....
        /*02b0*/ 	.word	0x00010ed0


	//   ....[53]....
        /*02b4*/ 	.word	0x00010ee0


	//   ....[54]....
        /*02b8*/ 	.word	0x00010f10


	//   ....[55]....
        /*02bc*/ 	.word	0x00010f70


	//   ....[56]....
        /*02c0*/ 	.word	0x00010fa0


	//   ....[57]....
        /*02c4*/ 	.word	0x00010fc0


	//   ....[58]....
        /*02c8*/ 	.word	0x00010ff0


	//   ....[59]....
        /*02cc*/ 	.word	0x00011000


	//   ....[60]....
        /*02d0*/ 	.word	0x00011010


	//   ....[61]....
        /*02d4*/ 	.word	0x00011020


	//   ....[62]....
        /*02d8*/ 	.word	0x00011030


	//   ....[63]....
        /*02dc*/ 	.word	0x00011040


	//   ....[64]....
        /*02e0*/ 	.word	0x00011060


	//   ....[65]....
        /*02e4*/ 	.word	0x00011070


	//   ....[66]....
        /*02e8*/ 	.word	0x00011310


	//   ....[67]....
        /*02ec*/ 	.word	0x00011350


	//   ....[68]....
        /*02f0*/ 	.word	0x00011380


	//   ....[69]....
        /*02f4*/ 	.word	0x000113c0


	//   ....[70]....
        /*02f8*/ 	.word	0x000113f0


	//   ....[71]....
        /*02fc*/ 	.word	0x00011420


	//   ....[72]....
        /*0300*/ 	.word	0x000117e0


	//   ....[73]....
        /*0304*/ 	.word	0x00011810


	//   ....[74]....
        /*0308*/ 	.word	0x00012010


	//   ....[75]....
        /*030c*/ 	.word	0x00013140


	//   ....[76]....
        /*0310*/ 	.word	0x00013c00


	//   ....[77]....
        /*0314*/ 	.word	0x00013c40


	//   ....[78]....
        /*0318*/ 	.word	0x00013c70


	//   ....[79]....
        /*031c*/ 	.word	0x00013c80


	//   ....[80]....
        /*0320*/ 	.word	0x00013c90


	//   ....[81]....
        /*0324*/ 	.word	0x00013cb0


	//   ....[82]....
        /*0328*/ 	.word	0x00013cf0


	//   ....[83]....
        /*032c*/ 	.word	0x00013d70


	//   ....[84]....
        /*0330*/ 	.word	0x00013d90


	//   ....[85]....
        /*0334*/ 	.word	0x00013df0


	//   ....[86]....
        /*0338*/ 	.word	0x00013e30


	//   ....[87]....
        /*033c*/ 	.word	0x00013e60


	//   ....[88]....
        /*0340*/ 	.word	0x00015020


	//   ....[89]....
        /*0344*/ 	.word	0x00015690


	//   ....[90]....
        /*0348*/ 	.word	0x00015860


	//   ....[91]....
        /*034c*/ 	.word	0x000158b0


	//   ....[92]....
        /*0350*/ 	.word	0x000159e0


	//   ....[93]....
        /*0354*/ 	.word	0x00015a40


	//   ....[94]....
        /*0358*/ 	.word	0x00015aa0


	//   ....[95]....
        /*035c*/ 	.word	0x00015b60


	//   ....[96]....
        /*0360*/ 	.word	0x00015bc0


	//   ....[97]....
        /*0364*/ 	.word	0x00015c80


	//   ....[98]....
        /*0368*/ 	.word	0x00015d10


	//   ....[99]....
        /*036c*/ 	.word	0x00015dd0


	//   ....[100]....
        /*0370*/ 	.word	0x00015e40


	//   ....[101]....
        /*0374*/ 	.word	0x00015ef0


	//----- nvinfo : EIATTR_REG_RECONFIG
	.align		4
.L_171:
        /*0378*/ 	.byte	0x01, 0x54
	.zero		2


	//----- nvinfo : EIATTR_SYSCALL_OFFSETS
	.align		4
        /*037c*/ 	.byte	0x04, 0x46
        /*037e*/ 	.short	(.L_173 - .L_172)


	//   ....[0]....
.L_172:
        /*0380*/ 	.word	0x00001950


	//   ....[1]....
        /*0384*/ 	.word	0x00012b70


	//   ....[2]....
        /*0388*/ 	.word	0x00012cb0


	//   ....[3]....
        /*038c*/ 	.word	0x00012df0


	//   ....[4]....
        /*0390*/ 	.word	0x00012f10


	//   ....[5]....
        /*0394*/ 	.word	0x000137d0


	//----- nvinfo : EIATTR_MBARRIER_INSTR_OFFSETS
	.align		4
.L_173:
        /*0398*/ 	.byte	0x04, 0x39
        /*039a*/ 	.short	(.L_175 - .L_174)


	//   ....[0]....
.L_174:
        /*039c*/ 	.word	0x00000260
        /*03a0*/ 	.word	0x000000ff
        /*03a4*/ 	.word	0x00012400
        /*03a8*/ 	.short	0x0100
        /*03aa*/ 	.byte	0x08
	.zero		1


	//   ....[1]....
        /*03ac*/ 	.word	0x00000270
        /*03b0*/ 	.word	0x000000ff
        /*03b4*/ 	.word	0x00012420
        /*03b8*/ 	.short	0x0100
        /*03ba*/ 	.byte	0x08
	.zero		1


	//   ....[2]....
        /*03bc*/ 	.word	0x00000360
        /*03c0*/ 	.word	0x000000ff
        /*03c4*/ 	.word	0x00012430
        /*03c8*/ 	.short	0x0100
        /*03ca*/ 	.byte	0x08
	.zero		1


	//   ....[3]....
        /*03cc*/ 	.word	0x00000370
        /*03d0*/ 	.word	0x000000ff
        /*03d4*/ 	.word	0x00012440
        /*03d8*/ 	.short	0x0100
        /*03da*/ 	.byte	0x08
	.zero		1


	//   ....[4]....
        /*03dc*/ 	.word	0x00000380
        /*03e0*/ 	.word	0x000000ff
        /*03e4*/ 	.word	0x00012438
        /*03e8*/ 	.short	0x0100
        /*03ea*/ 	.byte	0x08
	.zero		1


	//   ....[5]....
        /*03ec*/ 	.word	0x00000390
        /*03f0*/ 	.word	0x000000ff
        /*03f4*/ 	.word	0x00012448
        /*03f8*/ 	.short	0x0100
        /*03fa*/ 	.byte	0x08
	.zero		1


	//   ....[6]....
        /*03fc*/ 	.word	0x000004c0
        /*0400*/ 	.word	0x000000ff
        /*0404*/ 	.word	0x00012450
        /*0408*/ 	.short	0x0100
        /*040a*/ 	.byte	0x08
	.zero		1


	//   ....[7]....
        /*040c*/ 	.word	0x000004d0
        /*0410*/ 	.word	0x000000ff
        /*0414*/ 	.word	0x00012460
        /*0418*/ 	.short	0x0100
        /*041a*/ 	.byte	0x08
	.zero		1


	//   ....[8]....
        /*041c*/ 	.word	0x000004e0
        /*0420*/ 	.word	0x000000ff
        /*0424*/ 	.word	0x00012458
        /*0428*/ 	.short	0x0100
        /*042a*/ 	.byte	0x08
	.zero		1


	//   ....[9]....
        /*042c*/ 	.word	0x000004f0
        /*0430*/ 	.word	0x000000ff
        /*0434*/ 	.word	0x00012468
        /*0438*/ 	.short	0x0100
        /*043a*/ 	.byte	0x08
	.zero		1


	//   ....[10]....
        /*043c*/ 	.word	0x000005e0
        /*0440*/ 	.word	0x000000ff
        /*0444*/ 	.word	0x00012470
        /*0448*/ 	.short	0x0100
        /*044a*/ 	.byte	0x06
	.zero		1


	//   ....[11]....
        /*044c*/ 	.word	0x000005f0
        /*0450*/ 	.word	0x000000ff
        /*0454*/ 	.word	0x00012480
        /*0458*/ 	.short	0x0100
        /*045a*/ 	.byte	0x06
	.zero		1


	//   ....[12]....
        /*045c*/ 	.word	0x00000600
        /*0460*/ 	.word	0x000000ff
        /*0464*/ 	.word	0x00012478
        /*0468*/ 	.short	0x0100
        /*046a*/ 	.byte	0x06
	.zero		1


	//   ....[13]....
        /*046c*/ 	.word	0x00000610
        /*0470*/ 	.word	0x000000ff
        /*0474*/ 	.word	0x00012488
        /*0478*/ 	.short	0x0100
        /*047a*/ 	.byte	0x06
	.zero		1


	//   ....[14]....
        /*047c*/ 	.word	0x00000740
        /*0480*/ 	.word	0x000000ff
        /*0484*/ 	.word	0x00012490
        /*0488*/ 	.short	0x0100
        /*048a*/ 	.byte	0x08
	.zero		1


	//   ....[15]....
        /*048c*/ 	.word	0x00000750
        /*0490*/ 	.word	0x000000ff
        /*0494*/ 	.word	0x000124a0
        /*0498*/ 	.short	0x0100
        /*049a*/ 	.byte	0x08
	.zero		1


	//   ....[16]....
        /*049c*/ 	.word	0x00000760
        /*04a0*/ 	.word	0x000000ff
        /*04a4*/ 	.word	0x00012498
        /*04a8*/ 	.short	0x0100
        /*04aa*/ 	.byte	0x08
	.zero		1


	//   ....[17]....
        /*04ac*/ 	.word	0x00000770
        /*04b0*/ 	.word	0x000000ff
        /*04b4*/ 	.word	0x000124a8
        /*04b8*/ 	.short	0x0100
        /*04ba*/ 	.byte	0x08
	.zero		1


	//   ....[18]....
        /*04bc*/ 	.word	0x000008a0
        /*04c0*/ 	.word	0x000000ff
        /*04c4*/ 	.word	0x000124b0
        /*04c8*/ 	.short	0x0100
        /*04ca*/ 	.byte	0x08
	.zero		1


	//   ....[19]....
        /*04cc*/ 	.word	0x000008b0
        /*04d0*/ 	.word	0x000000ff
        /*04d4*/ 	.word	0x000124c0
        /*04d8*/ 	.short	0x0100
        /*04da*/ 	.byte	0x08
	.zero		1


	//   ....[20]....
        /*04dc*/ 	.word	0x000008c0
        /*04e0*/ 	.word	0x000000ff
        /*04e4*/ 	.word	0x000124b8
        /*04e8*/ 	.short	0x0100
        /*04ea*/ 	.byte	0x08
	.zero		1


	//   ....[21]....
        /*04ec*/ 	.word	0x000008d0
        /*04f0*/ 	.word	0x000000ff
        /*04f4*/ 	.word	0x000124c8
        /*04f8*/ 	.short	0x0100
        /*04fa*/ 	.byte	0x08
	.zero		1


	//   ....[22]....
        /*04fc*/ 	.word	0x00001970
        /*0500*/ 	.word	0x000000ff
        /*0504*/ 	.word	0x00012400
        /*0508*/ 	.short	0x010a
        /*050a*/ 	.byte	0x2f
	.zero		1


	//   ....[23]....
        /*050c*/ 	.word	0x000019e0
        /*0510*/ 	.word	0x000000ff
        /*0514*/ 	.word	0x00012430
        /*0518*/ 	.short	0x010a
        /*051a*/ 	.byte	0x2f
	.zero		1


	//   ....[24]....
        /*051c*/ 	.word	0x00001a50
        /*0520*/ 	.word	0x000000ff
        /*0524*/ 	.word	0x00012430
        /*0528*/ 	.short	0x010a
        /*052a*/ 	.byte	0x2f
	.zero		1


	//   ....[25]....
        /*052c*/ 	.word	0x000022a0
        /*0530*/ 	.word	0x00000004
        /*0534*/ 	.word	0x00000000
        /*0538*/ 	.short	0x0101
        /*053a*/ 	.byte	0x3f
	.zero		1


	//   ....[26]....
        /*053c*/ 	.word	0x00005ab0
        /*0540*/ 	.word	0x000000ff
        /*0544*/ 	.word	0x00012430
        /*0548*/ 	.short	0x010a
        /*054a*/ 	.byte	0x15
	.zero		1


	//   ....[27]....
        /*054c*/ 	.word	0x00005af0
        /*0550*/ 	.word	0x000000ff
        /*0554*/ 	.word	0x00012430
        /*0558*/ 	.short	0x010a
        /*055a*/ 	.byte	0x15
	.zero		1


	//   ....[28]....
        /*055c*/ 	.word	0x00005f40
        /*0560*/ 	.word	0x000000ff
        /*0564*/ 	.word	0x00012450
        /*0568*/ 	.short	0x010a
        /*056a*/ 	.byte	0x0d
	.zero		1


	//   ....[29]....
        /*056c*/ 	.word	0x00005f80
        /*0570*/ 	.word	0x000000ff
        /*0574*/ 	.word	0x00012450
        /*0578*/ 	.short	0x010a
        /*057a*/ 	.byte	0x0d
	.zero		1


	//   ....[30]....
        /*057c*/ 	.word	0x00006280
        /*0580*/ 	.word	0x0000000a
        /*0584*/ 	.word	0x00000000
        /*0588*/ 	.short	0x0101
        /*058a*/ 	.byte	0x3f
	.zero		1


	//   ....[31]....
        /*058c*/ 	.word	0x000094b0
        /*0590*/ 	.word	0x000000ff
        /*0594*/ 	.word	0x00000000
        /*0598*/ 	.short	0x0101
        /*059a*/ 	.byte	0x0a
	.zero		1


	//   ....[32]....
        /*059c*/ 	.word	0x00009ce0
        /*05a0*/ 	.word	0x000000ff
        /*05a4*/ 	.word	0x00012430
        /*05a8*/ 	.short	0x010a
        /*05aa*/ 	.byte	0x15
	.zero		1


	//   ....[33]....
        /*05ac*/ 	.word	0x00009d20
        /*05b0*/ 	.word	0x000000ff
        /*05b4*/ 	.word	0x00012430
        /*05b8*/ 	.short	0x010a
        /*05ba*/ 	.byte	0x15
	.zero		1


	//   ....[34]....
        /*05bc*/ 	.word	0x0000a160
        /*05c0*/ 	.word	0x000000ff
        /*05c4*/ 	.word	0x00012450
        /*05c8*/ 	.short	0x010a
        /*05ca*/ 	.byte	0x0d
	.zero		1


	//   ....[35]....
        /*05cc*/ 	.word	0x0000a690
        /*05d0*/ 	.word	0x000000ff
        /*05d4*/ 	.word	0x00012450
        /*05d8*/ 	.short	0x010a
        /*05da*/ 	.byte	0x0d
	.zero		1


	//   ....[36]....
        /*05dc*/ 	.word	0x0000b720
        /*05e0*/ 	.word	0x00000006
        /*05e4*/ 	.word	0x00000000
        /*05e8*/ 	.short	0x0101
        /*05ea*/ 	.byte	0x3f
	.zero		1


	//   ....[37]....
        /*05ec*/ 	.word	0x0000baa0
        /*05f0*/ 	.word	0x000000ff
        /*05f4*/ 	.word	0x00000000
        /*05f8*/ 	.short	0x0101
        /*05fa*/ 	.byte	0x0a
	.zero		1


	//   ....[38]....
        /*05fc*/ 	.word	0x0000bf60
        /*0600*/ 	.word	0x000000ff
        /*0604*/ 	.word	0x00012430
        /*0608*/ 	.short	0x010a
        /*060a*/ 	.byte	0x19
	.zero		1


	//   ....[39]....
        /*060c*/ 	.word	0x0000bfa0
        /*0610*/ 	.word	0x000000ff
        /*0614*/ 	.word	0x00012430
        /*0618*/ 	.short	0x010a
        /*061a*/ 	.byte	0x19
	.zero		1


	//   ....[40]....
        /*061c*/ 	.word	0x0000c3e0
        /*0620*/ 	.word	0x000000ff
        /*0624*/ 	.word	0x00012450
        /*0628*/ 	.short	0x010a
        /*062a*/ 	.byte	0x0c
	.zero		1


	//   ....[41]....
        /*062c*/ 	.word	0x0000c420
        /*0630*/ 	.word	0x000000ff
        /*0634*/ 	.word	0x00012450
        /*0638*/ 	.short	0x010a
        /*063a*/ 	.byte	0x0c
	.zero		1


	//   ....[42]....
        /*063c*/ 	.word	0x0000c760
        /*0640*/ 	.word	0x0000000a
        /*0644*/ 	.word	0x00000000
        /*0648*/ 	.short	0x0101
        /*064a*/ 	.byte	0x3f
	.zero		1


	//   ....[43]....
        /*064c*/ 	.word	0x0000f940
        /*0650*/ 	.word	0x000000ff
        /*0654*/ 	.word	0x00000000
        /*0658*/ 	.short	0x0101
        /*065a*/ 	.byte	0x04
	.zero		1


	//   ....[44]....
        /*065c*/ 	.word	0x0000fe20
        /*0660*/ 	.word	0x000000ff
        /*0664*/ 	.word	0x00012450
        /*0668*/ 	.short	0x010a
        /*066a*/ 	.byte	0x10
	.zero		1


	//   ....[45]....
        /*066c*/ 	.word	0x0000fe60
        /*0670*/ 	.word	0x000000ff
        /*0674*/ 	.word	0x00012450
        /*0678*/ 	.short	0x010a
        /*067a*/ 	.byte	0x10
	.zero		1


	//   ....[46]....
        /*067c*/ 	.word	0x000104d0
        /*0680*/ 	.word	0x000000ff
        /*0684*/ 	.word	0x00000000
        /*0688*/ 	.short	0x0101
        /*068a*/ 	.byte	0x04
	.zero		1


	//   ....[47]....
        /*068c*/ 	.word	0x00011410
        /*0690*/ 	.word	0x000000ff
        /*0694*/ 	.word	0x00000000
        /*0698*/ 	.short	0x0101
        /*069a*/ 	.byte	0x04
	.zero		1


	//   ....[48]....
        /*069c*/ 	.word	0x00013350
        /*06a0*/ 	.word	0x000000ff
        /*06a4*/ 	.word	0x00012480
        /*06a8*/ 	.short	0x010a
        /*06aa*/ 	.byte	0x26
	.zero		1


	//   ....[49]....
        /*06ac*/ 	.word	0x000134b0
        /*06b0*/ 	.word	0x000000ff
        /*06b4*/ 	.word	0x00012440
        /*06b8*/ 	.short	0x010a
        /*06ba*/ 	.byte	0x26
	.zero		1


	//   ....[50]....
        /*06bc*/ 	.word	0x00013f80
        /*06c0*/ 	.word	0x000000ff
        /*06c4*/ 	.word	0x00012400
        /*06c8*/ 	.short	0x0107
        /*06ca*/ 	.byte	0x26
	.zero		1


	//   ....[51]....
        /*06cc*/ 	.word	0x00013fc0
        /*06d0*/ 	.word	0x000000ff
        /*06d4*/ 	.word	0x00012400
        /*06d8*/ 	.short	0x0101
        /*06da*/ 	.byte	0x26
	.zero		1


	//   ....[52]....
        /*06dc*/ 	.word	0x00013ff0
        /*06e0*/ 	.word	0x000000ff
        /*06e4*/ 	.word	0x00012420
        /*06e8*/ 	.short	0x010a
        /*06ea*/ 	.byte	0x26
	.zero		1


	//   ....[53]....
        /*06ec*/ 	.word	0x000142a0
        /*06f0*/ 	.word	0x00000007
        /*06f4*/ 	.word	0x00012480
        /*06f8*/ 	.short	0x010a
        /*06fa*/ 	.byte	0x3f
	.zero		1


	//   ....[54]....
        /*06fc*/ 	.word	0x000144a0
        /*0700*/ 	.word	0x00000007
        /*0704*/ 	.word	0x00012440
        /*0708*/ 	.short	0x010a
        /*070a*/ 	.byte	0x3f
	.zero		1


	//   ....[55]....
        /*070c*/ 	.word	0x00014710
        /*0710*/ 	.word	0x00000014
        /*0714*/ 	.word	0x00012470
        /*0718*/ 	.short	0x010a
        /*071a*/ 	.byte	0x3f
	.zero		1


	//   ....[56]....
        /*071c*/ 	.word	0x00014770
        /*0720*/ 	.word	0x00000014
        /*0724*/ 	.word	0x00012460
        /*0728*/ 	.short	0x010a
        /*072a*/ 	.byte	0x3f
	.zero		1


	//   ....[57]....
        /*072c*/ 	.word	0x00014a30
        /*0730*/ 	.word	0x00000014
        /*0734*/ 	.word	0x00012450
        /*0738*/ 	.short	0x0101
        /*073a*/ 	.byte	0x3f
	.zero		1


	//   ....[58]....
        /*073c*/ 	.word	0x00014aa0
        /*0740*/ 	.word	0x00000004
        /*0744*/ 	.word	0x00000000
        /*0748*/ 	.short	0x0101
        /*074a*/ 	.byte	0x3f
	.zero		1


	//   ....[59]....
        /*074c*/ 	.word	0x00014ba0
        /*0750*/ 	.word	0x0000000c
        /*0754*/ 	.word	0x00012470
        /*0758*/ 	.short	0x010a
        /*075a*/ 	.byte	0x3f
	.zero		1


	//   ....[60]....
        /*075c*/ 	.word	0x00014c40
        /*0760*/ 	.word	0x0000000c
        /*0764*/ 	.word	0x00012460
        /*0768*/ 	.short	0x010a
        /*076a*/ 	.byte	0x3f
	.zero		1


	//   ....[61]....
        /*076c*/ 	.word	0x00014f00
        /*0770*/ 	.word	0x0000000c
        /*0774*/ 	.word	0x00012450
        /*0778*/ 	.short	0x0101
        /*077a*/ 	.byte	0x3f
	.zero		1


	//   ....[62]....
        /*077c*/ 	.word	0x00014f70
        /*0780*/ 	.word	0x00000002
        /*0784*/ 	.word	0x00000000
        /*0788*/ 	.short	0x0101
        /*078a*/ 	.byte	0x3f
	.zero		1


	//   ....[63]....
        /*078c*/ 	.word	0x00015000
        /*0790*/ 	.word	0x00000009
        /*0794*/ 	.word	0x00012420
        /*0798*/ 	.short	0x010a
        /*079a*/ 	.byte	0x3f
	.zero		1


	//   ....[64]....
        /*079c*/ 	.word	0x00015110
        /*07a0*/ 	.word	0x00000007
        /*07a4*/ 	.word	0x00000000
        /*07a8*/ 	.short	0x010a
        /*07aa*/ 	.byte	0x3f
	.zero		1


	//   ....[65]....
        /*07ac*/ 	.word	0x00015180
        /*07b0*/ 	.word	0x00000005
        /*07b4*/ 	.word	0x00000000
        /*07b8*/ 	.short	0x010a
        /*07ba*/ 	.byte	0x3f
	.zero		1


	//   ....[66]....
        /*07bc*/ 	.word	0x000151d0
        /*07c0*/ 	.word	0x00000003
        /*07c4*/ 	.word	0x00012460
        /*07c8*/ 	.short	0x010a
        /*07ca*/ 	.byte	0x3f
	.zero		1


	//   ....[67]....
        /*07cc*/ 	.word	0x00015220
        /*07d0*/ 	.word	0x00000005
        /*07d4*/ 	.word	0x00012460
        /*07d8*/ 	.short	0x010a
        /*07da*/ 	.byte	0x3f
	.zero		1


	//   ....[68]....
        /*07dc*/ 	.word	0x00015260
        /*07e0*/ 	.word	0x00000003
        /*07e4*/ 	.word	0x00012480
        /*07e8*/ 	.short	0x010a
        /*07ea*/ 	.byte	0x3f
	.zero		1


	//   ....[69]....
        /*07ec*/ 	.word	0x00015280
        /*07f0*/ 	.word	0x00000005
        /*07f4*/ 	.word	0x00012480
        /*07f8*/ 	.short	0x010a
        /*07fa*/ 	.byte	0x3f
	.zero		1


	//   ....[70]....
        /*07fc*/ 	.word	0x000152f0
        /*0800*/ 	.word	0x00000003
        /*0804*/ 	.word	0x00012400
        /*0808*/ 	.short	0x010a
        /*080a*/ 	.byte	0x3f
	.zero		1


	//   ....[71]....
        /*080c*/ 	.word	0x00015350
        /*0810*/ 	.word	0x00000003
        /*0814*/ 	.word	0x00012430
        /*0818*/ 	.short	0x010a
        /*081a*/ 	.byte	0x3f
	.zero		1


	//   ....[72]....
        /*081c*/ 	.word	0x000153b0
        /*0820*/ 	.word	0x0000000b
        /*0824*/ 	.word	0x00012430
        /*0828*/ 	.short	0x010a
        /*082a*/ 	.byte	0x3f
	.zero		1


	//   ....[73]....
        /*082c*/ 	.word	0x00015410
        /*0830*/ 	.word	0x0000000b
        /*0834*/ 	.word	0x00012450
        /*0838*/ 	.short	0x010a
        /*083a*/ 	.byte	0x3f
	.zero		1


	//   ....[74]....
        /*083c*/ 	.word	0x00015470
        /*0840*/ 	.word	0x00000008
        /*0844*/ 	.word	0x00012430
        /*0848*/ 	.short	0x010a
        /*084a*/ 	.byte	0x3f
	.zero		1


	//   ....[75]....
        /*084c*/ 	.word	0x000154d0
        /*0850*/ 	.word	0x00000008
        /*0854*/ 	.word	0x00012450
        /*0858*/ 	.short	0x010a
        /*085a*/ 	.byte	0x3f
	.zero		1


	//   ....[76]....
        /*085c*/ 	.word	0x00015530
        /*0860*/ 	.word	0x0000000b
        /*0864*/ 	.word	0x00012430
        /*0868*/ 	.short	0x010a
        /*086a*/ 	.byte	0x3f
	.zero		1


	//   ....[77]....
        /*086c*/ 	.word	0x00015590
        /*0870*/ 	.word	0x0000000b
        /*0874*/ 	.word	0x00012450
        /*0878*/ 	.short	0x010a
        /*087a*/ 	.byte	0x3f
	.zero		1


	//   ....[78]....
        /*087c*/ 	.word	0x000155f0
        /*0880*/ 	.word	0x00000003
        /*0884*/ 	.word	0x00012450
        /*0888*/ 	.short	0x010a
        /*088a*/ 	.byte	0x3f
	.zero		1


	//   ....[79]....
        /*088c*/ 	.word	0x00015750
        /*0890*/ 	.word	0x00000005
        /*0894*/ 	.word	0x00012480
        /*0898*/ 	.short	0x010a
        /*089a*/ 	.byte	0x3f
	.zero		1


	//   ....[80]....
        /*089c*/ 	.word	0x000157b0
        /*08a0*/ 	.word	0x00000005
        /*08a4*/ 	.word	0x00012440
        /*08a8*/ 	.short	0x010a
        /*08aa*/ 	.byte	0x3f
	.zero		1


	//   ....[81]....
        /*08ac*/ 	.word	0x00015f30
        /*08b0*/ 	.word	0x00000003
        /*08b4*/ 	.word	0x00012420
        /*08b8*/ 	.short	0x010a
        /*08ba*/ 	.byte	0x3f
	.zero		1


	//   ....[82]....
        /*08bc*/ 	.word	0x00015f80
        /*08c0*/ 	.word	0x00000007
        /*08c4*/ 	.word	0x00012480
        /*08c8*/ 	.short	0x010a
        /*08ca*/ 	.byte	0x3f
	.zero		1


	//   ....[83]....
        /*08cc*/ 	.word	0x00015fd0
        /*08d0*/ 	.word	0x00000007
        /*08d4*/ 	.word	0x00012440
        /*08d8*/ 	.short	0x010a
        /*08da*/ 	.byte	0x3f
	.zero		1


	//   ....[84]....
        /*08dc*/ 	.word	0x00016020
        /*08e0*/ 	.word	0x00000014
        /*08e4*/ 	.word	0x00012470
        /*08e8*/ 	.short	0x010a
        /*08ea*/ 	.byte	0x3f
	.zero		1


	//   ....[85]....
        /*08ec*/ 	.word	0x00016070
        /*08f0*/ 	.word	0x00000014
        /*08f4*/ 	.word	0x00012460
        /*08f8*/ 	.short	0x010a
        /*08fa*/ 	.byte	0x3f
	.zero		1


	//   ....[86]....
        /*08fc*/ 	.word	0x000160c0
        /*0900*/ 	.word	0x0000000c
        /*0904*/ 	.word	0x00012470
        /*0908*/ 	.short	0x010a
        /*090a*/ 	.byte	0x3f
	.zero		1


	//   ....[87]....
        /*090c*/ 	.word	0x00016110
        /*0910*/ 	.word	0x0000000c
        /*0914*/ 	.word	0x00012460
        /*0918*/ 	.short	0x010a
        /*091a*/ 	.byte	0x3f
	.zero		1


	//   ....[88]....
        /*091c*/ 	.word	0x00016160
        /*0920*/ 	.word	0x00000009
        /*0924*/ 	.word	0x00012420
        /*0928*/ 	.short	0x010a
        /*092a*/ 	.byte	0x3f
	.zero		1


	//   ....[89]....
        /*092c*/ 	.word	0x000161b0
        /*0930*/ 	.word	0x00000007
        /*0934*/ 	.word	0x00000000
        /*0938*/ 	.short	0x010a
        /*093a*/ 	.byte	0x3f
	.zero		1


	//   ....[90]....
        /*093c*/ 	.word	0x00016200
        /*0940*/ 	.word	0x00000005
        /*0944*/ 	.word	0x00000000
        /*0948*/ 	.short	0x010a
        /*094a*/ 	.byte	0x3f
	.zero		1


	//   ....[91]....
        /*094c*/ 	.word	0x00016250
        /*0950*/ 	.word	0x00000003
        /*0954*/ 	.word	0x00012460
        /*0958*/ 	.short	0x010a
        /*095a*/ 	.byte	0x3f
	.zero		1


	//   ....[92]....
        /*095c*/ 	.word	0x000162a0
        /*0960*/ 	.word	0x00000005
        /*0964*/ 	.word	0x00012460
        /*0968*/ 	.short	0x010a
        /*096a*/ 	.byte	0x3f
	.zero		1


	//   ....[93]....
        /*096c*/ 	.word	0x000162f0
        /*0970*/ 	.word	0x00000003
        /*0974*/ 	.word	0x00012480
        /*0978*/ 	.short	0x010a
        /*097a*/ 	.byte	0x3f
	.zero		1


	//----- nvinfo : EIATTR_NUM_MBARRIERS
	.align		4
.L_175:
        /*097c*/ 	.byte	0x03, 0x38
        /*097e*/ 	.short	0x0016


	//----- nvinfo : EIATTR_EXIT_INSTR_OFFSETS
	.align		4
        /*0980*/ 	.byte	0x04, 0x1c
        /*0982*/ 	.short	(.L_177 - .L_176)


	//   ....[0]....
.L_176:
        /*0984*/ 	.word	0x000152d0


	//----- nvinfo : EIATTR_MAX_THREADS
	.align		4
.L_177:
        /*0988*/ 	.byte	0x04, 0x05
        /*098a*/ 	.short	(.L_179 - .L_178)
.L_178:
        /*098c*/ 	.word	0x00000200
        /*0990*/ 	.word	0x00000001
        /*0994*/ 	.word	0x00000001


	//----- nvinfo : EIATTR_CRS_STACK_SIZE
	.align		4
.L_179:
        /*0998*/ 	.byte	0x04, 0x1e
        /*099a*/ 	.short	(.L_181 - .L_180)
.L_180:
        /*099c*/ 	.word	0x00000000


	//----- nvinfo : EIATTR_CBANK_PARAM_SIZE
	.align		4
.L_181:
        /*09a0*/ 	.byte	0x03, 0x19
        /*09a2*/ 	.short	0x0a70


	//----- nvinfo : EIATTR_PARAM_CBANK
	.align		4
        /*09a4*/ 	.byte	0x04, 0x0a
        /*09a6*/ 	.short	(.L_183 - .L_182)
	.align		4
.L_182:
        /*09a8*/ 	.word	index@(.nv.constant0._ZN7cutlass13device_kernelIN5flash11enable_sm90INS1_16FlashAttnFwdSm90INS1_25CollectiveMainloopFwdSm90ILi2EN4cute5tupleIJNS5_1CILi1EEES8_S8_EEENS6_IJNS7_ILi192EEENS7_ILi160EEENS7_ILi64EEEEEELi64ENS_12float_e4m3_tEfNS_4arch4Sm90ELb0ELb1ELb0ELb0ELb0ELb0ELb0ELb1ELb1ELb1ELb1ELb0EEENS1_21CollectiveEpilogueFwdINS6_IJSA_SC_SB_EEES9_NS_10bfloat16_tESG_Li384ELb0ELb1ELb1ELb1EEENS1_19SingleTileSchedulerILb0ELb1ELb1ELi192EEEEEEEEEvNT_6ParamsE)
        /*09ac*/ 	.short	0x0210
        /*09ae*/ 	.short	0x0a70


	//----- nvinfo : EIATTR_SW_WAR
	.align		4
.L_183:
        /*09b0*/ 	.byte	0x04, 0x36
        /*09b2*/ 	.short	(.L_185 - .L_184)
.L_184:
        /*09b4*/ 	.word	0x00000008
.L_185:


//--------------------- .nv.info._ZN7cutlass13device_kernelIN5flash11enable_sm90INS1_16FlashAttnFwdSm90INS1_25CollectiveMainloopFwdSm90ILi2EN4cute5tupleIJNS5_1CILi1EEES8_S8_EEENS6_IJNS7_ILi192EEENS7_ILi160EEENS7_ILi64EEEEEELi64ENS_12float_e4m3_tEfNS_4arch4Sm90ELb0ELb1ELb0ELb1ELb0ELb0ELb0ELb1ELb1ELb1ELb1ELb0EEENS1_21CollectiveEpilogueFwdINS6_IJSA_SC_SB_EEES9_NS_10bfloat16_tESG_Li384ELb1ELb1ELb1ELb1EEENS1_36VarlenDynamicPersistentTileSchedulerILi192ELi160ELi384ELi128ELb1ELb1ELb1ELb1ELb0ELb1EEEEEEEEEvNT_6ParamsE --------------------------
	.section	.nv.info._ZN7cutlass13device_kernelIN5flash11enable_sm90INS1_16FlashAttnFwdSm90INS1_25CollectiveMainloopFwdSm90ILi2EN4cute5tupleIJNS5_1CILi1EEES8_S8_EEENS6_IJNS7_ILi192EEENS7_ILi160EEENS7_ILi64EEEEEELi64ENS_12float_e4m3_tEfNS_4arch4Sm90ELb0ELb1ELb0ELb1ELb0ELb0ELb0ELb1ELb1ELb1ELb1ELb0EEENS1_21CollectiveEpilogueFwdINS6_IJSA_SC_SB_EEES9_NS_10bfloat16_tESG_Li384ELb1ELb1ELb1ELb1EEENS1_36VarlenDynamicPersistentTileSchedulerILi192ELi160ELi384ELi128ELb1ELb1ELb1ELb1ELb0ELb1EEEEEEEEEvNT_6ParamsE,"",@"SHT_CUDA_INFO"
	.sectionflags	@""
	.align	4


	//----- nvinfo : EIATTR_CUDA_API_VERSION
	.align		4
        /*0000*/ 	.byte	0x04, 0x37
        /*0002*/ 	.short	(.L_187 - .L_186)
.L_186:
        /*0004*/ 	.word	0x00000082


	//----- nvinfo : EIATTR_KPARAM_INFO
	.align		4
.L_187:
        /*0008*/ 	.byte	0x04, 0x17
        /*000a*/ 	.short	(.L_189 - .L_188)
.L_188:
        /*000c*/ 	.word	0x00000000
        /*0010*/ 	.short	0x0000
        /*0012*/ 	.short	0x0070
        /*0014*/ 	.byte	0x00, 0xf0, 0x01, 0x2a


	//----- nvinfo : EIATTR_SPARSE_MMA_MASK
	.align		4
.L_189:
        /*0018*/ 	.byte	0x03, 0x50
        /*001a*/ 	.short	0x0000


	//----- nvinfo : EIATTR_MAXREG_COUNT
	.align		4
        /*001c*/ 	.byte	0x03, 0x1b
        /*001e*/ 	.short	0x0080


	//----- nvinfo : EIATTR_NUM_BARRIERS
	.align		4
        /*0020*/ 	.byte	0x02, 0x4c
        /*0022*/ 	.byte	0x09
	.zero		1


	//----- nvinfo : EIATTR_EXTERNS
	.align		4
        /*0024*/ 	.byte	0x04, 0x0f
        /*0026*/ 	.short	(.L_191 - .L_190)


	//   ....[0]....
	.align		4
.L_190:
        /*0028*/ 	.word	index@(__assertfail)


	//----- nvinfo : EIATTR_ANNOTATIONS
	.align		4
.L_191:
        /*002c*/ 	.byte	0x04, 0x55
        /*002e*/ 	.short	(.L_193 - .L_192)


	//   ....[0]....
.L_192:
        /* <DEDUP_REMOVED lines=12> */


	//----- nvinfo : EIATTR_MERCURY_ISA_VERSION
	.align		4
.L_193:
        /*00e0*/ 	.byte	0x03, 0x5f
        /*00e2*/ 	.short	0x0101


	//----- nvinfo : EIATTR_UNUSED_LOAD_BYTE_OFFSET
	.align		4
        /*00e4*/ 	.byte	0x04, 0x44
        /*00e6*/ 	.short	(.L_195 - .L_194)


	//   ....[0]....
.L_194:
        /*00e8*/ 	.word	0x00000a00
        /*00ec*/ 	.word	0x0000fff0


	//   ....[1]....
        /*00f0*/ 	.word	0x000109a0
        /*00f4*/ 	.word	0x0000fff0


	//----- nvinfo : EIATTR_INT_WARP_WIDE_INSTR_OFFSETS
	.align		4
.L_195:
        /*00f8*/ 	.byte	0x04, 0x31
        /*00fa*/ 	.short	(.L_197 - .L_196)


	//   ....[0]....
.L_196:
        /*00fc*/ 	.word	0x00000130


	//   ....[1]....
        /*0100*/ 	.word	0x00000170


	//   ....[2]....
        /*0104*/ 	.word	0x000001e0


	//   ....[3]....
        /*0108*/ 	.word	0x00015500


	//   ....[4]....
        /*010c*/ 	.word	0x00015590


	//   ....[5]....
        /*0110*/ 	.word	0x00017940


	//   ....[6]....
        /*0114*/ 	.word	0x000179d0


	//----- nvinfo : EIATTR_COOP_GROUP_MASK_REGIDS
	.align		4
.L_197:
        /*0118*/ 	.byte	0x04, 0x29
        /*011a*/ 	.short	(.L_199 - .L_198)


	//   ....[0]....
.L_198:
        /*011c*/ 	.word	0xffffffff


	//   ....[1]....
        /*0120*/ 	.word	0xffffffff


	//   ....[2]....
        /*0124*/ 	.word	0xffffffff


	//   ....[3]....
        /*0128*/ 	.word	0xffffffff


	//   ....[4]....
        /*012c*/ 	.word	0xffffffff


	//   ....[5]....
        /*0130*/ 	.word	0xffffffff


	//   ....[6]....
        /*0134*/ 	.word	0xffffffff


	//   ....[7]....
        /*0138*/ 	.word	0xffffffff


	//   ....[8]....
        /*013c*/ 	.word	0xffffffff


	//   ....[9]....
        /*0140*/ 	.word	0xffffffff


	//   ....[10]....
        /*0144*/ 	.word	0xffffffff


	//   ....[11]....
        /*0148*/ 	.word	0xffffffff


	//   ....[12]....
        /*014c*/ 	.word	0xffffffff


	//   ....[13]....
        /*0150*/ 	.word	0xffffffff


	//   ....[14]....
        /*0154*/ 	.word	0xffffffff


	//   ....[15]....
        /*0158*/ 	.word	0xffffffff


	//   ....[16]....
        /*015c*/ 	.word	0xffffffff


	//   ....[17]....
        /*0160*/ 	.word	0xffffffff


	//   ....[18]....
        /*0164*/ 	.word	0xffffffff


	//   ....[19]....
        /*0168*/ 	.word	0xffffffff


	//   ....[20]....
        /*016c*/ 	.word	0xffffffff


	//   ....[21]....
        /*0170*/ 	.word	0xffffffff


	//   ....[22]....
        /*0174*/ 	.word	0xffffffff


	//   ....[23]....
        /*0178*/ 	.word	0xffffffff


	//   ....[24]....
        /*017c*/ 	.word	0xffffffff


	//   ....[25]....
        /*0180*/ 	.word	0xffffffff


	//   ....[26]....
        /*0184*/ 	.word	0xffffffff


	//   ....[27]....
        /*0188*/ 	.word	0xffffffff


	//   ....[28]....
        /*018c*/ 	.word	0xffffffff


	//   ....[29]....
        /*0190*/ 	.word	0xffffffff


	//   ....[30]....
        /*0194*/ 	.word	0xffffffff


	//   ....[31]....
        /*0198*/ 	.word	0xffffffff


	//   ....[32]....
        /*019c*/ 	.word	0xffffffff


	//   ....[33]....
        /*01a0*/ 	.word	0xffffffff


	//   ....[34]....
        /*01a4*/ 	.word	0xffffffff


	//   ....[35]....
        /*01a8*/ 	.word	0xffffffff


	//   ....[36]....
        /*01ac*/ 	.word	0xffffffff


	//   ....[37]....
        /*01b0*/ 	.word	0xffffffff


	//   ....[38]....
        /*01b4*/ 	.word	0xffffffff


	//   ....[39]....
        /*01b8*/ 	.word	0xffffffff


	//   ....[40]....
        /*01bc*/ 	.word	0xffffffff


	//   ....[41]....
        /*01c0*/ 	.word	0xffffffff


	//   ....[42]....
        /*01c4*/ 	.word	0xffffffff


	//   ....[43]....
        /*01c8*/ 	.word	0xffffffff


	//   ....[44]....
        /*01cc*/ 	.word	0xffffffff


	//   ....[45]....
        /*01d0*/ 	.word	0xffffffff


	//   ....[46]....
        /*01d4*/ 	.word	0xffffffff


	//   ....[47]....
        /*01d8*/ 	.word	0xffffffff


	//   ....[48]....
        /*01dc*/ 	.word	0xffffffff


	//   ....[49]....
        /*01e0*/ 	.word	0xffffffff


	//   ....[50]....
        /*01e4*/ 	.word	0xffffffff


	//   ....[51]....
        /*01e8*/ 	.word	0xffffffff


	//   ....[52]....
        /*01ec*/ 	.word	0xffffffff


	//   ....[53]....
        /*01f0*/ 	.word	0xffffffff


	//   ....[54]....
        /*01f4*/ 	.word	0xffffffff


	//   ....[55]....
        /*01f8*/ 	.word	0xffffffff


	//   ....[56]....
        /*01fc*/ 	.word	0xffffffff


	//   ....[57]....
        /*0200*/ 	.word	0xffffffff


	//   ....[58]....
        /*0204*/ 	.word	0xffffffff


	//   ....[59]....
        /*0208*/ 	.word	0xffffffff


	//   ....[60]....
        /*020c*/ 	.word	0xffffffff


	//   ....[61]....
        /*0210*/ 	.word	0xffffffff


	//   ....[62]....
        /*0214*/ 	.word	0xffffffff


	//   ....[63]....
        /*0218*/ 	.word	0xffffffff


	//   ....[64]....
        /*021c*/ 	.word	0xffffffff


	//   ....[65]....
        /*0220*/ 	.word	0xffffffff


	//   ....[66]....
        /*0224*/ 	.word	0xffffffff


	//   ....[67]....
        /*0228*/ 	.word	0xffffffff


	//   ....[68]....
        /*022c*/ 	.word	0xffffffff


	//   ....[69]....
        /*0230*/ 	.word	0xffffffff


	//   ....[70]....
        /*0234*/ 	.word	0xffffffff


	//   ....[71]....
        /*0238*/ 	.word	0xffffffff


	//   ....[72]....
        /*023c*/ 	.word	0xffffffff


	//   ....[73]....
        /*0240*/ 	.word	0xffffffff


	//   ....[74]....
        /*0244*/ 	.word	0xffffffff


	//   ....[75]....
        /*0248*/ 	.word	0xffffffff


	//   ....[76]....
        /*024c*/ 	.word	0xffffffff


	//   ....[77]....
        /*0250*/ 	.word	0xffffffff


	//   ....[78]....
        /*0254*/ 	.word	0xffffffff


	//   ....[79]....
        /*0258*/ 	.word	0xffffffff


	//   ....[80]....
        /*025c*/ 	.word	0xffffffff


	//   ....[81]....
        /*0260*/ 	.word	0xffffffff


	//   ....[82]....
        /*0264*/ 	.word	0xffffffff


	//   ....[83]....
        /*0268*/ 	.word	0xffffffff


	//   ....[84]....
        /*026c*/ 	.word	0xffffffff


	//   ....[85]....
        /*0270*/ 	.word	0xffffffff


	//   ....[86]....
        /*0274*/ 	.word	0xffffffff


	//   ....[87]....
        /*0278*/ 	.word	0xffffffff


	//   ....[88]....
        /*027c*/ 	.word	0xffffffff


	//   ....[89]....
        /*0280*/ 	.word	0xffffffff


	//   ....[90]....
        /*0284*/ 	.word	0xffffffff


	//   ....[91]....
        /*0288*/ 	.word	0xffffffff


	//   ....[92]....
        /*028c*/ 	.word	0xffffffff


	//   ....[93]....
        /*0290*/ 	.word	0xffffffff


	//   ....[94]....
        /*0294*/ 	.word	0xffffffff


	//   ....[95]....
        /*0298*/ 	.word	0xffffffff


	//   ....[96]....
        /*029c*/ 	.word	0xffffffff


	//   ....[97]....
        /*02a0*/ 	.word	0xffffffff


	//   ....[98]....
        /*02a4*/ 	.word	0xffffffff


	//   ....[99]....
        /*02a8*/ 	.word	0xffffffff


	//   ....[100]....
        /*02ac*/ 	.word	0xffffffff


	//   ....[101]....
        /*02b0*/ 	.word	0xffffffff


	//   ....[102]....
        /*02b4*/ 	.word	0xffffffff


	//   ....[103]....
        /*02b8*/ 	.word	0xffffffff


	//   ....[104]....
        /*02bc*/ 	.word	0xffffffff


	//   ....[105]....
        /*02c0*/ 	.word	0xffffffff


	//   ....[106]....
        /*02c4*/ 	.word	0xffffffff


	//   ....[107]....
        /*02c8*/ 	.word	0xffffffff


	//   ....[108]....
        /*02cc*/ 	.word	0xffffffff


	//   ....[109]....
        /*02d0*/ 	.word	0xffffffff


	//   ....[110]....
        /*02d4*/ 	.word	0xffffffff


	//   ....[111]....
        /*02d8*/ 	.word	0xffffffff


	//   ....[112]....
        /*02dc*/ 	.word	0xffffffff


	//   ....[113]....
        /*02e0*/ 	.word	0xffffffff


	//   ....[114]....
        /*02e4*/ 	.word	0xffffffff


	//   ....[115]....
        /*02e8*/ 	.word	0xffffffff


	//   ....[116]....
        /*02ec*/ 	.word	0xffffffff


	//   ....[117]....
        /*02f0*/ 	.word	0xffffffff


	//   ....[118]....
        /*02f4*/ 	.word	0xffffffff


	//   ....[119]....
        /*02f8*/ 	.word	0xffffffff


	//   ....[120]....
        /*02fc*/ 	.word	0xffffffff


	//   ....[121]....
        /*0300*/ 	.word	0xffffffff


	//   ....[122]....
        /*0304*/ 	.word	0xffffffff


	//   ....[123]....
        /*0308*/ 	.word	0xffffffff


	//   ....[124]....
        /*030c*/ 	.word	0xffffffff


	//   ....[125]....
        /*0310*/ 	.word	0xffffffff


	//   ....[126]....
        /*0314*/ 	.word	0xffffffff


	//   ....[127]....
        /*0318*/ 	.word	0xffffffff


	//   ....[128]....
        /*031c*/ 	.word	0xffffffff


	//   ....[129]....
        /*0320*/ 	.word	0xffffffff


	//   ....[130]....
        /*0324*/ 	.word	0xffffffff


	//   ....[131]....
        /*0328*/ 	.word	0xffffffff


	//   ....[132]....
        /*032c*/ 	.word	0xffffffff


	//   ....[133]....
        /*0330*/ 	.word	0xffffffff


	//   ....[134]....
        /*0334*/ 	.word	0xffffffff


	//   ....[135]....
        /*0338*/ 	.word	0xffffffff


	//   ....[136]....
        /*033c*/ 	.word	0xffffffff


	//   ....[137]....
        /*0340*/ 	.word	0xffffffff


	//   ....[138]....
        /*0344*/ 	.word	0xffffffff


	//   ....[139]....
        /*0348*/ 	.word	0x0500000f


	//   ....[140]....
        /*034c*/ 	.word	0x0500000f


	//   ....[141]....
        /*0350*/ 	.word	0x0500000f


	//   ....[142]....
        /*0354*/ 	.word	0x0500000f


	//   ....[143]....
        /*0358*/ 	.word	0x0500000f


	//   ....[144]....
        /*035c*/ 	.word	0x0500000f


	//   ....[145]....
        /*0360*/ 	.word	0x0500000f


	//   ....[146]....
        /*0364*/ 	.word	0x0500000f


	//   ....[147]....
        /*0368*/ 	.word	0x0500000f


	//   ....[148]....
        /*036c*/ 	.word	0x0500000f


	//   ....[149]....
        /*0370*/ 	.word	0x0500000f


	//   ....[150]....
        /*0374*/ 	.word	0x0500000f


	//   ....[151]....
        /*0378*/ 	.word	0x0500000f


	//   ....[152]....
        /*037c*/ 	.word	0x0500000f


	//----- nvinfo : EIATTR_COOP_GROUP_INSTR_OFFSETS
	.align		4
.L_199:
        /*0380*/ 	.byte	0x04, 0x28
        /*0382*/ 	.short	(.L_201 - .L_200)


	//   ....[0]....
.L_200:
        /*0384*/ 	.word	0x00000060


	//   ....[1]....
        /*0388*/ 	.word	0x00000140


	//   ....[2]....
        /*038c*/ 	.word	0x00000190


	//   ....[3]....
        /*0390*/ 	.word	0x000003c0


	//   ....[4]....
        /*0394*/ 	.word	0x00000520


	//   ....[5]....
        /*0398*/ 	.word	0x00000640


	//   ....[6]....
        /*039c*/ 	.word	0x000007a0


	//   ....[7]....
        /*03a0*/ 	.word	0x00001c80


	//   ....[8]....
        /*03a4*/ 	.word	0x00002550


	//   ....[9]....
        /*03a8*/ 	.word	0x000035f0


	//   ....[10]....
        /*03ac*/ 	.word	0x00003f00


	//   ....[11]....
        /*03b0*/ 	.word	0x00004010


	//   ....[12]....
        /*03b4*/ 	.word	0x00004b00


	//   ....[13]....
        /*03b8*/ 	.word	0x00004b90


	//   ....[14]....
        /*03bc*/ 	.word	0x00006570


	//   ....[15]....
        /*03c0*/ 	.word	0x00006780


	//   ....[16]....
        /*03c4*/ 	.word	0x00007db0


	//   ....[17]....
        /*03c8*/ 	.word	0x00007ed0


	//   ....[18]....
        /*03cc*/ 	.word	0x00008a10


	//   ....[19]....
        /*03d0*/ 	.word	0x00008a90


	//   ....[20]....
        /*03d4*/ 	.word	0x0000a9b0


	//   ....[21]....
        /*03d8*/ 	.word	0x0000a9d0


	//   ....[22]....
        /*03dc*/ 	.word	0x0000aa80


	//   ....[23]....
        /*03e0*/ 	.word	0x0000aa90


	//   ....[24]....
        /*03e4*/ 	.word	0x0000c9e0


	//   ....[25]....
        /*03e8*/ 	.word	0x0000cbf0


	//   ....[26]....
        /*03ec*/ 	.word	0x0000e220


	//   ....[27]....
        /*03f0*/ 	.word	0x0000e340


	//   ....[28]....
        /*03f4*/ 	.word	0x0000ee80


	//   ....[29]....
        /*03f8*/ 	.word	0x0000ef00


	//   ....[30]....
        /*03fc*/ 	.word	0x000103d0


	//   ....[31]....
        /*0400*/ 	.word	0x000103e0


	//   ....[32]....
        /*0404*/ 	.word	0x00010460


	//   ....[33]....
        /*0408*/ 	.word	0x00010470


	//   ....[34]....
        /*040c*/ 	.word	0x00010fd0


	//   ....[35]....
        /*0410*/ 	.word	0x00010fe0


	//   ....[36]....
        /*0414*/ 	.word	0x00010ff0


	//   ....[37]....
        /*0418*/ 	.word	0x00011000


	//   ....[38]....
        /*041c*/ 	.word	0x00011010


	//   ....[39]....
        /*0420*/ 	.word	0x00011020


	//   ....[40]....
        /*0424*/ 	.word	0x00011030


	//   ....[41]....
        /*0428*/ 	.word	0x00011040


	//   ....[42]....
        /*042c*/ 	.word	0x00011070


	//   ....[43]....
        /*0430*/ 	.word	0x00011080


	//   ....[44]....
        /*0434*/ 	.word	0x000110a0


	//   ....[45]....
        /*0438*/ 	.word	0x000110b0


	//   ....[46]....
        /*043c*/ 	.word	0x000110c0


	//   ....[47]....
        /*0440*/ 	.word	0x000110f0


	//   ....[48]....
        /*0444*/ 	.word	0x00011120


	//   ....[49]....
        /*0448*/ 	.word	0x00011140


	//   ....[50]....
        /*044c*/ 	.word	0x00011160


	//   ....[51]....
        /*0450*/ 	.word	0x00011180


	//   ....[52]....
        /*0454*/ 	.word	0x00011190


	//   ....[53]....
        /*0458*/ 	.word	0x000111a0


	//   ....[54]....
        /*045c*/ 	.word	0x000111b0


	//   ....[55]....
        /*0460*/ 	.word	0x000111c0


	//   ....[56]....
        /*0464*/ 	.word	0x000111e0


	//   ....[57]....
        /*0468*/ 	.word	0x000111f0


	//   ....[58]....
        /*046c*/ 	.word	0x00011200


	//   ....[59]....
        /*0470*/ 	.word	0x00011210


	//   ....[60]....
        /*0474*/ 	.word	0x00011220


	//   ....[61]....
        /*0478*/ 	.word	0x00011230


	//   ....[62]....
        /*047c*/ 	.word	0x00011240


	//   ....[63]....
        /*0480*/ 	.word	0x00011250


	//   ....[64]....
        /*0484*/ 	.word	0x00011270


	//   ....[65]....
        /*0488*/ 	.word	0x00011280


	//   ....[66]....
        /*048c*/ 	.word	0x00011b00


	//   ....[67]....
        /*0490*/ 	.word	0x00011b40


	//   ....[68]....
        /*0494*/ 	.word	0x00011b60


	//   ....[69]....
        /*0498*/ 	.word	0x00011b80


	//   ....[70]....
        /*049c*/ 	.word	0x00012090


	//   ....[71]....
        /*04a0*/ 	.word	0x000120d0


	//   ....[72]....
        /*04a4*/ 	.word	0x000120f0


	//   ....[73]....
        /*04a8*/ 	.word	0x00012120


	//   ....[74]....
        /*04ac*/ 	.word	0x00012140


	//   ....[75]....
        /*04b0*/ 	.word	0x00012160


	//   ....[76]....
        /*04b4*/ 	.word	0x00012180


	//   ....[77]....
        /*04b8*/ 	.word	0x000121a0


	//   ....[78]....
        /*04bc*/ 	.word	0x00012650


	//   ....[79]....
        /*04c0*/ 	.word	0x00012670


	//   ....[80]....
        /*04c4*/ 	.word	0x000128b0


	//   ....[81]....
        /*04c8*/ 	.word	0x000128c0


	//   ....[82]....
        /*04cc*/ 	.word	0x000133d0


	//   ....[83]....
        /*04d0*/ 	.word	0x00013400


	//   ....[84]....
        /*04d4*/ 	.word	0x00013440


	//   ....[85]....
        /*04d8*/ 	.word	0x00013470


	//   ....[86]....
        /*04dc*/ 	.word	0x000134a0


	//   ....[87]....
        /*04e0*/ 	.word	0x000134b0


	//   ....[88]....
        /*04e4*/ 	.word	0x000134c0


	//   ....[89]....
        /*04e8*/ 	.word	0x000134e0


	//   ....[90]....
        /*04ec*/ 	.word	0x00013650


	//   ....[91]....
        /*04f0*/ 	.word	0x00013840


	//   ....[92]....
        /*04f4*/ 	.word	0x00013870


	//   ....[93]....
        /*04f8*/ 	.word	0x000138a0


	//   ....[94]....
        /*04fc*/ 	.word	0x000138d0


	//   ....[95]....
        /*0500*/ 	.word	0x00013900


	//   ....[96]....
        /*0504*/ 	.word	0x00013950


	//   ....[97]....
        /*0508*/ 	.word	0x00013ae0


	//   ....[98]....
        /*050c*/ 	.word	0x00013b10


	//   ....[99]....
        /*0510*/ 	.word	0x00013b40


	//   ....[100]....
        /*0514*/ 	.word	0x00013b70


	//   ....[101]....
        /*0518*/ 	.word	0x00013ba0


	//   ....[102]....
        /*051c*/ 	.word	0x00013bd0


	//   ....[103]....
        /*0520*/ 	.word	0x00013c80


	//   ....[104]....
        /*0524*/ 	.word	0x00013ce0


	//   ....[105]....
        /*0528*/ 	.word	0x00013cf0


	//   ....[106]....
        /*052c*/ 	.word	0x00013d40


	//   ....[107]....
        /*0530*/ 	.word	0x00015c60


	//   ....[108]....
        /*0534*/ 	.word	0x000168d0


	//   ....[109]....
        /*0538*/ 	.word	0x000168e0


	//   ....[110]....
        /*053c*/ 	.word	0x00016900


	//   ....[111]....
        /*0540*/ 	.word	0x000169a0


	//   ....[112]....
        /*0544*/ 	.word	0x000169c0


	//   ....[113]....
        /*0548*/ 	.word	0x00016a20


	//   ....[114]....
        /*054c*/ 	.word	0x00016a40


	//   ....[115]....
        /*0550*/ 	.word	0x00016a50


	//   ....[116]....
        /*0554*/ 	.word	0x00016aa0


	//   ....[117]....
        /*0558*/ 	.word	0x00016ad0


	//   ....[118]....
        /*055c*/ 	.word	0x00016ae0


	//   ....[119]....
        /*0560*/ 	.word	0x00016af0


	//   ....[120]....
        /*0564*/ 	.word	0x000180a0


	//   ....[121]....
        /*0568*/ 	.word	0x000180d0


	//   ....[122]....
        /*056c*/ 	.word	0x00018100


	//   ....[123]....
        /*0570*/ 	.word	0x00018120


	//   ....[124]....
        /*0574*/ 	.word	0x00018140


	//   ....[125]....
        /*0578*/ 	.word	0x00018170


	//   ....[126]....
        /*057c*/ 	.word	0x000181a0


	//   ....[127]....
        /*0580*/ 	.word	0x000181b0


	//   ....[128]....
        /*0584*/ 	.word	0x00018320


	//   ....[129]....
        /*0588*/ 	.word	0x00018350


	//   ....[130]....
        /*058c*/ 	.word	0x00018380


	//   ....[131]....
        /*0590*/ 	.word	0x000183c0


	//   ....[132]....
        /*0594*/ 	.word	0x000183f0


	//   ....[133]....
        /*0598*/ 	.word	0x00018420


	//   ....[134]....
        /*059c*/ 	.word	0x000184a0


	//   ....[135]....
        /*05a0*/ 	.word	0x000184f0


	//   ....[136]....
        /*05a4*/ 	.word	0x00018500


	//   ....[137]....
        /*05a8*/ 	.word	0x00018540


	//   ....[138]....
        /*05ac*/ 	.word	0x00018f60


	//   ....[139]....
        /*05b0*/ 	.word	0x000195f0


	//   ....[140]....
        /*05b4*/ 	.word	0x00019800


	//   ....[141]....
        /*05b8*/ 	.word	0x00019850


	//   ....[142]....
        /*05bc*/ 	.word	0x000198b0


	//   ....[143]....
        /*05c0*/ 	.word	0x00019990


	//   ....[144]....
        /*05c4*/ 	.word	0x000199f0


	//   ....[145]....
        /*05c8*/ 	.word	0x00019ab0


	//   ....[146]....
        /*05cc*/ 	.word	0x00019b10


	//   ....[147]....
        /*05d0*/ 	.word	0x00019be0


	//   ....[148]....
        /*05d4*/ 	.word	0x00019c40


	//   ....[149]....
        /*05d8*/ 	.word	0x00019cf0


	//   ....[150]....
        /*05dc*/ 	.word	0x00019d70


	//   ....[151]....
        /*05e0*/ 	.word	0x00019e20


	//   ....[152]....
        /*05e4*/ 	.word	0x0001a160


	//----- nvinfo : EIATTR_REG_RECONFIG
	.align		4
.L_201:
        /*05e8*/ 	.byte	0x01, 0x54
	.zero		2


	//----- nvinfo : EIATTR_SYSCALL_OFFSETS
	.align		4
        /*05ec*/ 	.byte	0x04, 0x46
        /*05ee*/ 	.short	(.L_203 - .L_202)


	//   ....[0]....
.L_202:
        /*05f0*/ 	.word	0x00001e30


	//   ....[1]....
        /*05f4*/ 	.word	0x000156f0


	//   ....[2]....
        /*05f8*/ 	.word	0x00015860


	//   ....[3]....
        /*05fc*/ 	.word	0x000159b0


	//   ....[4]....
        /*0600*/ 	.word	0x00015af0


	//   ....[5]....
        /*0604*/ 	.word	0x000163f0


	//----- nvinfo : EIATTR_MBARRIER_INSTR_OFFSETS
	.align		4
.L_203:
        /*0608*/ 	.byte	0x04, 0x39
        /*060a*/ 	.short	(.L_205 - .L_204)


	//   ....[0]....
.L_204:
        /*060c*/ 	.word	0x00000270
        /*0610*/ 	.word	0x000000ff
        /*0614*/ 	.word	0x00013200
        /*0618*/ 	.short	0x0100
        /*061a*/ 	.byte	0x08
	.zero		1


	//   ....[1]....
        /*061c*/ 	.word	0x00000280
        /*0620*/ 	.word	0x000000ff
        /*0624*/ 	.word	0x00013220
        /*0628*/ 	.short	0x0100
        /*062a*/ 	.byte	0x08
	.zero		1


	//   ....[2]....
        /*062c*/ 	.word	0x00000370
        /*0630*/ 	.word	0x000000ff
        /*0634*/ 	.word	0x00013230
        /*0638*/ 	.short	0x0100
        /*063a*/ 	.byte	0x08
	.zero		1


	//   ....[3]....
        /*063c*/ 	.word	0x00000380
        /*0640*/ 	.word	0x000000ff
        /*0644*/ 	.word	0x00013240
        /*0648*/ 	.short	0x0100
        /*064a*/ 	.byte	0x08
	.zero		1


	//   ....[4]....
        /*064c*/ 	.word	0x00000390
        /*0650*/ 	.word	0x000000ff
        /*0654*/ 	.word	0x00013238
        /*0658*/ 	.short	0x0100
        /*065a*/ 	.byte	0x08
	.zero		1


	//   ....[5]....
        /*065c*/ 	.word	0x000003a0
        /*0660*/ 	.word	0x000000ff
        /*0664*/ 	.word	0x00013248
        /*0668*/ 	.short	0x0100
        /*066a*/ 	.byte	0x08
	.zero		1


	//   ....[6]....
        /*066c*/ 	.word	0x000004d0
        /*0670*/ 	.word	0x000000ff
        /*0674*/ 	.word	0x00013250
        /*0678*/ 	.short	0x0100
        /*067a*/ 	.byte	0x08
	.zero		1


	//   ....[7]....
        /*067c*/ 	.word	0x000004e0
        /*0680*/ 	.word	0x000000ff
        /*0684*/ 	.word	0x00013260
        /*0688*/ 	.short	0x0100
        /*068a*/ 	.byte	0x08
	.zero		1


	//   ....[8]....
        /*068c*/ 	.word	0x000004f0
        /*0690*/ 	.word	0x000000ff
        /*0694*/ 	.word	0x00013258
        /*0698*/ 	.short	0x0100
        /*069a*/ 	.byte	0x08
	.zero		1


	//   ....[9]....
        /*069c*/ 	.word	0x00000500
        /*06a0*/ 	.word	0x000000ff
        /*06a4*/ 	.word	0x00013268
        /*06a8*/ 	.short	0x0100
        /*06aa*/ 	.byte	0x08
	.zero		1


	//   ....[10]....
        /*06ac*/ 	.word	0x000005f0
        /*06b0*/ 	.word	0x000000ff
        /*06b4*/ 	.word	0x00013270
        /*06b8*/ 	.short	0x0100
        /*06ba*/ 	.byte	0x06
	.zero		1


	//   ....[11]....
        /*06bc*/ 	.word	0x00000600
        /*06c0*/ 	.word	0x000000ff
        /*06c4*/ 	.word	0x00013280
        /*06c8*/ 	.short	0x0100
        /*06ca*/ 	.byte	0x06
	.zero		1


	//   ....[12]....
        /*06cc*/ 	.word	0x00000610
        /*06d0*/ 	.word	0x000000ff
        /*06d4*/ 	.word	0x00013278
        /*06d8*/ 	.short	0x0100
        /*06da*/ 	.byte	0x06
	.zero		1


	//   ....[13]....
        /*06dc*/ 	.word	0x00000620
        /*06e0*/ 	.word	0x000000ff
        /*06e4*/ 	.word	0x00013288
        /*06e8*/ 	.short	0x0100
        /*06ea*/ 	.byte	0x06
	.zero		1


	//   ....[14]....
        /*06ec*/ 	.word	0x00000750
        /*06f0*/ 	.word	0x000000ff
        /*06f4*/ 	.word	0x00013290
        /*06f8*/ 	.short	0x0100
        /*06fa*/ 	.byte	0x08
	.zero		1


	//   ....[15]....
        /*06fc*/ 	.word	0x00000760
        /*0700*/ 	.word	0x000000ff
        /*0704*/ 	.word	0x000132a0
        /*0708*/ 	.short	0x0100
        /*070a*/ 	.byte	0x08
	.zero		1


	//   ....[16]....
        /*070c*/ 	.word	0x00000770
        /*0710*/ 	.word	0x000000ff
        /*0714*/ 	.word	0x00013298
        /*0718*/ 	.short	0x0100
        /*071a*/ 	.byte	0x08
	.zero		1


	//   ....[17]....
        /*071c*/ 	.word	0x00000780
        /*0720*/ 	.word	0x000000ff
        /*0724*/ 	.word	0x000132a8
        /*0728*/ 	.short	0x0100
        /*072a*/ 	.byte	0x08
	.zero		1


	//   ....[18]....
        /*072c*/ 	.word	0x000008b0
        /*0730*/ 	.word	0x000000ff
        /*0734*/ 	.word	0x000132b0
        /*0738*/ 	.short	0x0100
        /*073a*/ 	.byte	0x08
	.zero		1


	//   ....[19]....
        /*073c*/ 	.word	0x000008c0
        /*0740*/ 	.word	0x000000ff
        /*0744*/ 	.word	0x000132c0
        /*0748*/ 	.short	0x0100
        /*074a*/ 	.byte	0x08
	.zero		1


	//   ....[20]....
        /*074c*/ 	.word	0x000008d0
        /*0750*/ 	.word	0x000000ff
        /*0754*/ 	.word	0x000132b8
        /*0758*/ 	.short	0x0100
        /*075a*/ 	.byte	0x08
	.zero		1


	//   ....[21]....
        /*075c*/ 	.word	0x000008e0
        /*0760*/ 	.word	0x000000ff
        /*0764*/ 	.word	0x000132c8
        /*0768*/ 	.short	0x0100
        /*076a*/ 	.byte	0x08
	.zero		1


	//   ....[22]....
        /*076c*/ 	.word	0x00001eb0
        /*0770*/ 	.word	0x000000ff
        /*0774*/ 	.word	0x00013200
        /*0778*/ 	.short	0x010a
        /*077a*/ 	.byte	0x2d
	.zero		1


	//   ....[23]....
        /*077c*/ 	.word	0x00001f30
        /*0780*/ 	.word	0x00000003
        /*0784*/ 	.word	0x00013230
        /*0788*/ 	.short	0x010a
        /*078a*/ 	.byte	0x3f
	.zero		1


	//   ....[24]....
        /*078c*/ 	.word	0x00001f70
        /*0790*/ 	.word	0x00000003
        /*0794*/ 	.word	0x00013230
        /*0798*/ 	.short	0x010a
        /*079a*/ 	.byte	0x3f
	.zero		1


	//   ....[25]....
        /*079c*/ 	.word	0x00002620
        /*07a0*/ 	.word	0x00000000
        /*07a4*/ 	.word	0x00000000
        /*07a8*/ 	.short	0x0101
        /*07aa*/ 	.byte	0x3f
	.zero		1


	//   ....[26]....
        /*07ac*/ 	.word	0x00005db0
        /*07b0*/ 	.word	0x000000ff
        /*07b4*/ 	.word	0x00013230
        /*07b8*/ 	.short	0x010a
        /*07ba*/ 	.byte	0x17
	.zero		1


	//   ....[27]....
        /*07bc*/ 	.word	0x00005df0
        /*07c0*/ 	.word	0x000000ff
        /*07c4*/ 	.word	0x00013230
        /*07c8*/ 	.short	0x010a
        /*07ca*/ 	.byte	0x17
	.zero		1


	//   ....[28]....
        /*07cc*/ 	.word	0x00006240
        /*07d0*/ 	.word	0x000000ff
        /*07d4*/ 	.word	0x00013250
        /*07d8*/ 	.short	0x010a
        /*07da*/ 	.byte	0x0b
	.zero		1


	//   ....[29]....
        /*07dc*/ 	.word	0x00006280
        /*07e0*/ 	.word	0x000000ff
        /*07e4*/ 	.word	0x00013250
        /*07e8*/ 	.short	0x010a
        /*07ea*/ 	.byte	0x0b
	.zero		1


	//   ....[30]....
        /*07ec*/ 	.word	0x00006590
        /*07f0*/ 	.word	0x00000007
        /*07f4*/ 	.word	0x00000000
        /*07f8*/ 	.short	0x0101
        /*07fa*/ 	.byte	0x3f
	.zero		1


	//   ....[31]....
        /*07fc*/ 	.word	0x000097a0
        /*0800*/ 	.word	0x000000ff
        /*0804*/ 	.word	0x00000000
        /*0808*/ 	.short	0x0101
        /*080a*/ 	.byte	0x06
	.zero		1


	//   ....[32]....
        /*080c*/ 	.word	0x00009f90
        /*0810*/ 	.word	0x000000ff
        /*0814*/ 	.word	0x00013230
        /*0818*/ 	.short	0x010a
        /*081a*/ 	.byte	0x14
	.zero		1


	//   ....[33]....
        /*081c*/ 	.word	0x00009fd0
        /*0820*/ 	.word	0x000000ff
        /*0824*/ 	.word	0x00013230
        /*0828*/ 	.short	0x010a
        /*082a*/ 	.byte	0x14
	.zero		1


	//   ....[34]....
        /*082c*/ 	.word	0x0000a420
        /*0830*/ 	.word	0x000000ff
        /*0834*/ 	.word	0x00013250
        /*0838*/ 	.short	0x010a
        /*083a*/ 	.byte	0x0b
	.zero		1


	//   ....[35]....
        /*083c*/ 	.word	0x0000a960
        /*0840*/ 	.word	0x000000ff
        /*0844*/ 	.word	0x00013250
        /*0848*/ 	.short	0x010a
        /*084a*/ 	.byte	0x0b
	.zero		1


	//   ....[36]....
        /*084c*/ 	.word	0x0000ba30
        /*0850*/ 	.word	0x00000005
        /*0854*/ 	.word	0x00000000
        /*0858*/ 	.short	0x0101
        /*085a*/ 	.byte	0x3f
	.zero		1


	//   ....[37]....
        /*085c*/ 	.word	0x0000bce0
        /*0860*/ 	.word	0x000000ff
        /*0864*/ 	.word	0x00000000
        /*0868*/ 	.short	0x0101
        /*086a*/ 	.byte	0x06
	.zero		1


	//   ....[38]....
        /*086c*/ 	.word	0x0000c210
        /*0870*/ 	.word	0x000000ff
        /*0874*/ 	.word	0x00013230
        /*0878*/ 	.short	0x010a
        /*087a*/ 	.byte	0x06
	.zero		1


	//   ....[39]....
        /*087c*/ 	.word	0x0000c250
        /*0880*/ 	.word	0x000000ff
        /*0884*/ 	.word	0x00013230
        /*0888*/ 	.short	0x010a
        /*088a*/ 	.byte	0x06
	.zero		1


	//   ....[40]....
        /*088c*/ 	.word	0x0000c6a0
        /*0890*/ 	.word	0x000000ff
        /*0894*/ 	.word	0x00013250
        /*0898*/ 	.short	0x010a
        /*089a*/ 	.byte	0x0b
	.zero		1


	//   ....[41]....
        /*089c*/ 	.word	0x0000c6e0
        /*08a0*/ 	.word	0x000000ff
        /*08a4*/ 	.word	0x00013250
        /*08a8*/ 	.short	0x010a
        /*08aa*/ 	.byte	0x0b
	.zero		1


	//   ....[42]....
        /*08ac*/ 	.word	0x0000ca00
        /*08b0*/ 	.word	0x00000007
        /*08b4*/ 	.word	0x00000000
        /*08b8*/ 	.short	0x0101
        /*08ba*/ 	.byte	0x3f
	.zero		1


	//   ....[43]....
        /*08bc*/ 	.word	0x0000fc10
        /*08c0*/ 	.word	0x000000ff
        /*08c4*/ 	.word	0x00000000
        /*08c8*/ 	.short	0x0101
        /*08ca*/ 	.byte	0x06
	.zero		1


	//   ....[44]....
        /*08cc*/ 	.word	0x000100f0
        /*08d0*/ 	.word	0x000000ff
        /*08d4*/ 	.word	0x00013250
        /*08d8*/ 	.short	0x010a
        /*08da*/ 	.byte	0x0e
	.zero		1


	//   ....[45]....
        /*08dc*/ 	.word	0x00010130
        /*08e0*/ 	.word	0x000000ff
        /*08e4*/ 	.word	0x00013250
        /*08e8*/ 	.short	0x010a
        /*08ea*/ 	.byte	0x0e
	.zero		1


	//   ....[46]....
        /*08ec*/ 	.word	0x00010750
        /*08f0*/ 	.word	0x000000ff
        /*08f4*/ 	.word	0x00000000
        /*08f8*/ 	.short	0x0101
        /*08fa*/ 	.byte	0x04
	.zero		1


	//   ....[47]....
        /*08fc*/ 	.word	0x000121d0
        /*0900*/ 	.word	0x00000007
        /*0904*/ 	.word	0x00000000
        /*0908*/ 	.short	0x0101
        /*090a*/ 	.byte	0x3f
	.zero		1


	//   ....[48]....
        /*090c*/ 	.word	0x000123a0
        /*0910*/ 	.word	0x00000008
        /*0914*/ 	.word	0x00000000
        /*0918*/ 	.short	0x0101
        /*091a*/ 	.byte	0x3f
	.zero		1


	//   ....[49]....
        /*091c*/ 	.word	0x00015eb0
        /*0920*/ 	.word	0x00000002
        /*0924*/ 	.word	0x00013280
        /*0928*/ 	.short	0x010a
        /*092a*/ 	.byte	0x3f
	.zero		1


	//   ....[50]....
        /*092c*/ 	.word	0x00016030
        /*0930*/ 	.word	0x00000002
        /*0934*/ 	.word	0x00013240
        /*0938*/ 	.short	0x010a
        /*093a*/ 	.byte	0x3f
	.zero		1


	//   ....[51]....
        /*093c*/ 	.word	0x00016bf0
        /*0940*/ 	.word	0x00000012
        /*0944*/ 	.word	0x00013200
        /*0948*/ 	.short	0x0107
        /*094a*/ 	.byte	0x3f
	.zero		1


	//   ....[52]....
        /*094c*/ 	.word	0x00016cf0
        /*0950*/ 	.word	0x00000012
        /*0954*/ 	.word	0x00013200
        /*0958*/ 	.short	0x0101
        /*095a*/ 	.byte	0x3f
	.zero		1


	//   ....[53]....
        /*095c*/ 	.word	0x00016d10
        /*0960*/ 	.word	0x00000012
        /*0964*/ 	.word	0x00013220
        /*0968*/ 	.short	0x010a
        /*096a*/ 	.byte	0x3f
	.zero		1


	//   ....[54]....
        /*096c*/ 	.word	0x00016fe0
        /*0970*/ 	.word	0x00000004
        /*0974*/ 	.word	0x00013280
        /*0978*/ 	.short	0x010a
        /*097a*/ 	.byte	0x3f
	.zero		1


	//   ....[55]....
        /*097c*/ 	.word	0x00017200
        /*0980*/ 	.word	0x00000004
        /*0984*/ 	.word	0x00013240
        /*0988*/ 	.short	0x010a
        /*098a*/ 	.byte	0x3f
	.zero		1


	//   ....[56]....
        /*098c*/ 	.word	0x000174c0
        /*0990*/ 	.word	0x00000003
        /*0994*/ 	.word	0x00013270
        /*0998*/ 	.short	0x010a
        /*099a*/ 	.byte	0x3f
	.zero		1


	//   ....[57]....
        /*099c*/ 	.word	0x00017540
        /*09a0*/ 	.word	0x00000003
        /*09a4*/ 	.word	0x00013260
        /*09a8*/ 	.short	0x010a
        /*09aa*/ 	.byte	0x3f
	.zero		1


	//   ....[58]....
        /*09ac*/ 	.word	0x00017820
        /*09b0*/ 	.word	0x00000003
        /*09b4*/ 	.word	0x00013250
        /*09b8*/ 	.short	0x0101
        /*09ba*/ 	.byte	0x3f
	.zero		1


	//   ....[59]....
        /*09bc*/ 	.word	0x000178a0
        /*09c0*/ 	.word	0x00000002
        /*09c4*/ 	.word	0x00000000
        /*09c8*/ 	.short	0x0101
        /*09ca*/ 	.byte	0x3f
	.zero		1


	//   ....[60]....
        /*09cc*/ 	.word	0x00017a90
        /*09d0*/ 	.word	0x00000002
        /*09d4*/ 	.word	0x00013270
        /*09d8*/ 	.short	0x010a
        /*09da*/ 	.byte	0x3f
	.zero		1


	//   ....[61]....
        /*09dc*/ 	.word	0x00017b10
        /*09e0*/ 	.word	0x00000002
        /*09e4*/ 	.word	0x00013260
        /*09e8*/ 	.short	0x010a
        /*09ea*/ 	.byte	0x3f
	.zero		1


	//   ....[62]....
        /*09ec*/ 	.word	0x00017de0
        /*09f0*/ 	.word	0x00000002
        /*09f4*/ 	.word	0x00013250
        /*09f8*/ 	.short	0x0101
        /*09fa*/ 	.byte	0x3f
	.zero		1


	//   ....[63]....
        /*09fc*/ 	.word	0x00017e30
        /*0a00*/ 	.word	0x00000000
        /*0a04*/ 	.word	0x00000000
        /*0a08*/ 	.short	0x0101
        /*0a0a*/ 	.byte	0x3f
	.zero		1


	//   ....[64]....
        /*0a0c*/ 	.word	0x00018ee0
        /*0a10*/ 	.word	0x00000006
        /*0a14*/ 	.word	0x00013220
        /*0a18*/ 	.short	0x010a
        /*0a1a*/ 	.byte	0x3f
	.zero		1


	//   ....[65]....
        /*0a1c*/ 	.word	0x00019080
        /*0a20*/ 	.word	0x00000005
        /*0a24*/ 	.word	0x00000000
        /*0a28*/ 	.short	0x010a
        /*0a2a*/ 	.byte	0x3f
	.zero		1


	//   ....[66]....
        /*0a2c*/ 	.word	0x000190f0
        /*0a30*/ 	.word	0x00000009
        /*0a34*/ 	.word	0x00000000
        /*0a38*/ 	.short	0x010a
        /*0a3a*/ 	.byte	0x3f
	.zero		1


	//   ....[67]....
        /*0a3c*/ 	.word	0x00019140
        /*0a40*/ 	.word	0x00000013
        /*0a44*/ 	.word	0x00013260
        /*0a48*/ 	.short	0x010a
        /*0a4a*/ 	.byte	0x3f
	.zero		1


	//   ....[68]....
        /*0a4c*/ 	.word	0x00019190
        /*0a50*/ 	.word	0x00000007
        /*0a54*/ 	.word	0x00013260
        /*0a58*/ 	.short	0x010a
        /*0a5a*/ 	.byte	0x3f
	.zero		1


	//   ....[69]....
        /*0a5c*/ 	.word	0x000191d0
        /*0a60*/ 	.word	0x00000013
        /*0a64*/ 	.word	0x00013280
        /*0a68*/ 	.short	0x010a
        /*0a6a*/ 	.byte	0x3f
	.zero		1


	//   ....[70]....
        /*0a6c*/ 	.word	0x000191f0
        /*0a70*/ 	.word	0x00000007
        /*0a74*/ 	.word	0x00013280
        /*0a78*/ 	.short	0x010a
        /*0a7a*/ 	.byte	0x3f
	.zero		1


	//   ....[71]....
        /*0a7c*/ 	.word	0x00019260
        /*0a80*/ 	.word	0x00000003
        /*0a84*/ 	.word	0x00013200
        /*0a88*/ 	.short	0x010a
        /*0a8a*/ 	.byte	0x3f
	.zero		1


	//   ....[72]....
        /*0a8c*/ 	.word	0x000192b0
        /*0a90*/ 	.word	0x00000003
        /*0a94*/ 	.word	0x00013230
        /*0a98*/ 	.short	0x010a
        /*0a9a*/ 	.byte	0x3f
	.zero		1


	//   ....[73]....
        /*0a9c*/ 	.word	0x00019310
        /*0aa0*/ 	.word	0x00000008
        /*0aa4*/ 	.word	0x00013230
        /*0aa8*/ 	.short	0x010a
        /*0aaa*/ 	.byte	0x3f
	.zero		1


	//   ....[74]....
        /*0aac*/ 	.word	0x00019370
        /*0ab0*/ 	.word	0x00000008
        /*0ab4*/ 	.word	0x00013250
        /*0ab8*/ 	.short	0x010a
        /*0aba*/ 	.byte	0x3f
	.zero		1


	//   ....[75]....
        /*0abc*/ 	.word	0x000193d0
        /*0ac0*/ 	.word	0x00000004
        /*0ac4*/ 	.word	0x00013230
        /*0ac8*/ 	.short	0x010a
        /*0aca*/ 	.byte	0x3f
	.zero		1


	//   ....[76]....
        /*0acc*/ 	.word	0x00019430
        /*0ad0*/ 	.word	0x00000004
        /*0ad4*/ 	.word	0x00013250
        /*0ad8*/ 	.short	0x010a
        /*0ada*/ 	.byte	0x3f
	.zero		1


	//   ....[77]....
        /*0adc*/ 	.word	0x00019490
        /*0ae0*/ 	.word	0x00000008
        /*0ae4*/ 	.word	0x00013230
        /*0ae8*/ 	.short	0x010a
        /*0aea*/ 	.byte	0x3f
	.zero		1


	//   ....[78]....
        /*0aec*/ 	.word	0x000194f0
        /*0af0*/ 	.word	0x00000008
        /*0af4*/ 	.word	0x00013250
        /*0af8*/ 	.short	0x010a
        /*0afa*/ 	.byte	0x3f
	.zero		1


	//   ....[79]....
        /*0afc*/ 	.word	0x00019550
        /*0b00*/ 	.word	0x00000007
        /*0b04*/ 	.word	0x00013250
        /*0b08*/ 	.short	0x010a
        /*0b0a*/ 	.byte	0x3f
	.zero		1


	//   ....[80]....
        /*0b0c*/ 	.word	0x000196a0
        /*0b10*/ 	.word	0x00000002
        /*0b14*/ 	.word	0x00013280
        /*0b18*/ 	.short	0x010a
        /*0b1a*/ 	.byte	0x3f
	.zero		1


	//   ....[81]....
        /*0b1c*/ 	.word	0x000196f0
        /*0b20*/ 	.word	0x00000002
        /*0b24*/ 	.word	0x00013240
        /*0b28*/ 	.short	0x010a
        /*0b2a*/ 	.byte	0x3f
	.zero		1


	//   ....[82]....
        /*0b2c*/ 	.word	0x00019e50
        /*0b30*/ 	.word	0x00000012
        /*0b34*/ 	.word	0x00013220
        /*0b38*/ 	.short	0x010a
        /*0b3a*/ 	.byte	0x3f
	.zero		1


	//   ....[83]....
        /*0b3c*/ 	.word	0x00019ea0
        /*0b40*/ 	.word	0x00000004
        /*0b44*/ 	.word	0x00013280
        /*0b48*/ 	.short	0x010a
        /*0b4a*/ 	.byte	0x3f
	.zero		1


	//   ....[84]....
        /*0b4c*/ 	.word	0x00019ef0
        /*0b50*/ 	.word	0x00000004
        /*0b54*/ 	.word	0x00013240
        /*0b58*/ 	.short	0x010a
        /*0b5a*/ 	.byte	0x3f
	.zero		1


	//   ....[85]....
        /*0b5c*/ 	.word	0x00019f40
        /*0b60*/ 	.word	0x00000003
        /*0b64*/ 	.word	0x00013270
        /*0b68*/ 	.short	0x010a
        /*0b6a*/ 	.byte	0x3f
	.zero		1


	//   ....[86]....
        /*0b6c*/ 	.word	0x00019f90
        /*0b70*/ 	.word	0x00000003
        /*0b74*/ 	.word	0x00013260
        /*0b78*/ 	.short	0x010a
        /*0b7a*/ 	.byte	0x3f
	.zero		1


	//   ....[87]....
        /*0b7c*/ 	.word	0x00019fe0
        /*0b80*/ 	.word	0x00000002
        /*0b84*/ 	.word	0x00013270
        /*0b88*/ 	.short	0x010a
        /*0b8a*/ 	.byte	0x3f
	.zero		1


	//   ....[88]....
        /*0b8c*/ 	.word	0x0001a030
        /*0b90*/ 	.word	0x00000002
        /*0b94*/ 	.word	0x00013260
        /*0b98*/ 	.short	0x010a
        /*0b9a*/ 	.byte	0x3f
	.zero		1


	//   ....[89]....
        /*0b9c*/ 	.word	0x0001a080
        /*0ba0*/ 	.word	0x00000006
        /*0ba4*/ 	.word	0x00013220
        /*0ba8*/ 	.short	0x010a
        /*0baa*/ 	.byte	0x3f
	.zero		1


	//   ....[90]....
        /*0bac*/ 	.word	0x0001a220
        /*0bb0*/ 	.word	0x00000005
        /*0bb4*/ 	.word	0x00000000
        /*0bb8*/ 	.short	0x010a
        /*0bba*/ 	.byte	0x3f
	.zero		1


	//   ....[91]....
        /*0bbc*/ 	.word	0x0001a270
        /*0bc0*/ 	.word	0x00000009
        /*0bc4*/ 	.word	0x00000000
        /*0bc8*/ 	.short	0x010a
        /*0bca*/ 	.byte	0x3f
	.zero		1


	//   ....[92]....
        /*0bcc*/ 	.word	0x0001a2c0
        /*0bd0*/ 	.word	0x00000013
        /*0bd4*/ 	.word	0x00013260
        /*0bd8*/ 	.short	0x010a
        /*0bda*/ 	.byte	0x3f
	.zero		1


	//   ....[93]....
        /*0bdc*/ 	.word	0x0001a310
        /*0be0*/ 	.word	0x00000007
        /*0be4*/ 	.word	0x00013260
        /*0be8*/ 	.short	0x010a
        /*0bea*/ 	.byte	0x3f
	.zero		1


	//   ....[94]....
        /*0bec*/ 	.word	0x0001a360
        /*0bf0*/ 	.word	0x00000013
        /*0bf4*/ 	.word	0x00013280
        /*0bf8*/ 	.short	0x010a
        /*0bfa*/ 	.byte	0x3f
	.zero		1


	//----- nvinfo : EIATTR_NUM_MBARRIERS
	.align		4
.L_205:
        /*0bfc*/ 	.byte	0x03, 0x38
        /*0bfe*/ 	.short	0x0016


	//----- nvinfo : EIATTR_EXIT_INSTR_OFFSETS
	.align		4
        /*0c00*/ 	.byte	0x04, 0x1c
        /*0c02*/ 	.short	(.L_207 - .L_206)


	//   ....[0]....
.L_206:
        /*0c04*/ 	.word	0x00000a40


	//   ....[1]....
        /*0c08*/ 	.word	0x000135f0


	//   ....[2]....
        /*0c0c*/ 	.word	0x00019240


	//----- nvinfo : EIATTR_MAX_THREADS
	.align		4
.L_207:
        /*0c10*/ 	.byte	0x04, 0x05
        /*0c12*/ 	.short	(.L_209 - .L_208)
.L_208:
        /*0c14*/ 	.word	0x00000200
        /*0c18*/ 	.word	0x00000001
        /*0c1c*/ 	.word	0x00000001


	//----- nvinfo : EIATTR_CRS_STACK_SIZE
	.align		4
.L_209:
        /*0c20*/ 	.byte	0x04, 0x1e
        /*0c22*/ 	.short	(.L_211 - .L_210)
.L_210:
        /*0c24*/ 	.word	0x00000000


	//----- nvinfo : EIATTR_CBANK_PARAM_SIZE
	.align		4
.L_211:
        /*0c28*/ 	.byte	0x03, 0x19
        /*0c2a*/ 	.short	0x0af0


	//----- nvinfo : EIATTR_PARAM_CBANK
	.align		4
        /*0c2c*/ 	.byte	0x04, 0x0a
        /*0c2e*/ 	.short	(.L_213 - .L_212)
	.align		4
.L_212:
        /*0c30*/ 	.word	index@(.nv.constant0._ZN7cutlass13device_kernelIN5flash11enable_sm90INS1_16FlashAttnFwdSm90INS1_25CollectiveMainloopFwdSm90ILi2EN4cute5tupleIJNS5_1CILi1EEES8_S8_EEENS6_IJNS7_ILi192EEENS7_ILi160EEENS7_ILi64EEEEEELi64ENS_12float_e4m3_tEfNS_4arch4Sm90ELb0ELb1ELb0ELb1ELb0ELb0ELb0ELb1ELb1ELb1ELb1ELb0EEENS1_21CollectiveEpilogueFwdINS6_IJSA_SC_SB_EEES9_NS_10bfloat16_tESG_Li384ELb1ELb1ELb1ELb1EEENS1_36VarlenDynamicPersistentTileSchedulerILi192ELi160ELi384ELi128ELb1ELb1ELb1ELb1ELb0ELb1EEEEEEEEEvNT_6ParamsE)
        /*0c34*/ 	.short	0x0210
        /*0c36*/ 	.short	0x0af0


	//----- nvinfo : EIATTR_SW_WAR
	.align		4
.L_213:
        /*0c38*/ 	.byte	0x04, 0x36
        /*0c3a*/ 	.short	(.L_215 - .L_214)
.L_214:
        /*0c3c*/ 	.word	0x00000008
.L_215:


//--------------------- .nv.info._ZN7cutlass13device_kernelIN5flash11enable_sm90INS1_16FlashAttnFwdSm90INS1_25CollectiveMainloopFwdSm90ILi2EN4cute5tupleIJNS5_1CILi1EEES8_S8_EEENS6_IJNS7_ILi192EEENS7_ILi160EEENS7_ILi64EEEEEELi64ENS_12float_e4m3_tEfNS_4arch4Sm90ELb0ELb1ELb0ELb1ELb0ELb1ELb0ELb1ELb1ELb1ELb1ELb0EEENS1_21CollectiveEpilogueFwdINS6_IJSA_SC_SB_EEES9_NS_10bfloat16_tESG_Li384ELb1ELb1ELb1ELb1EEENS1_36VarlenDynamicPersistentTileSchedulerILi192ELi160ELi384ELi128ELb1ELb1ELb1ELb1ELb0ELb1EEEEEEEEEvNT_6ParamsE --------------------------
	.section	.nv.info._ZN7cutlass13device_kernelIN5flash11enable_sm90INS1_16FlashAttnFwdSm90INS1_25CollectiveMainloopFwdSm90ILi2EN4cute5tupleIJNS5_1CILi1EEES8_S8_EEENS6_IJNS7_ILi192EEENS7_ILi160EEENS7_ILi64EEEEEELi64ENS_12float_e4m3_tEfNS_4arch4Sm90ELb0ELb1ELb0ELb1ELb0ELb1ELb0ELb1ELb1ELb1ELb1ELb0EEENS1_21CollectiveEpilogueFwdINS6_IJSA_SC_SB_EEES9_NS_10bfloat16_tESG_Li384ELb1ELb1ELb1ELb1EEENS1_36VarlenDynamicPersistentTileSchedulerILi192ELi160ELi384ELi128ELb1ELb1ELb1ELb1ELb0ELb1EEEEEEEEEvNT_6ParamsE,"",@"SHT_CUDA_INFO"
	.sectionflags	@""
	.align	4


	//----- nvinfo : EIATTR_CUDA_API_VERSION
	.align		4
        /*0000*/ 	.byte	0x04, 0x37
        /*0002*/ 	.short	(.L_217 - .L_216)
.L_216:
        /*0004*/ 	.word	0x00000082


	//----- nvinfo : EIATTR_KPARAM_INFO
	.align		4
.L_217:
        /*0008*/ 	.byte	0x04, 0x17
        /*000a*/ 	.short	(.L_219 - .L_218)
.L_218:
        /*000c*/ 	.word	0x00000000
        /*0010*/ 	.short	0x0000
        /*0012*/ 	.short	0x0070
        /*0014*/ 	.byte	0x00, 0xf0, 0x01, 0x2a


	//----- nvinfo : EIATTR_SPARSE_MMA_MASK
	.align		4
.L_219:
        /*0018*/ 	.byte	0x03, 0x50
        /*001a*/ 	.short	0x0000


	//----- nvinfo : EIATTR_MAXREG_COUNT
	.align		4
        /*001c*/ 	.byte	0x03, 0x1b
        /*001e*/ 	.short	0x0080


	//----- nvinfo : EIATTR_NUM_BARRIERS
	.align		4
        /*0020*/ 	.byte	0x02, 0x4c
        /*0022*/ 	.byte	0x10
	.zero		1


	//----- nvinfo : EIATTR_EXTERNS
	.align		4
        /*0024*/ 	.byte	0x04, 0x0f
        /*0026*/ 	.short	(.L_221 - .L_220)


	//   ....[0]....
	.align		4
.L_220:
        /*0028*/ 	.word	index@(__assertfail)


	//----- nvinfo : EIATTR_ANNOTATIONS
	.align		4
.L_221:
        /*002c*/ 	.byte	0x04, 0x55
        /*002e*/ 	.short	(.L_223 - .L_222)


	//   ....[0]....
.L_222:
        /* <DEDUP_REMOVED lines=104> */


	//----- nvinfo : EIATTR_MERCURY_ISA_VERSION
	.align		4
.L_223:
        /*0698*/ 	.byte	0x03, 0x5f
        /*069a*/ 	.short	0x0101


	//----- nvinfo : EIATTR_UNUSED_LOAD_BYTE_OFFSET
	.align		4
        /*069c*/ 	.byte	0x04, 0x44
        /*069e*/ 	.short	(.L_225 - .L_224)


	//   ....[0]....
.L_224:
        /*06a0*/ 	.word	0x00000a90
        /*06a4*/ 	.word	0x0000fff0


	//   ....[1]....
        /*06a8*/ 	.word	0x00018740
        /*06ac*/ 	.word	0x0000fff0


	//----- nvinfo : EIATTR_INT_WARP_WIDE_INSTR_OFFSETS
	.align		4
.L_225:
        /*06b0*/ 	.byte	0x04, 0x31
        /*06b2*/ 	.short	(.L_227 - .L_226)


	//   ....[0]....
.L_226:
        /*06b4*/ 	.word	0x00000180


	//   ....[1]....
        /*06b8*/ 	.word	0x000001c0


	//   ....[2]....
        /*06bc*/ 	.word	0x00000280


	//   ....[3]....
        /*06c0*/ 	.word	0x0001e450


	//   ....[4]....
        /*06c4*/ 	.word	0x0001e4e0


	//   ....[5]....
        /*06c8*/ 	.word	0x00020970


	//   ....[6]....
        /*06cc*/ 	.word	0x00020a00


	//----- nvinfo : EIATTR_COOP_GROUP_MASK_REGIDS
	.align		4
.L_227:
        /*06d0*/ 	.byte	0x04, 0x29
        /*06d2*/ 	.short	(.L_229 - .L_228)


	//   ....[0]....
.L_228:
        /*06d4*/ 	.word	0xffffffff


	//   ....[1]....
        /*06d8*/ 	.word	0xffffffff


	//   ....[2]....
        /*06dc*/ 	.word	0xffffffff


	//   ....[3]....
        /*06e0*/ 	.word	0xffffffff


	//   ....[4]....
        /*06e4*/ 	.word	0xffffffff


	//   ....[5]....
        /*06e8*/ 	.word	0xffffffff


	//   ....[6]....
        /*06ec*/ 	.word	0xffffffff


	//   ....[7]....
        /*06f0*/ 	.word	0xffffffff


	//   ....[8]....
        /*06f4*/ 	.word	0xffffffff


	//   ....[9]....
        /*06f8*/ 	.word	0xffffffff


	//   ....[10]....
        /*06fc*/ 	.word	0xffffffff


	//   ....[11]....
        /*0700*/ 	.word	0xffffffff


	//   ....[12]....
        /*0704*/ 	.word	0xffffffff


	//   ....[13]....
        /*0708*/ 	.word	0xffffffff


	//   ....[14]....
        /*070c*/ 	.word	0xffffffff


	//   ....[15]....
        /*0710*/ 	.word	0xffffffff


	//   ....[16]....
        /*0714*/ 	.word	0xffffffff


	//   ....[17]....
        /*0718*/ 	.word	0xffffffff


	//   ....[18]....
        /*071c*/ 	.word	0xffffffff


	//   ....[19]....
        /*0720*/ 	.word	0xffffffff


	//   ....[20]....
        /*0724*/ 	.word	0xffffffff


	//   ....[21]....
        /*0728*/ 	.word	0xffffffff


	//   ....[22]....
        /*072c*/ 	.word	0xffffffff


	//   ....[23]....
        /*0730*/ 	.word	0xffffffff


	//   ....[24]....
        /*0734*/ 	.word	0xffffffff


	//   ....[25]....
        /*0738*/ 	.word	0xffffffff


	//   ....[26]....
        /*073c*/ 	.word	0xffffffff


	//   ....[27]....
        /*0740*/ 	.word	0xffffffff


	//   ....[28]....
        /*0744*/ 	.word	0xffffffff


	//   ....[29]....
        /*0748*/ 	.word	0xffffffff


	//   ....[30]....
        /*074c*/ 	.word	0xffffffff


	//   ....[31]....
        /*0750*/ 	.word	0xffffffff


	//   ....[32]....
        /*0754*/ 	.word	0xffffffff


	//   ....[33]....
        /*0758*/ 	.word	0xffffffff


	//   ....[34]....
        /*075c*/ 	.word	0xffffffff


	//   ....[35]....
        /*0760*/ 	.word	0xffffffff


	//   ....[36]....
        /*0764*/ 	.word	0xffffffff


	//   ....[37]....
        /*0768*/ 	.word	0xffffffff


	//   ....[38]....
        /*076c*/ 	.word	0xffffffff


	//   ....[39]....
        /*0770*/ 	.word	0xffffffff


	//   ....[40]....
        /*0774*/ 	.word	0xffffffff


	//   ....[41]....
        /*0778*/ 	.word	0xffffffff


	//   ....[42]....
        /*077c*/ 	.word	0xffffffff


	//   ....[43]....
        /*0780*/ 	.word	0xffffffff


	//   ....[44]....
        /*0784*/ 	.word	0xffffffff


	//   ....[45]....
        /*0788*/ 	.word	0xffffffff


	//   ....[46]....
        /*078c*/ 	.word	0xffffffff


	//   ....[47]....
        /*0790*/ 	.word	0xffffffff


	//   ....[48]....
        /*0794*/ 	.word	0xffffffff


	//   ....[49]....
        /*0798*/ 	.word	0xffffffff


	//   ....[50]....
        /*079c*/ 	.word	0xffffffff


	//   ....[51]....
        /*07a0*/ 	.word	0xffffffff


	//   ....[52]....
        /*07a4*/ 	.word	0xffffffff


	//   ....[53]....
        /*07a8*/ 	.word	0xffffffff


	//   ....[54]....
        /*07ac*/ 	.word	0xffffffff


	//   ....[55]....
        /*07b0*/ 	.word	0xffffffff


	//   ....[56]....
        /*07b4*/ 	.word	0xffffffff


	//   ....[57]....
        /*07b8*/ 	.word	0xffffffff


	//   ....[58]....
        /*07bc*/ 	.word	0xffffffff


	//   ....[59]....
        /*07c0*/ 	.word	0xffffffff


	//   ....[60]....
        /*07c4*/ 	.word	0xffffffff


	//   ....[61]....
        /*07c8*/ 	.word	0xffffffff


	//   ....[62]....
        /*07cc*/ 	.word	0xffffffff


	//   ....[63]....
        /*07d0*/ 	.word	0xffffffff


	//   ....[64]....
        /*07d4*/ 	.word	0xffffffff


	//   ....[65]....
        /*07d8*/ 	.word	0xffffffff


	//   ....[66]....
        /*07dc*/ 	.word	0xffffffff


	//   ....[67]....
        /*07e0*/ 	.word	0xffffffff


	//   ....[68]....
        /*07e4*/ 	.word	0xffffffff


	//   ....[69]....
        /*07e8*/ 	.word	0xffffffff


	//   ....[70]....
        /*07ec*/ 	.word	0xffffffff


	//   ....[71]....
        /*07f0*/ 	.word	0xffffffff


	//   ....[72]....
        /*07f4*/ 	.word	0xffffffff


	//   ....[73]....
        /*07f8*/ 	.word	0xffffffff


	//   ....[74]....
        /*07fc*/ 	.word	0xffffffff


	//   ....[75]....
        /*0800*/ 	.word	0xffffffff


	//   ....[76]....
        /*0804*/ 	.word	0xffffffff


	//   ....[77]....
        /*0808*/ 	.word	0xffffffff


	//   ....[78]....
        /*080c*/ 	.word	0xffffffff


	//   ....[79]....
        /*0810*/ 	.word	0xffffffff


	//   ....[80]....
        /*0814*/ 	.word	0xffffffff


	//   ....[81]....
        /*0818*/ 	.word	0xffffffff


	//   ....[82]....
        /*081c*/ 	.word	0xffffffff


	//   ....[83]....
        /*0820*/ 	.word	0xffffffff


	//   ....[84]....
        /*0824*/ 	.word	0xffffffff


	//   ....[85]....
        /*0828*/ 	.word	0xffffffff


	//   ....[86]....
        /*082c*/ 	.word	0xffffffff


	//   ....[87]....
        /*0830*/ 	.word	0xffffffff


	//   ....[88]....
        /*0834*/ 	.word	0xffffffff


	//   ....[89]....
        /*0838*/ 	.word	0xffffffff


	//   ....[90]....
        /*083c*/ 	.word	0xffffffff


	//   ....[91]....
        /*0840*/ 	.word	0xffffffff


	//   ....[92]....
        /*0844*/ 	.word	0xffffffff


	//   ....[93]....
        /*0848*/ 	.word	0xffffffff


	//   ....[94]....
        /*084c*/ 	.word	0xffffffff


	//   ....[95]....
        /*0850*/ 	.word	0xffffffff


	//   ....[96]....
        /*0854*/ 	.word	0xffffffff


	//   ....[97]....
        /*0858*/ 	.word	0xffffffff


	//   ....[98]....
        /*085c*/ 	.word	0xffffffff


	//   ....[99]....
        /*0860*/ 	.word	0xffffffff


	//   ....[100]....
        /*0864*/ 	.word	0xffffffff


	//   ....[101]....
        /*0868*/ 	.word	0xffffffff


	//   ....[102]....
        /*086c*/ 	.word	0xffffffff


	//   ....[103]....
        /*0870*/ 	.word	0xffffffff


	//   ....[104]....
        /*0874*/ 	.word	0xffffffff


	//   ....[105]....
        /*0878*/ 	.word	0xffffffff


	//   ....[106]....
        /*087c*/ 	.word	0xffffffff


	//   ....[107]....
        /*0880*/ 	.word	0xffffffff


	//   ....[108]....
        /*0884*/ 	.word	0xffffffff


	//   ....[109]....
        /*0888*/ 	.word	0xffffffff


	//   ....[110]....
        /*088c*/ 	.word	0xffffffff


	//   ....[111]....
        /*0890*/ 	.word	0xffffffff


	//   ....[112]....
        /*0894*/ 	.word	0xffffffff


	//   ....[113]....
        /*0898*/ 	.word	0xffffffff


	//   ....[114]....
        /*089c*/ 	.word	0xffffffff


	//   ....[115]....
        /*08a0*/ 	.word	0xffffffff


	//   ....[116]....
        /*08a4*/ 	.word	0xffffffff


	//   ....[117]....
        /*08a8*/ 	.word	0xffffffff


	//   ....[118]....
        /*08ac*/ 	.word	0xffffffff


	//   ....[119]....
        /*08b0*/ 	.word	0xffffffff


	//   ....[120]....
        /*08b4*/ 	.word	0xffffffff


	//   ....[121]....
        /*08b8*/ 	.word	0xffffffff


	//   ....[122]....
        /*08bc*/ 	.word	0xffffffff


	//   ....[123]....
        /*08c0*/ 	.word	0xffffffff


	//   ....[124]....
        /*08c4*/ 	.word	0xffffffff


	//   ....[125]....
        /*08c8*/ 	.word	0xffffffff


	//   ....[126]....
        /*08cc*/ 	.word	0xffffffff


	//   ....[127]....
        /*08d0*/ 	.word	0xffffffff


	//   ....[128]....
        /*08d4*/ 	.word	0xffffffff


	//   ....[129]....
        /*08d8*/ 	.word	0xffffffff


	//   ....[130]....
        /*08dc*/ 	.word	0xffffffff


	//   ....[131]....
        /*08e0*/ 	.word	0xffffffff


	//   ....[132]....
        /*08e4*/ 	.word	0xffffffff


	//   ....[133]....
        /*08e8*/ 	.word	0xffffffff


	//   ....[134]....
        /*08ec*/ 	.word	0xffffffff


	//   ....[135]....
        /*08f0*/ 	.word	0xffffffff


	//   ....[136]....
        /*08f4*/ 	.word	0xffffffff


	//   ....[137]....
        /*08f8*/ 	.word	0xffffffff


	//   ....[138]....
        /*08fc*/ 	.word	0xffffffff


	//   ....[139]....
        /*0900*/ 	.word	0xffffffff


	//   ....[140]....
        /*0904*/ 	.word	0xffffffff


	//   ....[141]....
        /*0908*/ 	.word	0xffffffff


	//   ....[142]....
        /*090c*/ 	.word	0xffffffff


	//   ....[143]....
        /*0910*/ 	.word	0xffffffff


	//   ....[144]....
        /*0914*/ 	.word	0xffffffff


	//   ....[145]....
        /*0918*/ 	.word	0xffffffff


	//   ....[146]....
        /*091c*/ 	.word	0xffffffff


	//   ....[147]....
        /*0920*/ 	.word	0xffffffff


	//   ....[148]....
        /*0924*/ 	.word	0x0500000f


	//   ....[149]....
        /*0928*/ 	.word	0x0500000f


	//   ....[150]....
        /*092c*/ 	.word	0x0500000f


	//   ....[151]....
        /*0930*/ 	.word	0x0500000f


	//   ....[152]....
        /*0934*/ 	.word	0x0500000f


	//   ....[153]....
        /*0938*/ 	.word	0x0500000f


	//   ....[154]....
        /*093c*/ 	.word	0x0500000f


	//   ....[155]....
        /*0940*/ 	.word	0x0500000f


	//   ....[156]....
        /*0944*/ 	.word	0x0500000f


	//   ....[157]....
        /*0948*/ 	.word	0x0500000f


	//   ....[158]....
        /*094c*/ 	.word	0x0500000f


	//   ....[159]....
        /*0950*/ 	.word	0x0500000f


	//   ....[160]....
        /*0954*/ 	.word	0x0500000f


	//   ....[161]....
        /*0958*/ 	.word	0x0500000f


	//   ....[162]....
        /*095c*/ 	.word	0x0500000f


	//   ....[163]....
        /*0960*/ 	.word	0x0500000f


	//   ....[164]....
        /*0964*/ 	.word	0x0500000f


	//   ....[165]....
        /*0968*/ 	.word	0x0500000f


	//   ....[166]....
        /*096c*/ 	.word	0x0500000f


	//   ....[167]....
        /*0970*/ 	.word	0x0500000f


	//   ....[168]....
        /*0974*/ 	.word	0x0500000f


	//   ....[169]....
        /*0978*/ 	.word	0x0500000f


	//   ....[170]....
        /*097c*/ 	.word	0x0500000f


	//   ....[171]....
        /*0980*/ 	.word	0x0500000f


	//   ....[172]....
        /*0984*/ 	.word	0x0500000f


	//   ....[173]....
        /*0988*/ 	.word	0x0500000f


	//   ....[174]....
        /*098c*/ 	.word	0x0500000f


	//   ....[175]....
        /*0990*/ 	.word	0x0500000f


	//   ....[176]....
        /*0994*/ 	.word	0x0500000f


	//   ....[177]....
        /*0998*/ 	.word	0x0500000f


	//   ....[178]....
        /*099c*/ 	.word	0x0500000f


	//   ....[179]....
        /*09a0*/ 	.word	0x0500000f


	//   ....[180]....
        /*09a4*/ 	.word	0x0500000f


	//   ....[181]....
        /*09a8*/ 	.word	0x0500000f


	//   ....[182]....
        /*09ac*/ 	.word	0x0500000f


	//   ....[183]....
        /*09b0*/ 	.word	0x0500000f


	//   ....[184]....
        /*09b4*/ 	.word	0x0500000f


	//   ....[185]....
        /*09b8*/ 	.word	0x0500000f


	//   ....[186]....
        /*09bc*/ 	.word	0x0500000f


	//   ....[187]....
        /*09c0*/ 	.word	0x0500000f


	//   ....[188]....
        /*09c4*/ 	.word	0x0500000f


	//----- nvinfo : EIATTR_COOP_GROUP_INSTR_OFFSETS
	.align		4
.L_229:
        /*09c8*/ 	.byte	0x04, 0x28
        /*09ca*/ 	.short	(.L_231 - .L_230)


	//   ....[0]....
.L_230:
        /*09cc*/ 	.word	0x00000060


	//   ....[1]....
        /*09d0*/ 	.word	0x00000190


	//   ....[2]....
        /*09d4*/ 	.word	0x00000290


	//   ....[3]....
        /*09d8*/ 	.word	0x00000400


	//   ....[4]....
        /*09dc*/ 	.word	0x00000560


	//   ....[5]....
        /*09e0*/ 	.word	0x00000680


	//   ....[6]....
        /*09e4*/ 	.word	0x000007e0


	//   ....[7]....
        /*09e8*/ 	.word	0x00005de0


	//   ....[8]....
        /*09ec*/ 	.word	0x00006500


	//   ....[9]....
        /*09f0*/ 	.word	0x00006510


	//   ....[10]....
        /*09f4*/ 	.word	0x00006520


	//   ....[11]....
        /*09f8*/ 	.word	0x00006530


	//   ....[12]....
        /*09fc*/ 	.word	0x00007a50


	//   ....[13]....
        /*0a00*/ 	.word	0x00007a60


	//   ....[14]....
        /*0a04*/ 	.word	0x00007a70


	//   ....[15]....
        /*0a08*/ 	.word	0x00007a80


	//   ....[16]....
        /*0a0c*/ 	.word	0x000095c0


	//   ....[17]....
        /*0a10*/ 	.word	0x00009880


	//   ....[18]....
        /*0a14*/ 	.word	0x0000af50


	//   ....[19]....
        /*0a18*/ 	.word	0x0000b070


	//   ....[20]....
        /*0a1c*/ 	.word	0x0000b9f0


	//   ....[21]....
        /*0a20*/ 	.word	0x0000baa0


	//   ....[22]....
        /*0a24*/ 	.word	0x0000d990


	//   ....[23]....
        /*0a28*/ 	.word	0x0000db40


	//   ....[24]....
        /*0a2c*/ 	.word	0x0000f470


	//   ....[25]....
        /*0a30*/ 	.word	0x0000f590


	//   ....[26]....
        /*0a34*/ 	.word	0x0000fee0


	//   ....[27]....
        /*0a38*/ 	.word	0x0000ff40


	//   ....[28]....
        /*0a3c*/ 	.word	0x00012190


	//   ....[29]....
        /*0a40*/ 	.word	0x000122f0


	//   ....[30]....
        /*0a44*/ 	.word	0x00012310


	//   ....[31]....
        /*0a48*/ 	.word	0x00012320


	//   ....[32]....
        /*0a4c*/ 	.word	0x00014570


	//   ....[33]....
        /*0a50*/ 	.word	0x00014740


	//   ....[34]....
        /*0a54*/ 	.word	0x00016070


	//   ....[35]....
        /*0a58*/ 	.word	0x00016190


	//   ....[36]....
        /*0a5c*/ 	.word	0x00016ae0


	//   ....[37]....
        /*0a60*/ 	.word	0x00016b40


	//   ....[38]....
        /*0a64*/ 	.word	0x000180d0


	//   ....[39]....
        /*0a68*/ 	.word	0x000180e0


	//   ....[40]....
        /*0a6c*/ 	.word	0x00018180


	//   ....[41]....
        /*0a70*/ 	.word	0x00018190


	//   ....[42]....
        /*0a74*/ 	.word	0x00018d70


	//   ....[43]....
        /*0a78*/ 	.word	0x00018d80


	//   ....[44]....
        /*0a7c*/ 	.word	0x00018d90


	//   ....[45]....
        /*0a80*/ 	.word	0x00018da0


	//   ....[46]....
        /*0a84*/ 	.word	0x00018db0


	//   ....[47]....
        /*0a88*/ 	.word	0x00018dc0


	//   ....[48]....
        /*0a8c*/ 	.word	0x00018dd0


	//   ....[49]....
        /*0a90*/ 	.word	0x00018de0


	//   ....[50]....
        /*0a94*/ 	.word	0x00018df0


	//   ....[51]....
        /*0a98*/ 	.word	0x00018e00


	//   ....[52]....
        /*0a9c*/ 	.word	0x00018e10


	//   ....[53]....
        /*0aa0*/ 	.word	0x00018e20


	//   ....[54]....
        /*0aa4*/ 	.word	0x00018e30


	//   ....[55]....
        /*0aa8*/ 	.word	0x00018e40


	//   ....[56]....
        /*0aac*/ 	.word	0x00018e50


	//   ....[57]....
        /*0ab0*/ 	.word	0x00018e60


	//   ....[58]....
        /*0ab4*/ 	.word	0x00018e70


	//   ....[59]....
        /*0ab8*/ 	.word	0x00018e80


	//   ....[60]....
        /*0abc*/ 	.word	0x00018e90


	//   ....[61]....
        /*0ac0*/ 	.word	0x00018ea0


	//   ....[62]....
        /*0ac4*/ 	.word	0x00018eb0


	//   ....[63]....
        /*0ac8*/ 	.word	0x00018ec0


	//   ....[64]....
        /*0acc*/ 	.word	0x00018ed0


	//   ....[65]....
        /*0ad0*/ 	.word	0x00018ee0


	//   ....[66]....
        /*0ad4*/ 	.word	0x00018ef0


	//   ....[67]....
        /*0ad8*/ 	.word	0x00018f00


	//   ....[68]....
        /*0adc*/ 	.word	0x00018f10


	//   ....[69]....
        /*0ae0*/ 	.word	0x00018f20


	//   ....[70]....
        /*0ae4*/ 	.word	0x00018f30


	//   ....[71]....
        /*0ae8*/ 	.word	0x00018f40


	//   ....[72]....
        /*0aec*/ 	.word	0x00018f50


	//   ....[73]....
        /*0af0*/ 	.word	0x00018f60


	//   ....[74]....
        /*0af4*/ 	.word	0x000197f0


	//   ....[75]....
        /*0af8*/ 	.word	0x00019830


	//   ....[76]....
        /*0afc*/ 	.word	0x00019850


	//   ....[77]....
        /*0b00*/ 	.word	0x00019870


	//   ....[78]....
        /*0b04*/ 	.word	0x00019d30


	//   ....[79]....
        /*0b08*/ 	.word	0x00019d70


	//   ....[80]....
        /*0b0c*/ 	.word	0x00019d90


	//   ....[81]....
        /*0b10*/ 	.word	0x00019dd0


	//   ....[82]....
        /*0b14*/ 	.word	0x00019df0


	//   ....[83]....
        /*0b18*/ 	.word	0x00019e10


	//   ....[84]....
        /*0b1c*/ 	.word	0x00019e30


	//   ....[85]....
        /*0b20*/ 	.word	0x00019e60


	//   ....[86]....
        /*0b24*/ 	.word	0x0001a210


	//   ....[87]....
        /*0b28*/ 	.word	0x0001a220


	//   ....[88]....
        /*0b2c*/ 	.word	0x0001a540


	//   ....[89]....
        /*0b30*/ 	.word	0x0001a550


	//   ....[90]....
        /*0b34*/ 	.word	0x0001af70


	//   ....[91]....
        /*0b38*/ 	.word	0x0001afa0


	//   ....[92]....
        /*0b3c*/ 	.word	0x0001afe0


	//   ....[93]....
        /*0b40*/ 	.word	0x0001b010


	//   ....[94]....
        /*0b44*/ 	.word	0x0001b030


	//   ....[95]....
        /*0b48*/ 	.word	0x0001b040


	//   ....[96]....
        /*0b4c*/ 	.word	0x0001b050


	//   ....[97]....
        /*0b50*/ 	.word	0x0001b070


	//   ....[98]....
        /*0b54*/ 	.word	0x0001b1e0


	//   ....[99]....
        /*0b58*/ 	.word	0x0001b3e0


	//   ....[100]....
        /*0b5c*/ 	.word	0x0001b410


	//   ....[101]....
        /*0b60*/ 	.word	0x0001b440


	//   ....[102]....
        /*0b64*/ 	.word	0x0001b470


	//   ....[103]....
        /*0b68*/ 	.word	0x0001b4a0


	//   ....[104]....
        /*0b6c*/ 	.word	0x0001b4d0


	//   ....[105]....
        /*0b70*/ 	.word	0x0001b660


	//   ....[106]....
        /*0b74*/ 	.word	0x0001b690


	//   ....[107]....
        /*0b78*/ 	.word	0x0001b6c0


	//   ....[108]....
        /*0b7c*/ 	.word	0x0001b6f0


	//   ....[109]....
        /*0b80*/ 	.word	0x0001b720


	//   ....[110]....
        /*0b84*/ 	.word	0x0001b750


	//   ....[111]....
        /*0b88*/ 	.word	0x0001b7e0


	//   ....[112]....
        /*0b8c*/ 	.word	0x0001b810


	//   ....[113]....
        /*0b90*/ 	.word	0x0001b820


	//   ....[114]....
        /*0b94*/ 	.word	0x0001b860


	//   ....[115]....
        /*0b98*/ 	.word	0x0001d160


	//   ....[116]....
        /*0b9c*/ 	.word	0x0001eb90


	//   ....[117]....
        /*0ba0*/ 	.word	0x0001f860


	//   ....[118]....
        /*0ba4*/ 	.word	0x0001f880


	//   ....[119]....
        /*0ba8*/ 	.word	0x0001f920


	//   ....[120]....
        /*0bac*/ 	.word	0x0001f930


	//   ....[121]....
        /*0bb0*/ 	.word	0x0001f9a0


	//   ....[122]....
        /*0bb4*/ 	.word	0x0001f9b0


	//   ....[123]....
        /*0bb8*/ 	.word	0x0001f9c0


	//   ....[124]....
        /*0bbc*/ 	.word	0x0001fa00


	//   ....[125]....
        /*0bc0*/ 	.word	0x0001fa20


	//   ....[126]....
        /*0bc4*/ 	.word	0x0001fa30


	//   ....[127]....
        /*0bc8*/ 	.word	0x0001fa80


	//   ....[128]....
        /*0bcc*/ 	.word	0x0001fa90


	//   ....[129]....
        /*0bd0*/ 	.word	0x00021080


	//   ....[130]....
        /*0bd4*/ 	.word	0x000210b0


	//   ....[131]....
        /*0bd8*/ 	.word	0x00021110


	//   ....[132]....
        /*0bdc*/ 	.word	0x00021140


	//   ....[133]....
        /*0be0*/ 	.word	0x00021170


	//   ....[134]....
        /*0be4*/ 	.word	0x000211a0


	//   ....[135]....
        /*0be8*/ 	.word	0x000211d0


	//   ....[136]....
        /*0bec*/ 	.word	0x00021200


	//   ....[137]....
        /*0bf0*/ 	.word	0x000213a0


	//   ....[138]....
        /*0bf4*/ 	.word	0x000213d0


	//   ....[139]....
        /*0bf8*/ 	.word	0x00021400


	//   ....[140]....
        /*0bfc*/ 	.word	0x00021430


	//   ....[141]....
        /*0c00*/ 	.word	0x00021460


	//   ....[142]....
        /*0c04*/ 	.word	0x00021490


	//   ....[143]....
        /*0c08*/ 	.word	0x00021550


	//   ....[144]....
        /*0c0c*/ 	.word	0x00021570


	//   ....[145]....
        /*0c10*/ 	.word	0x00021590


	//   ....[146]....
        /*0c14*/ 	.word	0x000215f0


	//   ....[147]....
        /*0c18*/ 	.word	0x00022020


	//   ....[148]....
        /*0c1c*/ 	.word	0x00022490


	//   ....[149]....
        /*0c20*/ 	.word	0x00022520


	//   ....[150]....
        /*0c24*/ 	.word	0x00022570


	//   ....[151]....
        /*0c28*/ 	.word	0x000225c0


	//   ....[152]....
        /*0c2c*/ 	.word	0x00022690


	//   ....[153]....
        /*0c30*/ 	.word	0x00022720


	//   ....[154]....
        /*0c34*/ 	.word	0x00022770


	//   ....[155]....
        /*0c38*/ 	.word	0x000227c0


	//   ....[156]....
        /*0c3c*/ 	.word	0x00022b50


	//   ....[157]....
        /*0c40*/ 	.word	0x00022e30


	//   ....[158]....
        /*0c44*/ 	.word	0x00023060


	//   ....[159]....
        /*0c48*/ 	.word	0x000230b0


	//   ....[160]....
        /*0c4c*/ 	.word	0x00023110


	//   ....[161]....
        /*0c50*/ 	.word	0x000231e0


	//   ....[162]....
        /*0c54*/ 	.word	0x00023240


	//   ....[163]....
        /*0c58*/ 	.word	0x00023320


	//   ....[164]....
        /*0c5c*/ 	.word	0x00023380


	//   ....[165]....
        /*0c60*/ 	.word	0x00023460


	//   ....[166]....
        /*0c64*/ 	.word	0x000234c0


	//   ....[167]....
        /*0c68*/ 	.word	0x000235a0


	//   ....[168]....
        /*0c6c*/ 	.word	0x00023600


	//   ....[169]....
        /*0c70*/ 	.word	0x000236d0


	//   ....[170]....
        /*0c74*/ 	.word	0x000239a0


	//   ....[171]....
        /*0c78*/ 	.word	0x00023a40


	//   ....[172]....
        /*0c7c*/ 	.word	0x00023bc0


	//   ....[173]....
        /*0c80*/ 	.word	0x00023c30


	//   ....[174]....
        /*0c84*/ 	.word	0x00023ca0


	//   ....[175]....
        /*0c88*/ 	.word	0x00023d10


	//   ....[176]....
        /*0c8c*/ 	.word	0x00023d80


	//   ....[177]....
        /*0c90*/ 	.word	0x00023e00


	//   ....[178]....
        /*0c94*/ 	.word	0x00023e90


	//   ....[179]....
        /*0c98*/ 	.word	0x00023f30


	//   ....[180]....
        /*0c9c*/ 	.word	0x00023fa0


	//   ....[181]....
        /*0ca0*/ 	.word	0x00024010


	//   ....[182]....
        /*0ca4*/ 	.word	0x00024080


	//   ....[183]....
        /*0ca8*/ 	.word	0x00024100


	//   ....[184]....
        /*0cac*/ 	.word	0x00024170


	//   ....[185]....
        /*0cb0*/ 	.word	0x00024220


	//   ....[186]....
        /*0cb4*/ 	.word	0x00024270


	//   ....[187]....
        /*0cb8*/ 	.word	0x00024300


	//   ....[188]....
        /*0cbc*/ 	.word	0x00024430


	//----- nvinfo : EIATTR_REG_RECONFIG
	.align		4
.L_231:
        /*0cc0*/ 	.byte	0x01, 0x54
	.zero		2


	//----- nvinfo : EIATTR_SYSCALL_OFFSETS
	.align		4
        /*0cc4*/ 	.byte	0x04, 0x46
        /*0cc6*/ 	.short	(.L_233 - .L_232)


	//   ....[0]....
.L_232:
        /*0cc8*/ 	.word	0x00001e40


	//   ....[1]....
        /*0ccc*/ 	.word	0x00001f90


	//   ....[2]....
        /*0cd0*/ 	.word	0x00005f50


	//   ....[3]....
        /*0cd4*/ 	.word	0x00006270


	//   ....[4]....
        /*0cd8*/ 	.word	0x0001e640


	//   ....[5]....
        /*0cdc*/ 	.word	0x0001e7b0


	//   ....[6]....
        /*0ce0*/ 	.word	0x0001e900


	//   ....[7]....
        /*0ce4*/ 	.word	0x0001ea40


	//   ....[8]....
        /*0ce8*/ 	.word	0x0001f390


	//----- nvinfo : EIATTR_MBARRIER_INSTR_OFFSETS
	.align		4
.L_233:
        /*0cec*/ 	.byte	0x04, 0x39
        /*0cee*/ 	.short	(.L_235 - .L_234)


	//   ....[0]....
.L_234:
        /*0cf0*/ 	.word	0x000002b0
        /*0cf4*/ 	.word	0x000000ff
        /*0cf8*/ 	.word	0x00013200
        /*0cfc*/ 	.short	0x0100
        /*0cfe*/ 	.byte	0x08
	.zero		1


	//   ....[1]....
        /*0d00*/ 	.word	0x000002c0
        /*0d04*/ 	.word	0x000000ff
        /*0d08*/ 	.word	0x00013220
        /*0d0c*/ 	.short	0x0100
        /*0d0e*/ 	.byte	0x08
	.zero		1


	//   ....[2]....
        /*0d10*/ 	.word	0x000003b0
        /*0d14*/ 	.word	0x000000ff
        /*0d18*/ 	.word	0x00013230
        /*0d1c*/ 	.short	0x0100
        /*0d1e*/ 	.byte	0x08
	.zero		1


	//   ....[3]....
        /*0d20*/ 	.word	0x000003c0
        /*0d24*/ 	.word	0x000000ff
        /*0d28*/ 	.word	0x00013240
        /*0d2c*/ 	.short	0x0100
        /*0d2e*/ 	.byte	0x08
	.zero		1


	//   ....[4]....
        /*0d30*/ 	.word	0x000003d0
        /*0d34*/ 	.word	0x000000ff
        /*0d38*/ 	.word	0x00013238
        /*0d3c*/ 	.short	0x0100
        /*0d3e*/ 	.byte	0x08
	.zero		1


	//   ....[5]....
        /*0d40*/ 	.word	0x000003e0
        /*0d44*/ 	.word	0x000000ff
        /*0d48*/ 	.word	0x00013248
        /*0d4c*/ 	.short	0x0100
        /*0d4e*/ 	.byte	0x08
	.zero		1


	//   ....[6]....
        /*0d50*/ 	.word	0x00000510
        /*0d54*/ 	.word	0x000000ff
        /*0d58*/ 	.word	0x00013250
        /*0d5c*/ 	.short	0x0100
        /*0d5e*/ 	.byte	0x08
	.zero		1


	//   ....[7]....
        /*0d60*/ 	.word	0x00000520
        /*0d64*/ 	.word	0x000000ff
        /*0d68*/ 	.word	0x00013260
        /*0d6c*/ 	.short	0x0100
        /*0d6e*/ 	.byte	0x08
	.zero		1


	//   ....[8]....
        /*0d70*/ 	.word	0x00000530
        /*0d74*/ 	.word	0x000000ff
        /*0d78*/ 	.word	0x00013258
        /*0d7c*/ 	.short	0x0100
        /*0d7e*/ 	.byte	0x08
	.zero		1


	//   ....[9]....
        /*0d80*/ 	.word	0x00000540
        /*0d84*/ 	.word	0x000000ff
        /*0d88*/ 	.word	0x00013268
        /*0d8c*/ 	.short	0x0100
        /*0d8e*/ 	.byte	0x08
	.zero		1


	//   ....[10]....
        /*0d90*/ 	.word	0x00000630
        /*0d94*/ 	.word	0x000000ff
        /*0d98*/ 	.word	0x00013270
        /*0d9c*/ 	.short	0x0100
        /*0d9e*/ 	.byte	0x06
	.zero		1


	//   ....[11]....
        /*0da0*/ 	.word	0x00000640
        /*0da4*/ 	.word	0x000000ff
        /*0da8*/ 	.word	0x00013280
        /*0dac*/ 	.short	0x0100
        /*0dae*/ 	.byte	0x06
	.zero		1


	//   ....[12]....
        /*0db0*/ 	.word	0x00000650
        /*0db4*/ 	.word	0x000000ff
        /*0db8*/ 	.word	0x00013278
        /*0dbc*/ 	.short	0x0100
        /*0dbe*/ 	.byte	0x06
	.zero		1


	//   ....[13]....
        /*0dc0*/ 	.word	0x00000660
        /*0dc4*/ 	.word	0x000000ff
        /*0dc8*/ 	.word	0x00013288
        /*0dcc*/ 	.short	0x0100
        /*0dce*/ 	.byte	0x06
	.zero		1


	//   ....[14]....
        /*0dd0*/ 	.word	0x00000790
        /*0dd4*/ 	.word	0x000000ff
        /*0dd8*/ 	.word	0x00013290
        /*0ddc*/ 	.short	0x0100
        /*0dde*/ 	.byte	0x08
	.zero		1


	//   ....[15]....
        /*0de0*/ 	.word	0x000007a0
        /*0de4*/ 	.word	0x000000ff
        /*0de8*/ 	.word	0x000132a0
        /*0dec*/ 	.short	0x0100
        /*0dee*/ 	.byte	0x08
	.zero		1


	//   ....[16]....
        /*0df0*/ 	.word	0x000007b0
        /*0df4*/ 	.word	0x000000ff
        /*0df8*/ 	.word	0x00013298
        /*0dfc*/ 	.short	0x0100
        /*0dfe*/ 	.byte	0x08
	.zero		1


	//   ....[17]....
        /*0e00*/ 	.word	0x000007c0
        /*0e04*/ 	.word	0x000000ff
        /*0e08*/ 	.word	0x000132a8
        /*0e0c*/ 	.short	0x0100
        /*0e0e*/ 	.byte	0x08
	.zero		1


	//   ....[18]....
        /*0e10*/ 	.word	0x000008f0
        /*0e14*/ 	.word	0x000000ff
        /*0e18*/ 	.word	0x000132b0
        /*0e1c*/ 	.short	0x0100
        /*0e1e*/ 	.byte	0x08
	.zero		1


	//   ....[19]....
        /*0e20*/ 	.word	0x00000900
        /*0e24*/ 	.word	0x000000ff
        /*0e28*/ 	.word	0x000132c0
        /*0e2c*/ 	.short	0x0100
        /*0e2e*/ 	.byte	0x08
	.zero		1


	//   ....[20]....
        /*0e30*/ 	.word	0x00000910
        /*0e34*/ 	.word	0x000000ff
        /*0e38*/ 	.word	0x000132b8
        /*0e3c*/ 	.short	0x0100
        /*0e3e*/ 	.byte	0x08
	.zero		1


	//   ....[21]....
        /*0e40*/ 	.word	0x00000920
        /*0e44*/ 	.word	0x000000ff
        /*0e48*/ 	.word	0x000132c8
        /*0e4c*/ 	.short	0x0100
        /*0e4e*/ 	.byte	0x08
	.zero		1


	//   ....[22]....
        /*0e50*/ 	.word	0x00002c30
        /*0e54*/ 	.word	0x0000004c
        /*0e58*/ 	.word	0x00013290
        /*0e5c*/ 	.short	0x010a
        /*0e5e*/ 	.byte	0x3f
	.zero		1


	//   ....[23]....
        /*0e60*/ 	.word	0x00003d30
        /*0e64*/ 	.word	0x0000004c
        /*0e68*/ 	.word	0x00013290
        /*0e6c*/ 	.short	0x010a
        /*0e6e*/ 	.byte	0x3f
	.zero		1


	//   ....[24]....
        /*0e70*/ 	.word	0x00004dd0
        /*0e74*/ 	.word	0x0000004c
        /*0e78*/ 	.word	0x00013290
        /*0e7c*/ 	.short	0x010a
        /*0e7e*/ 	.byte	0x3f
	.zero		1


	//   ....[25]....
        /*0e80*/ 	.word	0x00004fb0
        /*0e84*/ 	.word	0x00000004
        /*0e88*/ 	.word	0x00000000
        /*0e8c*/ 	.short	0x0101
        /*0e8e*/ 	.byte	0x3f
	.zero		1


	//   ....[26]....
        /*0e90*/ 	.word	0x00004ff0
        /*0e94*/ 	.word	0x0000004c
        /*0e98*/ 	.word	0x000132b0
        /*0e9c*/ 	.short	0x010a
        /*0e9e*/ 	.byte	0x3f
	.zero		1


	//   ....[27]....
        /*0ea0*/ 	.word	0x00005270
        /*0ea4*/ 	.word	0x0000004c
        /*0ea8*/ 	.word	0x00000000
        /*0eac*/ 	.short	0x0101
        /*0eae*/ 	.byte	0x3f
	.zero		1


	//   ....[28]....
        /*0eb0*/ 	.word	0x00005ff0
        /*0eb4*/ 	.word	0x00000012
        /*0eb8*/ 	.word	0x00013200
        /*0ebc*/ 	.short	0x010a
        /*0ebe*/ 	.byte	0x3f
	.zero		1


	//   ....[29]....
        /*0ec0*/ 	.word	0x00006040
        /*0ec4*/ 	.word	0x00000012
        /*0ec8*/ 	.word	0x00013200
        /*0ecc*/ 	.short	0x010a
        /*0ece*/ 	.byte	0x3f
	.zero		1


	//   ....[30]....
        /*0ed0*/ 	.word	0x000067b0
        /*0ed4*/ 	.word	0x00000012
        /*0ed8*/ 	.word	0x00013200
        /*0edc*/ 	.short	0x010a
        /*0ede*/ 	.byte	0x3f
	.zero		1


	//   ....[31]....
        /*0ee0*/ 	.word	0x00007c50
        /*0ee4*/ 	.word	0x00000012
        /*0ee8*/ 	.word	0x00013200
        /*0eec*/ 	.short	0x010a
        /*0eee*/ 	.byte	0x3f
	.zero		1


	//   ....[32]....
        /*0ef0*/ 	.word	0x00008de0
        /*0ef4*/ 	.word	0x0000000e
        /*0ef8*/ 	.word	0x00013230
        /*0efc*/ 	.short	0x010a
        /*0efe*/ 	.byte	0x3f
	.zero		1


	//   ....[33]....
        /*0f00*/ 	.word	0x00008ea0
        /*0f04*/ 	.word	0x0000000e
        /*0f08*/ 	.word	0x00013230
        /*0f0c*/ 	.short	0x010a
        /*0f0e*/ 	.byte	0x3f
	.zero		1


	//   ....[34]....
        /*0f10*/ 	.word	0x00009680
        /*0f14*/ 	.word	0x00000000
        /*0f18*/ 	.word	0x00000000
        /*0f1c*/ 	.short	0x0101
        /*0f1e*/ 	.byte	0x3f
	.zero		1


	//   ....[35]....
        /*0f20*/ 	.word	0x0000ceb0
        /*0f24*/ 	.word	0x00000009
        /*0f28*/ 	.word	0x00013230
        /*0f2c*/ 	.short	0x010a
        /*0f2e*/ 	.byte	0x3f
	.zero		1


	//   ....[36]....
        /*0f30*/ 	.word	0x0000cf40
        /*0f34*/ 	.word	0x00000009
        /*0f38*/ 	.word	0x00013230
        /*0f3c*/ 	.short	0x010a
        /*0f3e*/ 	.byte	0x3f
	.zero		1


	//   ....[37]....
        /*0f40*/ 	.word	0x0000d500
        /*0f44*/ 	.word	0x00000014
        /*0f48*/ 	.word	0x00013250
        /*0f4c*/ 	.short	0x010a
        /*0f4e*/ 	.byte	0x3f
	.zero		1


	//   ....[38]....
        /*0f50*/ 	.word	0x0000d550
        /*0f54*/ 	.word	0x00000014
        /*0f58*/ 	.word	0x00013250
        /*0f5c*/ 	.short	0x010a
        /*0f5e*/ 	.byte	0x3f
	.zero		1


	//   ....[39]....
        /*0f60*/ 	.word	0x0000d8f0
        /*0f64*/ 	.word	0x00000009
        /*0f68*/ 	.word	0x00000000
        /*0f6c*/ 	.short	0x0101
        /*0f6e*/ 	.byte	0x3f
	.zero		1


	//   ....[40]....
        /*0f70*/ 	.word	0x00010b60
        /*0f74*/ 	.word	0x00000014
        /*0f78*/ 	.word	0x00000000
        /*0f7c*/ 	.short	0x0101
        /*0f7e*/ 	.byte	0x3f
	.zero		1


	//   ....[41]....
        /*0f80*/ 	.word	0x000114d0
        /*0f84*/ 	.word	0x0000000d
        /*0f88*/ 	.word	0x00013230
        /*0f8c*/ 	.short	0x010a
        /*0f8e*/ 	.byte	0x3f
	.zero		1


	//   ....[42]....
        /*0f90*/ 	.word	0x00011560
        /*0f94*/ 	.word	0x0000000d
        /*0f98*/ 	.word	0x00013230
        /*0f9c*/ 	.short	0x010a
        /*0f9e*/ 	.byte	0x3f
	.zero		1


	//   ....[43]....
        /*0fa0*/ 	.word	0x00011b20
        /*0fa4*/ 	.word	0x00000014
        /*0fa8*/ 	.word	0x00013250
        /*0fac*/ 	.short	0x010a
        /*0fae*/ 	.byte	0x3f
	.zero		1


	//   ....[44]....
        /*0fb0*/ 	.word	0x00011b70
        /*0fb4*/ 	.word	0x00000014
        /*0fb8*/ 	.word	0x00013250
        /*0fbc*/ 	.short	0x010a
        /*0fbe*/ 	.byte	0x3f
	.zero		1


	//   ....[45]....
        /*0fc0*/ 	.word	0x00013300
        /*0fc4*/ 	.word	0x00000043
        /*0fc8*/ 	.word	0x00000000
        /*0fcc*/ 	.short	0x0101
        /*0fce*/ 	.byte	0x3f
	.zero		1


	//   ....[46]....
        /*0fd0*/ 	.word	0x00013560
        /*0fd4*/ 	.word	0x00000014
        /*0fd8*/ 	.word	0x00000000
        /*0fdc*/ 	.short	0x0101
        /*0fde*/ 	.byte	0x3f
	.zero		1


	//   ....[47]....
        /*0fe0*/ 	.word	0x00013aa0
        /*0fe4*/ 	.word	0x0000000b
        /*0fe8*/ 	.word	0x00013230
        /*0fec*/ 	.short	0x010a
        /*0fee*/ 	.byte	0x3f
	.zero		1


	//   ....[48]....
        /*0ff0*/ 	.word	0x00013b30
        /*0ff4*/ 	.word	0x0000000b
        /*0ff8*/ 	.word	0x00013230
        /*0ffc*/ 	.short	0x010a
        /*0ffe*/ 	.byte	0x3f
	.zero		1


	//   ....[49]....
        /*1000*/ 	.word	0x000140f0
        /*1004*/ 	.word	0x0000000f
        /*1008*/ 	.word	0x00013250
        /*100c*/ 	.short	0x010a
        /*100e*/ 	.byte	0x3f
	.zero		1


	//   ....[50]....
        /*1010*/ 	.word	0x00014140
        /*1014*/ 	.word	0x0000000f
        /*1018*/ 	.word	0x00013250
        /*101c*/ 	.short	0x010a
        /*101e*/ 	.byte	0x3f
	.zero		1


	//   ....[51]....
        /*1020*/ 	.word	0x00014580
        /*1024*/ 	.word	0x0000000a
        /*1028*/ 	.word	0x00000000
        /*102c*/ 	.short	0x0101
        /*102e*/ 	.byte	0x3f
	.zero		1


	//   ....[52]....
        /*1030*/ 	.word	0x00017ab0
        /*1034*/ 	.word	0x0000000f
        /*1038*/ 	.word	0x00000000
        /*103c*/ 	.short	0x0101
        /*103e*/ 	.byte	0x3f
	.zero		1


	//   ....[53]....
        /*1040*/ 	.word	0x00017d30
        /*1044*/ 	.word	0x00000009
        /*1048*/ 	.word	0x00013250
        /*104c*/ 	.short	0x010a
        /*104e*/ 	.byte	0x3f
	.zero		1


	//   ....[54]....
        /*1050*/ 	.word	0x00017d80
        /*1054*/ 	.word	0x00000009
        /*1058*/ 	.word	0x00013250
        /*105c*/ 	.short	0x010a
        /*105e*/ 	.byte	0x3f
	.zero		1


	//   ....[55]....
        /*1060*/ 	.word	0x000183f0
        /*1064*/ 	.word	0x00000009
        /*1068*/ 	.word	0x00000000
        /*106c*/ 	.short	0x0101
        /*106e*/ 	.byte	0x3f
	.zero		1


	//   ....[56]....
        /*1070*/ 	.word	0x00019e00
        /*1074*/ 	.word	0x00000000
        /*1078*/ 	.word	0x00000000
        /*107c*/ 	.short	0x0101
        /*107e*/ 	.byte	0x3f
	.zero		1


	//   ....[57]....
        /*1080*/ 	.word	0x0001a200
        /*1084*/ 	.word	0x00000006
        /*1088*/ 	.word	0x00000000
        /*108c*/ 	.short	0x0101
        /*108e*/ 	.byte	0x3f
	.zero		1


	//   ....[58]....
        /*1090*/ 	.word	0x0001d240
        /*1094*/ 	.word	0x00000013
        /*1098*/ 	.word	0x00013220
        /*109c*/ 	.short	0x010a
        /*109e*/ 	.byte	0x3f
	.zero		1


	//   ....[59]....
        /*10a0*/ 	.word	0x0001d2f0
        /*10a4*/ 	.word	0x00000005
        /*10a8*/ 	.word	0x000132a0
        /*10ac*/ 	.short	0x010a
        /*10ae*/ 	.byte	0x3f
	.zero		1


	//   ....[60]....
        /*10b0*/ 	.word	0x0001d520
        /*10b4*/ 	.word	0x00000005
        /*10b8*/ 	.word	0x000132c0
        /*10bc*/ 	.short	0x010a
        /*10be*/ 	.byte	0x3f
	.zero		1


	//   ....[61]....
        /*10c0*/ 	.word	0x0001d870
        /*10c4*/ 	.word	0x00000005
        /*10c8*/ 	.word	0x000132a0
        /*10cc*/ 	.short	0x010a
        /*10ce*/ 	.byte	0x3f
	.zero		1


	//   ....[62]....
        /*10d0*/ 	.word	0x0001da90
        /*10d4*/ 	.word	0x00000005
        /*10d8*/ 	.word	0x000132c0
        /*10dc*/ 	.short	0x010a
        /*10de*/ 	.byte	0x3f
	.zero		1


	//   ....[63]....
        /*10e0*/ 	.word	0x0001edc0
        /*10e4*/ 	.word	0x00000004
        /*10e8*/ 	.word	0x00013280
        /*10ec*/ 	.short	0x010a
        /*10ee*/ 	.byte	0x3f
	.zero		1


	//   ....[64]....
        /*10f0*/ 	.word	0x0001ef80
        /*10f4*/ 	.word	0x00000004
        /*10f8*/ 	.word	0x00013240
        /*10fc*/ 	.short	0x010a
        /*10fe*/ 	.byte	0x3f
	.zero		1


	//   ....[65]....
        /*1100*/ 	.word	0x0001fbc0
        /*1104*/ 	.word	0x00000013
        /*1108*/ 	.word	0x00013200
        /*110c*/ 	.short	0x0107
        /*110e*/ 	.byte	0x3f
	.zero		1


	//   ....[66]....
        /*1110*/ 	.word	0x0001fcb0
        /*1114*/ 	.word	0x00000013
        /*1118*/ 	.word	0x00013200
        /*111c*/ 	.short	0x0101
        /*111e*/ 	.byte	0x3f
	.zero		1


	//   ....[67]....
        /*1120*/ 	.word	0x0001fcd0
        /*1124*/ 	.word	0x00000013
        /*1128*/ 	.word	0x00013220
        /*112c*/ 	.short	0x010a
        /*112e*/ 	.byte	0x3f
	.zero		1


	//   ....[68]....
        /*1130*/ 	.word	0x0001ffa0
        /*1134*/ 	.word	0x00000004
        /*1138*/ 	.word	0x00013280
        /*113c*/ 	.short	0x010a
        /*113e*/ 	.byte	0x3f
	.zero		1


	//   ....[69]....
        /*1140*/ 	.word	0x000201f0
        /*1144*/ 	.word	0x00000004
        /*1148*/ 	.word	0x00013240
        /*114c*/ 	.short	0x010a
        /*114e*/ 	.byte	0x3f
	.zero		1


	//   ....[70]....
        /*1150*/ 	.word	0x000204b0
        /*1154*/ 	.word	0x00000003
        /*1158*/ 	.word	0x00013270
        /*115c*/ 	.short	0x010a
        /*115e*/ 	.byte	0x3f
	.zero		1


	//   ....[71]....
        /*1160*/ 	.word	0x00020530
        /*1164*/ 	.word	0x00000003
        /*1168*/ 	.word	0x00013260
        /*116c*/ 	.short	0x010a
        /*116e*/ 	.byte	0x3f
	.zero		1


	//   ....[72]....
        /*1170*/ 	.word	0x00020830
        /*1174*/ 	.word	0x00000003
        /*1178*/ 	.word	0x00013250
        /*117c*/ 	.short	0x0101
        /*117e*/ 	.byte	0x3f
	.zero		1


	//   ....[73]....
        /*1180*/ 	.word	0x000208b0
        /*1184*/ 	.word	0x00000003
        /*1188*/ 	.word	0x00000000
        /*118c*/ 	.short	0x0101
        /*118e*/ 	.byte	0x3f
	.zero		1


	//   ....[74]....
        /*1190*/ 	.word	0x00020aa0
        /*1194*/ 	.word	0x00000003
        /*1198*/ 	.word	0x00013270
        /*119c*/ 	.short	0x010a
        /*119e*/ 	.byte	0x3f
	.zero		1


	//   ....[75]....
        /*11a0*/ 	.word	0x00020b10
        /*11a4*/ 	.word	0x00000003
        /*11a8*/ 	.word	0x00013260
        /*11ac*/ 	.short	0x010a
        /*11ae*/ 	.byte	0x3f
	.zero		1


	//   ....[76]....
        /*11b0*/ 	.word	0x00020e10
        /*11b4*/ 	.word	0x00000003
        /*11b8*/ 	.word	0x00013250
        /*11bc*/ 	.short	0x0101
        /*11be*/ 	.byte	0x3f
	.zero		1


	//   ....[77]....
        /*11c0*/ 	.word	0x00020e60
        /*11c4*/ 	.word	0x00000000
        /*11c8*/ 	.word	0x00000000
        /*11cc*/ 	.short	0x0101
        /*11ce*/ 	.byte	0x3f
	.zero		1


	//   ....[78]....
        /*11d0*/ 	.word	0x00021fa0
        /*11d4*/ 	.word	0x00000009
        /*11d8*/ 	.word	0x00013220
        /*11dc*/ 	.short	0x010a
        /*11de*/ 	.byte	0x3f
	.zero		1


	//   ....[79]....
        /*11e0*/ 	.word	0x00022130
        /*11e4*/ 	.word	0x00000007
        /*11e8*/ 	.word	0x00000000
        /*11ec*/ 	.short	0x010a
        /*11ee*/ 	.byte	0x3f
	.zero		1


	//   ....[80]....
        /*11f0*/ 	.word	0x000221a0
        /*11f4*/ 	.word	0x00000003
        /*11f8*/ 	.word	0x00000000
        /*11fc*/ 	.short	0x010a
        /*11fe*/ 	.byte	0x3f
	.zero		1


	//   ....[81]....
        /*1200*/ 	.word	0x000221f0
        /*1204*/ 	.word	0x00000003
        /*1208*/ 	.word	0x00013260
        /*120c*/ 	.short	0x010a
        /*120e*/ 	.byte	0x3f
	.zero		1


	//   ....[82]....
        /*1210*/ 	.word	0x00022240
        /*1214*/ 	.word	0x00000005
        /*1218*/ 	.word	0x00013260
        /*121c*/ 	.short	0x010a
        /*121e*/ 	.byte	0x3f
	.zero		1


	//   ....[83]....
        /*1220*/ 	.word	0x00022280
        /*1224*/ 	.word	0x00000003
        /*1228*/ 	.word	0x00013280
        /*122c*/ 	.short	0x010a
        /*122e*/ 	.byte	0x3f
	.zero		1


	//   ....[84]....
        /*1230*/ 	.word	0x000222a0
        /*1234*/ 	.word	0x00000005
        /*1238*/ 	.word	0x00013280
        /*123c*/ 	.short	0x010a
        /*123e*/ 	.byte	0x3f
	.zero		1


	//   ....[85]....
        /*1240*/ 	.word	0x00022300
        /*1244*/ 	.word	0x0000004c
        /*1248*/ 	.word	0x00013290
        /*124c*/ 	.short	0x010a
        /*124e*/ 	.byte	0x3f
	.zero		1


	//   ....[86]....
        /*1250*/ 	.word	0x00022350
        /*1254*/ 	.word	0x0000004c
        /*1258*/ 	.word	0x00013290
        /*125c*/ 	.short	0x010a
        /*125e*/ 	.byte	0x3f
	.zero		1


	//   ....[87]....
        /*1260*/ 	.word	0x000223a0
        /*1264*/ 	.word	0x0000004c
        /*1268*/ 	.word	0x00013290
        /*126c*/ 	.short	0x010a
        /*126e*/ 	.byte	0x3f
	.zero		1


	//   ....[88]....
        /*1270*/ 	.word	0x000223f0
        /*1274*/ 	.word	0x0000004c
        /*1278*/ 	.word	0x000132b0
        /*127c*/ 	.short	0x010a
        /*127e*/ 	.byte	0x3f
	.zero		1


	//   ....[89]....
        /*1280*/ 	.word	0x000225f0
        /*1284*/ 	.word	0x00000012
        /*1288*/ 	.word	0x00013200
        /*128c*/ 	.short	0x010a
        /*128e*/ 	.byte	0x3f
	.zero		1


	//   ....[90]....
        /*1290*/ 	.word	0x000227f0
        /*1294*/ 	.word	0x00000012
        /*1298*/ 	.word	0x00013200
        /*129c*/ 	.short	0x010a
        /*129e*/ 	.byte	0x3f
	.zero		1


	//   ....[91]....
        /*12a0*/ 	.word	0x00022840
        /*12a4*/ 	.word	0x0000000e
        /*12a8*/ 	.word	0x00013230
        /*12ac*/ 	.short	0x010a
        /*12ae*/ 	.byte	0x3f
	.zero		1


	//   ....[92]....
        /*12b0*/ 	.word	0x00022890
        /*12b4*/ 	.word	0x00000009
        /*12b8*/ 	.word	0x00013230
        /*12bc*/ 	.short	0x010a
        /*12be*/ 	.byte	0x3f
	.zero		1


	//   ....[93]....
        /*12c0*/ 	.word	0x000228e0
        /*12c4*/ 	.word	0x00000014
        /*12c8*/ 	.word	0x00013250
        /*12cc*/ 	.short	0x010a
        /*12ce*/ 	.byte	0x3f
	.zero		1


	//   ....[94]....
        /*12d0*/ 	.word	0x00022930
        /*12d4*/ 	.word	0x0000000d
        /*12d8*/ 	.word	0x00013230
        /*12dc*/ 	.short	0x010a
        /*12de*/ 	.byte	0x3f
	.zero		1


	//   ....[95]....
        /*12e0*/ 	.word	0x00022980
        /*12e4*/ 	.word	0x00000014
        /*12e8*/ 	.word	0x00013250
        /*12ec*/ 	.short	0x010a
        /*12ee*/ 	.byte	0x3f
	.zero		1


	//   ....[96]....
        /*12f0*/ 	.word	0x000229d0
        /*12f4*/ 	.word	0x0000000b
        /*12f8*/ 	.word	0x00013230
        /*12fc*/ 	.short	0x010a
        /*12fe*/ 	.byte	0x3f
	.zero		1


	//   ....[97]....
        /*1300*/ 	.word	0x00022a20
        /*1304*/ 	.word	0x0000000f
        /*1308*/ 	.word	0x00013250
        /*130c*/ 	.short	0x010a
        /*130e*/ 	.byte	0x3f
	.zero		1


	//   ....[98]....
        /*1310*/ 	.word	0x00022a70
        /*1314*/ 	.word	0x00000009
        /*1318*/ 	.word	0x00013250
        /*131c*/ 	.short	0x010a
        /*131e*/ 	.byte	0x3f
	.zero		1


	//   ....[99]....
        /*1320*/ 	.word	0x00022c10
        /*1324*/ 	.word	0x00000013
        /*1328*/ 	.word	0x00013220
        /*132c*/ 	.short	0x010a
        /*132e*/ 	.byte	0x3f
	.zero		1


	//   ....[100]....
        /*1330*/ 	.word	0x00022c60
        /*1334*/ 	.word	0x00000005
        /*1338*/ 	.word	0x000132a0
        /*133c*/ 	.short	0x010a
        /*133e*/ 	.byte	0x3f
	.zero		1


	//   ....[101]....
        /*1340*/ 	.word	0x00022cb0
        /*1344*/ 	.word	0x00000005
        /*1348*/ 	.word	0x000132c0
        /*134c*/ 	.short	0x010a
        /*134e*/ 	.byte	0x3f
	.zero		1


	//   ....[102]....
        /*1350*/ 	.word	0x00022d00
        /*1354*/ 	.word	0x00000005
        /*1358*/ 	.word	0x000132a0
        /*135c*/ 	.short	0x010a
        /*135e*/ 	.byte	0x3f
	.zero		1


	//   ....[103]....
        /*1360*/ 	.word	0x00022d50
        /*1364*/ 	.word	0x00000005
        /*1368*/ 	.word	0x000132c0
        /*136c*/ 	.short	0x010a
        /*136e*/ 	.byte	0x3f
	.zero		1


	//   ....[104]....
        /*1370*/ 	.word	0x00022ef0
        /*1374*/ 	.word	0x00000004
        /*1378*/ 	.word	0x00013280
        /*137c*/ 	.short	0x010a
        /*137e*/ 	.byte	0x3f
	.zero		1


	//   ....[105]....
        /*1380*/ 	.word	0x00022f40
        /*1384*/ 	.word	0x00000004
        /*1388*/ 	.word	0x00013240
        /*138c*/ 	.short	0x010a
        /*138e*/ 	.byte	0x3f
	.zero		1


	//   ....[106]....
        /*1390*/ 	.word	0x00023710
        /*1394*/ 	.word	0x00000013
        /*1398*/ 	.word	0x00013220
        /*139c*/ 	.short	0x010a
        /*139e*/ 	.byte	0x3f
	.zero		1


	//   ....[107]....
        /*13a0*/ 	.word	0x00023760
        /*13a4*/ 	.word	0x00000004
        /*13a8*/ 	.word	0x00013280
        /*13ac*/ 	.short	0x010a
        /*13ae*/ 	.byte	0x3f
	.zero		1


	//   ....[108]....
        /*13b0*/ 	.word	0x000237b0
        /*13b4*/ 	.word	0x00000004
        /*13b8*/ 	.word	0x00013240
        /*13bc*/ 	.short	0x010a
        /*13be*/ 	.byte	0x3f
	.zero		1


	//   ....[109]....
        /*13c0*/ 	.word	0x00023800
        /*13c4*/ 	.word	0x00000003
        /*13c8*/ 	.word	0x00013270
        /*13cc*/ 	.short	0x010a
        /*13ce*/ 	.byte	0x3f
	.zero		1


	//   ....[110]....
        /*13d0*/ 	.word	0x00023850
        /*13d4*/ 	.word	0x00000003
        /*13d8*/ 	.word	0x00013260
        /*13dc*/ 	.short	0x010a
        /*13de*/ 	.byte	0x3f
	.zero		1


	//   ....[111]....
        /*13e0*/ 	.word	0x000238a0
        /*13e4*/ 	.word	0x00000003
        /*13e8*/ 	.word	0x00013270
        /*13ec*/ 	.short	0x010a
        /*13ee*/ 	.byte	0x3f
	.zero		1


	//   ....[112]....
        /*13f0*/ 	.word	0x000238f0
        /*13f4*/ 	.word	0x00000003
        /*13f8*/ 	.word	0x00013260
        /*13fc*/ 	.short	0x010a
        /*13fe*/ 	.byte	0x3f
	.zero		1


	//   ....[113]....
        /*1400*/ 	.word	0x00024350
        /*1404*/ 	.word	0x00000009
        /*1408*/ 	.word	0x00013220
        /*140c*/ 	.short	0x010a
        /*140e*/ 	.byte	0x3f
	.zero		1


	//   ....[114]....
        /*1410*/ 	.word	0x000244f0
        /*1414*/ 	.word	0x00000007
        /*1418*/ 	.word	0x00000000
        /*141c*/ 	.short	0x010a
        /*141e*/ 	.byte	0x3f
	.zero		1


	//   ....[115]....
        /*1420*/ 	.word	0x00024540
        /*1424*/ 	.word	0x00000003
        /*1428*/ 	.word	0x00000000
        /*142c*/ 	.short	0x010a
        /*142e*/ 	.byte	0x3f
	.zero		1


	//   ....[116]....
        /*1430*/ 	.word	0x00024590
        /*1434*/ 	.word	0x00000003
        /*1438*/ 	.word	0x00013260
        /*143c*/ 	.short	0x010a
        /*143e*/ 	.byte	0x3f
	.zero		1


	//   ....[117]....
        /*1440*/ 	.word	0x000245e0
        /*1444*/ 	.word	0x00000005
        /*1448*/ 	.word	0x00013260
        /*144c*/ 	.short	0x010a
        /*144e*/ 	.byte	0x3f
	.zero		1


	//   ....[118]....
        /*1450*/ 	.word	0x00024630
        /*1454*/ 	.word	0x00000003
        /*1458*/ 	.word	0x00013280
        /*145c*/ 	.short	0x010a
        /*145e*/ 	.byte	0x3f
	.zero		1


	//----- nvinfo : EIATTR_NUM_MBARRIERS
	.align		4
.L_235:
        /*1460*/ 	.byte	0x03, 0x38
        /*1462*/ 	.short	0x0016


	//----- nvinfo : EIATTR_EXIT_INSTR_OFFSETS
	.align		4
        /*1464*/ 	.byte	0x04, 0x1c
        /*1466*/ 	.short	(.L_237 - .L_236)


	//   ....[0]....
.L_236:
        /*1468*/ 	.word	0x000222f0


	//----- nvinfo : EIATTR_MAX_THREADS
	.align		4
.L_237:
        /*146c*/ 	.byte	0x04, 0x05
        /*146e*/ 	.short	(.L_239 - .L_238)
.L_238:
        /*1470*/ 	.word	0x00000200
        /*1474*/ 	.word	0x00000001
        /*1478*/ 	.word	0x00000001


	//----- nvinfo : EIATTR_CRS_STACK_SIZE
	.align		4
.L_239:
        /*147c*/ 	.byte	0x04, 0x1e
        /*147e*/ 	.short	(.L_241 - .L_240)
.L_240:
        /*1480*/ 	.word	0x00000000


	//----- nvinfo : EIATTR_CBANK_PARAM_SIZE
	.align		4
.L_241:
        /*1484*/ 	.byte	0x03, 0x19
        /*1486*/ 	.short	0x0af0


	//----- nvinfo : EIATTR_PARAM_CBANK
	.align		4
        /*1488*/ 	.byte	0x04, 0x0a
        /*148a*/ 	.short	(.L_243 - .L_242)
	.align		4
.L_242:
        /*148c*/ 	.word	index@(.nv.constant0._ZN7cutlass13device_kernelIN5flash11enable_sm90INS1_16FlashAttnFwdSm90INS1_25CollectiveMainloopFwdSm90ILi2EN4cute5tupleIJNS5_1CILi1EEES8_S8_EEENS6_IJNS7_ILi192EEENS7_ILi160EEENS7_ILi64EEEEEELi64ENS_12float_e4m3_tEfNS_4arch4Sm90ELb0ELb1ELb0ELb1ELb0ELb1ELb0ELb1ELb1ELb1ELb1ELb0EEENS1_21CollectiveEpilogueFwdINS6_IJSA_SC_SB_EEES9_NS_10bfloat16_tESG_Li384ELb1ELb1ELb1ELb1EEENS1_36VarlenDynamicPersistentTileSchedulerILi192ELi160ELi384ELi128ELb1ELb1ELb1ELb1ELb0ELb1EEEEEEEEEvNT_6ParamsE)
        /*1490*/ 	.short	0x0210
        /*1492*/ 	.short	0x0af0


	//----- nvinfo : EIATTR_SW_WAR
	.align		4
.L_243:
        /*1494*/ 	.byte	0x04, 0x36
        /*1496*/ 	.short	(.L_245 - .L_244)
.L_244:
        /*1498*/ 	.word	0x00000008
.L_245:


//--------------------- .nv.info._ZN7cutlass13device_kernelIN5flash11enable_sm90INS1_16FlashAttnFwdSm90INS1_25CollectiveMainloopFwdSm90ILi2EN4cute5tupleIJNS5_1CILi1EEES8_S8_EEENS6_IJNS7_ILi192EEENS7_ILi160EEENS7_ILi64EEEEEELi64ENS_12float_e4m3_tEfNS_4arch4Sm90ELb1ELb0ELb0ELb0ELb0ELb0ELb0ELb1ELb1ELb1ELb1ELb0EEENS1_21CollectiveEpilogueFwdINS6_IJSA_SC_SB_EEES9_NS_10bfloat16_tESG_Li384ELb0ELb1ELb1ELb1EEENS1_19SingleTileSchedulerILb0ELb1ELb1ELi192EEEEEEEEEvNT_6ParamsE --------------------------
	.section	.nv.info._ZN7cutlass13device_kernelIN5flash11enable_sm90INS1_16FlashAttnFwdSm90INS1_25CollectiveMainloopFwdSm90ILi2EN4cute5tupleIJNS5_1CILi1EEES8_S8_EEENS6_IJNS7_ILi192EEENS7_ILi160EEENS7_ILi64EEEEEELi64ENS_12float_e4m3_tEfNS_4arch4Sm90ELb1ELb0ELb0ELb0ELb0ELb0ELb0ELb1ELb1ELb1ELb1ELb0EEENS1_21CollectiveEpilogueFwdINS6_IJSA_SC_SB_EEES9_NS_10bfloat16_tESG_Li384ELb0ELb1ELb1ELb1EEENS1_19SingleTileSchedulerILb0ELb1ELb1ELi192EEEEEEEEEvNT_6ParamsE,"",@"SHT_CUDA_INFO"
	.sectionflags	@""
	.align	4


	//----- nvinfo : EIATTR_CUDA_API_VERSION
	.align		4
        /*0000*/ 	.byte	0x04, 0x37
        /*0002*/ 	.short	(.L_247 - .L_246)
.L_246:
        /*0004*/ 	.word	0x00000082


	//----- nvinfo : EIATTR_KPARAM_INFO
	.align		4
.L_247:
        /*0008*/ 	.byte	0x04, 0x17
        /*000a*/ 	.short	(.L_249 - .L_248)
.L_248:
        /*000c*/ 	.word	0x00000000
        /*0010*/ 	.short	0x0000
        /*0012*/ 	.short	0x0070
        /*0014*/ 	.byte	0x00, 0xf0, 0x01, 0x28


	//----- nvinfo : EIATTR_SPARSE_MMA_MASK
	.align		4
.L_249:
        /*0018*/ 	.byte	0x03, 0x50
        /*001a*/ 	.short	0x0000


	//----- nvinfo : EIATTR_MAXREG_COUNT
	.align		4
        /*001c*/ 	.byte	0x03, 0x1b
        /*001e*/ 	.short	0x0080


	//----- nvinfo : EIATTR_NUM_BARRIERS
	.align		4
        /*0020*/ 	.byte	0x02, 0x4c
        /*0022*/ 	.byte	0x09
	.zero		1


	//----- nvinfo : EIATTR_EXTERNS
	.align		4
        /*0024*/ 	.byte	0x04, 0x0f
        /*0026*/ 	.short	(.L_251 - .L_250)


	//   ....[0]....
	.align		4
.L_250:
        /*0028*/ 	.word	index@(__assertfail)


	//----- nvinfo : EIATTR_MERCURY_ISA_VERSION
	.align		4
.L_251:
        /*002c*/ 	.byte	0x03, 0x5f
        /*002e*/ 	.short	0x0101


	//----- nvinfo : EIATTR_INT_WARP_WIDE_INSTR_OFFSETS
	.align		4
        /*0030*/ 	.byte	0x04, 0x31
        /*0032*/ 	.short	(.L_253 - .L_252)


	//   ....[0]....
.L_252:
        /*0034*/ 	.word	0x00000120


	//   ....[1]....
        /*0038*/ 	.word	0x00000160


	//   ....[2]....
        /*003c*/ 	.word	0x000001d0


	//----- nvinfo : EIATTR_COOP_GROUP_MASK_REGIDS
	.align		4
.L_253:
        /*0040*/ 	.byte	0x04, 0x29
        /*0042*/ 	.short	(.L_255 - .L_254)


	//   ....[0]....
.L_254:
        /*0044*/ 	.word	0xffffffff


	//   ....[1]....
        /*0048*/ 	.word	0xffffffff


	//   ....[2]....
        /*004c*/ 	.word	0xffffffff


	//   ....[3]....
        /*0050*/ 	.word	0xffffffff


	//   ....[4]....
        /*0054*/ 	.word	0xffffffff


	//   ....[5]....
        /*0058*/ 	.word	0xffffffff


	//   ....[6]....
        /*005c*/ 	.word	0xffffffff


	//   ....[7]....
        /*0060*/ 	.word	0xffffffff


	//   ....[8]....
        /*0064*/ 	.word	0xffffffff


	//   ....[9]....
        /*0068*/ 	.word	0xffffffff


	//   ....[10]....
        /*006c*/ 	.word	0xffffffff


	//   ....[11]....
        /*0070*/ 	.word	0xffffffff


	//   ....[12]....
        /*0074*/ 	.word	0xffffffff


	//   ....[13]....
        /*0078*/ 	.word	0xffffffff


	//   ....[14]....
        /*007c*/ 	.word	0xffffffff


	//   ....[15]....
        /*0080*/ 	.word	0xffffffff


	//   ....[16]....
        /*0084*/ 	.word	0xffffffff


	//   ....[17]....
        /*0088*/ 	.word	0xffffffff


	//   ....[18]....
        /*008c*/ 	.word	0xffffffff


	//   ....[19]....
        /*0090*/ 	.word	0xffffffff


	//   ....[20]....
        /*0094*/ 	.word	0xffffffff


	//   ....[21]....
        /*0098*/ 	.word	0xffffffff


	//   ....[22]....
        /*009c*/ 	.word	0xffffffff


	//   ....[23]....
        /*00a0*/ 	.word	0xffffffff


	//   ....[24]....
        /*00a4*/ 	.word	0xffffffff


	//   ....[25]....
        /*00a8*/ 	.word	0xffffffff


	//   ....[26]....
        /*00ac*/ 	.word	0xffffffff


	//   ....[27]....
        /*00b0*/ 	.word	0xffffffff


	//   ....[28]....
        /*00b4*/ 	.word	0xffffffff


	//   ....[29]....
        /*00b8*/ 	.word	0xffffffff


	//   ....[30]....
        /*00bc*/ 	.word	0xffffffff


	//   ....[31]....
        /*00c0*/ 	.word	0xffffffff


	//   ....[32]....
        /*00c4*/ 	.word	0xffffffff


	//   ....[33]....
        /*00c8*/ 	.word	0xffffffff


	//   ....[34]....
        /*00cc*/ 	.word	0xffffffff


	//   ....[35]....
        /*00d0*/ 	.word	0xffffffff


	//   ....[36]....
        /*00d4*/ 	.word	0xffffffff


	//   ....[37]....
        /*00d8*/ 	.word	0xffffffff


	//   ....[38]....
        /*00dc*/ 	.word	0xffffffff


	//   ....[39]....
        /*00e0*/ 	.word	0xffffffff


	//   ....[40]....
        /*00e4*/ 	.word	0xffffffff


	//   ....[41]....
        /*00e8*/ 	.word	0xffffffff


	//   ....[42]....
        /*00ec*/ 	.word	0xffffffff


	//   ....[43]....
        /*00f0*/ 	.word	0xffffffff


	//   ....[44]....
        /*00f4*/ 	.word	0xffffffff


	//   ....[45]....
        /*00f8*/ 	.word	0xffffffff


	//   ....[46]....
        /*00fc*/ 	.word	0xffffffff


	//   ....[47]....
        /*0100*/ 	.word	0xffffffff


	//   ....[48]....
        /*0104*/ 	.word	0xffffffff


	//   ....[49]....
        /*0108*/ 	.word	0xffffffff


	//   ....[50]....
        /*010c*/ 	.word	0xffffffff


	//   ....[51]....
        /*0110*/ 	.word	0xffffffff


	//   ....[52]....
        /*0114*/ 	.word	0xffffffff


	//   ....[53]....
        /*0118*/ 	.word	0xffffffff


	//   ....[54]....
        /*011c*/ 	.word	0xffffffff


	//   ....[55]....
        /*0120*/ 	.word	0xffffffff


	//   ....[56]....
        /*0124*/ 	.word	0xffffffff


	//   ....[57]....
        /*0128*/ 	.word	0xffffffff


	//   ....[58]....
        /*012c*/ 	.word	0xffffffff


	//   ....[59]....
        /*0130*/ 	.word	0xffffffff


	//   ....[60]....
        /*0134*/ 	.word	0xffffffff


	//   ....[61]....
        /*0138*/ 	.word	0xffffffff


	//   ....[62]....
        /*013c*/ 	.word	0xffffffff


	//   ....[63]....
        /*0140*/ 	.word	0xffffffff


	//   ....[64]....
        /*0144*/ 	.word	0xffffffff


	//   ....[65]....
        /*0148*/ 	.word	0xffffffff


	//   ....[66]....
        /*014c*/ 	.word	0xffffffff


	//   ....[67]....
        /*0150*/ 	.word	0xffffffff


	//   ....[68]....
        /*0154*/ 	.word	0xffffffff


	//   ....[69]....
        /*0158*/ 	.word	0xffffffff


	//   ....[70]....
        /*015c*/ 	.word	0xffffffff


	//   ....[71]....
        /*0160*/ 	.word	0xffffffff


	//   ....[72]....
        /*0164*/ 	.word	0xffffffff


	//   ....[73]....
        /*0168*/ 	.word	0xffffffff


	//   ....[74]....
        /*016c*/ 	.word	0xffffffff


	//   ....[75]....
        /*0170*/ 	.word	0xffffffff


	//   ....[76]....
        /*0174*/ 	.word	0xffffffff


	//   ....[77]....
        /*0178*/ 	.word	0xffffffff


	//   ....[78]....
        /*017c*/ 	.word	0xffffffff


	//   ....[79]....
        /*0180*/ 	.word	0xffffffff


	//   ....[80]....
        /*0184*/ 	.word	0xffffffff


	//   ....[81]....
        /*0188*/ 	.word	0xffffffff


	//   ....[82]....
        /*018c*/ 	.word	0xffffffff


	//   ....[83]....
        /*0190*/ 	.word	0x0500000f


	//   ....[84]....
        /*0194*/ 	.word	0x0500000f


	//   ....[85]....
        /*0198*/ 	.word	0x0500000f


	//   ....[86]....
        /*019c*/ 	.word	0x0500000f


	//   ....[87]....
        /*01a0*/ 	.word	0x0500000f


	//   ....[88]....
        /*01a4*/ 	.word	0x0500000f


	//   ....[89]....
        /*01a8*/ 	.word	0x0500000f


	//   ....[90]....
        /*01ac*/ 	.word	0x0500000f


	//   ....[91]....
        /*01b0*/ 	.word	0x0500000f


	//   ....[92]....
        /*01b4*/ 	.word	0x0500000f


	//   ....[93]....
        /*01b8*/ 	.word	0x0500000f


	//   ....[94]....
        /*01bc*/ 	.word	0x0500000f


	//   ....[95]....
        /*01c0*/ 	.word	0x0500000f


	//----- nvinfo : EIATTR_COOP_GROUP_INSTR_OFFSETS
	.align		4
.L_255:
        /*01c4*/ 	.byte	0x04, 0x28
        /*01c6*/ 	.short	(.L_257 - .L_256)


	//   ....[0]....
.L_256:
        /*01c8*/ 	.word	0x00000050


	//   ....[1]....
        /*01cc*/ 	.word	0x00000130


	//   ....[2]....
        /*01d0*/ 	.word	0x00000180


	//   ....[3]....
        /*01d4*/ 	.word	0x000003b0


	//   ....[4]....
        /*01d8*/ 	.word	0x00000510


	//   ....[5]....
        /*01dc*/ 	.word	0x00000630


	//   ....[6]....
        /*01e0*/ 	.word	0x00000790


	//   ....[7]....
        /*01e4*/ 	.word	0x00001420


	//   ....[8]....
        /*01e8*/ 	.word	0x00001be0


	//   ....[9]....
        /*01ec*/ 	.word	0x00002600


	//   ....[10]....
        /*01f0*/ 	.word	0x00002630


	//   ....[11]....
        /*01f4*/ 	.word	0x000026a0


	//   ....[12]....
        /*01f8*/ 	.word	0x00003200


	//   ....[13]....
        /*01fc*/ 	.word	0x000032c0


	//   ....[14]....
        /*0200*/ 	.word	0x000048e0


	//   ....[15]....
        /*0204*/ 	.word	0x00004900


	//   ....[16]....
        /*0208*/ 	.word	0x00005210


	//   ....[17]....
        /*020c*/ 	.word	0x00005360


	//   ....[18]....
        /*0210*/ 	.word	0x00005e40


	//   ....[19]....
        /*0214*/ 	.word	0x00005eb0


	//   ....[20]....
        /*0218*/ 	.word	0x00007b40


	//   ....[21]....
        /*021c*/ 	.word	0x00007b90


	//   ....[22]....
        /*0220*/ 	.word	0x00007c10


	//   ....[23]....
        /*0224*/ 	.word	0x00007c30


	//   ....[24]....
        /*0228*/ 	.word	0x00009630


	//   ....[25]....
        /*022c*/ 	.word	0x00009640


	//   ....[26]....
        /*0230*/ 	.word	0x000096c0


	//   ....[27]....
        /*0234*/ 	.word	0x000096d0


	//   ....[28]....
        /*0238*/ 	.word	0x0000a210


	//   ....[29]....
        /*023c*/ 	.word	0x0000a220


	//   ....[30]....
        /*0240*/ 	.word	0x0000a230


	//   ....[31]....
        /*0244*/ 	.word	0x0000a240


	//   ....[32]....
        /*0248*/ 	.word	0x0000a250


	//   ....[33]....
        /*024c*/ 	.word	0x0000a260


	//   ....[34]....
        /*0250*/ 	.word	0x0000a280


	//   ....[35]....
        /*0254*/ 	.word	0x0000a290


	//   ....[36]....
        /*0258*/ 	.word	0x0000a2c0


	//   ....[37]....
        /*025c*/ 	.word	0x0000a2d0


	//   ....[38]....
        /*0260*/ 	.word	0x0000a2e0


	//   ....[39]....
        /*0264*/ 	.word	0x0000a310


	//   ....[40]....
        /*0268*/ 	.word	0x0000a330


	//   ....[41]....
        /*026c*/ 	.word	0x0000a340


	//   ....[42]....
        /*0270*/ 	.word	0x0000a360


	//   ....[43]....
        /*0274*/ 	.word	0x0000a370


	//   ....[44]....
        /*0278*/ 	.word	0x0000a380


	//   ....[45]....
        /*027c*/ 	.word	0x0000a390


	//   ....[46]....
        /*0280*/ 	.word	0x0000a3a0


	//   ....[47]....
        /*0284*/ 	.word	0x0000a3b0


	//   ....[48]....
        /*0288*/ 	.word	0x0000a3e0


	//   ....[49]....
        /*028c*/ 	.word	0x0000a440


	//   ....[50]....
        /*0290*/ 	.word	0x0000a470


	//   ....[51]....
        /*0294*/ 	.word	0x0000a490


	//   ....[52]....
        /*0298*/ 	.word	0x0000a4c0


	//   ....[53]....
        /*029c*/ 	.word	0x0000a4d0


	//   ....[54]....
        /*02a0*/ 	.word	0x0000a4e0


	//   ....[55]....
        /*02a4*/ 	.word	0x0000a4f0


	//   ....[56]....
        /*02a8*/ 	.word	0x0000a500


	//   ....[57]....
        /*02ac*/ 	.word	0x0000a510


	//   ....[58]....
        /*02b0*/ 	.word	0x0000a540


	//   ....[59]....
        /*02b4*/ 	.word	0x0000a550


	//   ....[60]....
        /*02b8*/ 	.word	0x0000a7a0


	//   ....[61]....
        /*02bc*/ 	.word	0x0000a7f0


	//   ....[62]....
        /*02c0*/ 	.word	0x0000a830


	//   ....[63]....
        /*02c4*/ 	.word	0x0000a870


	//   ....[64]....
        /*02c8*/ 	.word	0x0000a8c0


	//   ....[65]....
        /*02cc*/ 	.word	0x0000a8f0


	//   ....[66]....
        /*02d0*/ 	.word	0x0000acb0


	//   ....[67]....
        /*02d4*/ 	.word	0x0000ace0


	//   ....[68]....
        /*02d8*/ 	.word	0x0000b4d0


	//   ....[69]....
        /*02dc*/ 	.word	0x0000c290


	//   ....[70]....
        /*02e0*/ 	.word	0x0000cd70


	//   ....[71]....
        /*02e4*/ 	.word	0x0000cdb0


	//   ....[72]....
        /*02e8*/ 	.word	0x0000cde0


	//   ....[73]....
        /*02ec*/ 	.word	0x0000cdf0


	//   ....[74]....
        /*02f0*/ 	.word	0x0000ce00


	//   ....[75]....
        /*02f4*/ 	.word	0x0000ce20


	//   ....[76]....
        /*02f8*/ 	.word	0x0000ce60


	//   ....[77]....
        /*02fc*/ 	.word	0x0000cee0


	//   ....[78]....
        /*0300*/ 	.word	0x0000cf00


	//   ....[79]....
        /*0304*/ 	.word	0x0000cf60


	//   ....[80]....
        /*0308*/ 	.word	0x0000cfa0


	//   ....[81]....
        /*030c*/ 	.word	0x0000cfd0


	//   ....[82]....
        /*0310*/ 	.word	0x0000e1b0


	//   ....[83]....
        /*0314*/ 	.word	0x0000e760


	//   ....[84]....
        /*0318*/ 	.word	0x0000e930


	//   ....[85]....
        /*031c*/ 	.word	0x0000e980


	//   ....[86]....
        /*0320*/ 	.word	0x0000eab0


	//   ....[87]....
        /*0324*/ 	.word	0x0000eb10


	//   ....[88]....
        /*0328*/ 	.word	0x0000eb70


	//   ....[89]....
        /*032c*/ 	.word	0x0000ec30


	//   ....[90]....
        /*0330*/ 	.word	0x0000ec90


	//   ....[91]....
        /*0334*/ 	.word	0x0000ed50


	//   ....[92]....
        /*0338*/ 	.word	0x0000ede0


	//   ....[93]....
        /*033c*/ 	.word	0x0000eea0


	//   ....[94]....
        /*0340*/ 	.word	0x0000ef10


	//   ....[95]....
        /*0344*/ 	.word	0x0000efc0


	//----- nvinfo : EIATTR_REG_RECONFIG
	.align		4
.L_257:
        /*0348*/ 	.byte	0x01, 0x54
	.zero		2


	//----- nvinfo : EIATTR_SYSCALL_OFFSETS
	.align		4
        /*034c*/ 	.byte	0x04, 0x46
        /*034e*/ 	.short	(.L_259 - .L_258)


	//   ....[0]....
.L_258:
        /*0350*/ 	.word	0x00001600


	//   ....[1]....
        /*0354*/ 	.word	0x0000bcd0


	//   ....[2]....
        /*0358*/ 	.word	0x0000be10


	//   ....[3]....
        /*035c*/ 	.word	0x0000bf50


	//   ....[4]....
        /*0360*/ 	.word	0x0000c070


	//   ....[5]....
        /*0364*/ 	.word	0x0000c920


	//----- nvinfo : EIATTR_MBARRIER_INSTR_OFFSETS
	.align		4
.L_259:
        /*0368*/ 	.byte	0x04, 0x39
        /*036a*/ 	.short	(.L_261 - .L_260)


	//   ....[0]....
.L_260:
        /*036c*/ 	.word	0x00000260
        /*0370*/ 	.word	0x000000ff
        /*0374*/ 	.word	0x00012400
        /*0378*/ 	.short	0x0100
        /*037a*/ 	.byte	0x08
	.zero		1


	//   ....[1]....
        /*037c*/ 	.word	0x00000270
        /*0380*/ 	.word	0x000000ff
        /*0384*/ 	.word	0x00012420
        /*0388*/ 	.short	0x0100
        /*038a*/ 	.byte	0x08
	.zero		1


	//   ....[2]....
        /*038c*/ 	.word	0x00000360
        /*0390*/ 	.word	0x000000ff
        /*0394*/ 	.word	0x00012430
        /*0398*/ 	.short	0x0100
        /*039a*/ 	.byte	0x08
	.zero		1


	//   ....[3]....
        /*039c*/ 	.word	0x00000370
        /*03a0*/ 	.word	0x000000ff
        /*03a4*/ 	.word	0x00012440
        /*03a8*/ 	.short	0x0100
        /*03aa*/ 	.byte	0x08
	.zero		1


	//   ....[4]....
        /*03ac*/ 	.word	0x00000380
        /*03b0*/ 	.word	0x000000ff
        /*03b4*/ 	.word	0x00012438
        /*03b8*/ 	.short	0x0100
        /*03ba*/ 	.byte	0x08
	.zero		1


	//   ....[5]....
        /*03bc*/ 	.word	0x00000390
        /*03c0*/ 	.word	0x000000ff
        /*03c4*/ 	.word	0x00012448
        /*03c8*/ 	.short	0x0100
        /*03ca*/ 	.byte	0x08
	.zero		1


	//   ....[6]....
        /*03cc*/ 	.word	0x000004c0
        /*03d0*/ 	.word	0x000000ff
        /*03d4*/ 	.word	0x00012450
        /*03d8*/ 	.short	0x0100
        /*03da*/ 	.byte	0x08
	.zero		1


	//   ....[7]....
        /*03dc*/ 	.word	0x000004d0
        /*03e0*/ 	.word	0x000000ff
        /*03e4*/ 	.word	0x00012460
        /*03e8*/ 	.short	0x0100
        /*03ea*/ 	.byte	0x08
	.zero		1


	//   ....[8]....
        /*03ec*/ 	.word	0x000004e0
        /*03f0*/ 	.word	0x000000ff
        /*03f4*/ 	.word	0x00012458
        /*03f8*/ 	.short	0x0100
        /*03fa*/ 	.byte	0x08
	.zero		1


	//   ....[9]....
        /*03fc*/ 	.word	0x000004f0
        /*0400*/ 	.word	0x000000ff
        /*0404*/ 	.word	0x00012468
        /*0408*/ 	.short	0x0100
        /*040a*/ 	.byte	0x08
	.zero		1


	//   ....[10]....
        /*040c*/ 	.word	0x000005e0
        /*0410*/ 	.word	0x000000ff
        /*0414*/ 	.word	0x00012470
        /*0418*/ 	.short	0x0100
        /*041a*/ 	.byte	0x06
	.zero		1


	//   ....[11]....
        /*041c*/ 	.word	0x000005f0
        /*0420*/ 	.word	0x000000ff
        /*0424*/ 	.word	0x00012480
        /*0428*/ 	.short	0x0100
        /*042a*/ 	.byte	0x06
	.zero		1


	//   ....[12]....
        /*042c*/ 	.word	0x00000600
        /*0430*/ 	.word	0x000000ff
        /*0434*/ 	.word	0x00012478
        /*0438*/ 	.short	0x0100
        /*043a*/ 	.byte	0x06
	.zero		1


	//   ....[13]....
        /*043c*/ 	.word	0x00000610
        /*0440*/ 	.word	0x000000ff
        /*0444*/ 	.word	0x00012488
        /*0448*/ 	.short	0x0100
        /*044a*/ 	.byte	0x06
	.zero		1


	//   ....[14]....
        /*044c*/ 	.word	0x00000740
        /*0450*/ 	.word	0x000000ff
        /*0454*/ 	.word	0x00012490
        /*0458*/ 	.short	0x0100
        /*045a*/ 	.byte	0x08
	.zero		1


	//   ....[15]....
        /*045c*/ 	.word	0x00000750
        /*0460*/ 	.word	0x000000ff
        /*0464*/ 	.word	0x000124a0
        /*0468*/ 	.short	0x0100
        /*046a*/ 	.byte	0x08
	.zero		1


	//   ....[16]....
        /*046c*/ 	.word	0x00000760
        /*0470*/ 	.word	0x000000ff
        /*0474*/ 	.word	0x00012498
        /*0478*/ 	.short	0x0100
        /*047a*/ 	.byte	0x08
	.zero		1


	//   ....[17]....
        /*047c*/ 	.word	0x00000770
        /*0480*/ 	.word	0x000000ff
        /*0484*/ 	.word	0x000124a8
        /*0488*/ 	.short	0x0100
        /*048a*/ 	.byte	0x08
	.zero		1


	//   ....[18]....
        /*048c*/ 	.word	0x000008a0
        /*0490*/ 	.word	0x000000ff
        /*0494*/ 	.word	0x000124b0
        /*0498*/ 	.short	0x0100
        /*049a*/ 	.byte	0x08
	.zero		1


	//   ....[19]....
        /*049c*/ 	.word	0x000008b0
        /*04a0*/ 	.word	0x000000ff
        /*04a4*/ 	.word	0x000124c0
        /*04a8*/ 	.short	0x0100
        /*04aa*/ 	.byte	0x08
	.zero		1


	//   ....[20]....
        /*04ac*/ 	.word	0x000008c0
        /*04b0*/ 	.word	0x000000ff
        /*04b4*/ 	.word	0x000124b8
        /*04b8*/ 	.short	0x0100
        /*04ba*/ 	.byte	0x08
	.zero		1


	//   ....[21]....
        /*04bc*/ 	.word	0x000008d0
        /*04c0*/ 	.word	0x000000ff
        /*04c4*/ 	.word	0x000124c8
        /*04c8*/ 	.short	0x0100
        /*04ca*/ 	.byte	0x08
	.zero		1


	//   ....[22]....
        /*04cc*/ 	.word	0x00001620
        /*04d0*/ 	.word	0x000000ff
        /*04d4*/ 	.word	0x00012400
        /*04d8*/ 	.short	0x010a
        /*04da*/ 	.byte	0x31
	.zero		1


	//   ....[23]....
        /*04dc*/ 	.word	0x00001690
        /*04e0*/ 	.word	0x000000ff
        /*04e4*/ 	.word	0x00012430
        /*04e8*/ 	.short	0x010a
        /*04ea*/ 	.byte	0x31
	.zero		1


	//   ....[24]....
        /*04ec*/ 	.word	0x000016e0
        /*04f0*/ 	.word	0x000000ff
        /*04f4*/ 	.word	0x00012430
        /*04f8*/ 	.short	0x010a
        /*04fa*/ 	.byte	0x31
	.zero		1


	//   ....[25]....
        /*04fc*/ 	.word	0x00003610
        /*0500*/ 	.word	0x00000044
        /*0504*/ 	.word	0x00000000
        /*0508*/ 	.short	0x0101
        /*050a*/ 	.byte	0x3f
	.zero		1


	//   ....[26]....
        /*050c*/ 	.word	0x00004340
        /*0510*/ 	.word	0x000000ff
        /*0514*/ 	.word	0x00012430
        /*0518*/ 	.short	0x010a
        /*051a*/ 	.byte	0x13
	.zero		1


	//   ....[27]....
        /*051c*/ 	.word	0x00004380
        /*0520*/ 	.word	0x000000ff
        /*0524*/ 	.word	0x00012430
        /*0528*/ 	.short	0x010a
        /*052a*/ 	.byte	0x13
	.zero		1


	//   ....[28]....
        /*052c*/ 	.word	0x000047d0
        /*0530*/ 	.word	0x000000ff
        /*0534*/ 	.word	0x00012450
        /*0538*/ 	.short	0x010a
        /*053a*/ 	.byte	0x0d
	.zero		1


	//   ....[29]....
        /*053c*/ 	.word	0x00004810
        /*0540*/ 	.word	0x000000ff
        /*0544*/ 	.word	0x00012450
        /*0548*/ 	.short	0x010a
        /*054a*/ 	.byte	0x0d
	.zero		1


	//   ....[30]....
        /*054c*/ 	.word	0x000068f0
        /*0550*/ 	.word	0x00000002
        /*0554*/ 	.word	0x00000000
        /*0558*/ 	.short	0x0101
        /*055a*/ 	.byte	0x3f
	.zero		1


	//   ....[31]....
        /*055c*/ 	.word	0x00006be0
        /*0560*/ 	.word	0x000000ff
        /*0564*/ 	.word	0x00000000
        /*0568*/ 	.short	0x0101
        /*056a*/ 	.byte	0x06
	.zero		1


	//   ....[32]....
        /*056c*/ 	.word	0x00007140
        /*0570*/ 	.word	0x000000ff
        /*0574*/ 	.word	0x00012430
        /*0578*/ 	.short	0x010a
        /*057a*/ 	.byte	0x11
	.zero		1


	//   ....[33]....
        /*057c*/ 	.word	0x00007180
        /*0580*/ 	.word	0x000000ff
        /*0584*/ 	.word	0x00012430
        /*0588*/ 	.short	0x010a
        /*058a*/ 	.byte	0x11
	.zero		1


	//   ....[34]....
        /*058c*/ 	.word	0x000075c0
        /*0590*/ 	.word	0x000000ff
        /*0594*/ 	.word	0x00012450
        /*0598*/ 	.short	0x010a
        /*059a*/ 	.byte	0x0d
	.zero		1


	//   ....[35]....
        /*059c*/ 	.word	0x00007af0
        /*05a0*/ 	.word	0x000000ff
        /*05a4*/ 	.word	0x00012450
        /*05a8*/ 	.short	0x010a
        /*05aa*/ 	.byte	0x0d
	.zero		1


	//   ....[36]....
        /*05ac*/ 	.word	0x00008b70
        /*05b0*/ 	.word	0x00000002
        /*05b4*/ 	.word	0x00000000
        /*05b8*/ 	.short	0x0101
        /*05ba*/ 	.byte	0x3f
	.zero		1


	//   ....[37]....
        /*05bc*/ 	.word	0x00008e80
        /*05c0*/ 	.word	0x000000ff
        /*05c4*/ 	.word	0x00000000
        /*05c8*/ 	.short	0x0101
        /*05ca*/ 	.byte	0x06
	.zero		1


	//   ....[38]....
        /*05cc*/ 	.word	0x00009310
        /*05d0*/ 	.word	0x000000ff
        /*05d4*/ 	.word	0x00012450
        /*05d8*/ 	.short	0x010a
        /*05da*/ 	.byte	0x10
	.zero		1


	//   ....[39]....
        /*05dc*/ 	.word	0x00009350
        /*05e0*/ 	.word	0x000000ff
        /*05e4*/ 	.word	0x00012450
        /*05e8*/ 	.short	0x010a
        /*05ea*/ 	.byte	0x10
	.zero		1


	//   ....[40]....
        /*05ec*/ 	.word	0x000099b0
        /*05f0*/ 	.word	0x000000ff
        /*05f4*/ 	.word	0x00000000
        /*05f8*/ 	.short	0x0101
        /*05fa*/ 	.byte	0x04
	.zero		1


	//   ....[41]....
        /*05fc*/ 	.word	0x0000a920
        /*0600*/ 	.word	0x000000ff
        /*0604*/ 	.word	0x00000000
        /*0608*/ 	.short	0x0101
        /*060a*/ 	.byte	0x04
	.zero		1


	//   ....[42]....
        /*060c*/ 	.word	0x0000c4a0
        /*0610*/ 	.word	0x000000ff
        /*0614*/ 	.word	0x00012480
        /*0618*/ 	.short	0x010a
        /*061a*/ 	.byte	0x26
	.zero		1


	//   ....[43]....
        /*061c*/ 	.word	0x0000c600
        /*0620*/ 	.word	0x000000ff
        /*0624*/ 	.word	0x00012440
        /*0628*/ 	.short	0x010a
        /*062a*/ 	.byte	0x26
	.zero		1


	//   ....[44]....
        /*062c*/ 	.word	0x0000d0f0
        /*0630*/ 	.word	0x000000ff
        /*0634*/ 	.word	0x00012400
        /*0638*/ 	.short	0x0107
        /*063a*/ 	.byte	0x26
	.zero		1


	//   ....[45]....
        /*063c*/ 	.word	0x0000d130
        /*0640*/ 	.word	0x000000ff
        /*0644*/ 	.word	0x00012400
        /*0648*/ 	.short	0x0101
        /*064a*/ 	.byte	0x26
	.zero		1


	//   ....[46]....
        /*064c*/ 	.word	0x0000d140
        /*0650*/ 	.word	0x000000ff
        /*0654*/ 	.word	0x00012420
        /*0658*/ 	.short	0x010a
        /*065a*/ 	.byte	0x26
	.zero		1


	//   ....[47]....
        /*065c*/ 	.word	0x0000d430
        /*0660*/ 	.word	0x00000007
        /*0664*/ 	.word	0x00012480
        /*0668*/ 	.short	0x010a
        /*066a*/ 	.byte	0x3f
	.zero		1


	//   ....[48]....
        /*066c*/ 	.word	0x0000d630
        /*0670*/ 	.word	0x00000007
        /*0674*/ 	.word	0x00012440
        /*0678*/ 	.short	0x010a
        /*067a*/ 	.byte	0x3f
	.zero		1


	//   ....[49]....
        /*067c*/ 	.word	0x0000d8a0
        /*0680*/ 	.word	0x00000014
        /*0684*/ 	.word	0x00012470
        /*0688*/ 	.short	0x010a
        /*068a*/ 	.byte	0x3f
	.zero		1


	//   ....[50]....
        /*068c*/ 	.word	0x0000d900
        /*0690*/ 	.word	0x00000014
        /*0694*/ 	.word	0x00012460
        /*0698*/ 	.short	0x010a
        /*069a*/ 	.byte	0x3f
	.zero		1


	//   ....[51]....
        /*069c*/ 	.word	0x0000dbc0
        /*06a0*/ 	.word	0x00000014
        /*06a4*/ 	.word	0x00012450
        /*06a8*/ 	.short	0x0101
        /*06aa*/ 	.byte	0x3f
	.zero		1


	//   ....[52]....
        /*06ac*/ 	.word	0x0000dc30
        /*06b0*/ 	.word	0x00000004
        /*06b4*/ 	.word	0x00000000
        /*06b8*/ 	.short	0x0101
        /*06ba*/ 	.byte	0x3f
	.zero		1


	//   ....[53]....
        /*06bc*/ 	.word	0x0000dd30
        /*06c0*/ 	.word	0x0000000c
        /*06c4*/ 	.word	0x00012470
        /*06c8*/ 	.short	0x010a
        /*06ca*/ 	.byte	0x3f
	.zero		1


	//   ....[54]....
        /*06cc*/ 	.word	0x0000ddd0
        /*06d0*/ 	.word	0x0000000c
        /*06d4*/ 	.word	0x00012460
        /*06d8*/ 	.short	0x010a
        /*06da*/ 	.byte	0x3f
	.zero		1


	//   ....[55]....
        /*06dc*/ 	.word	0x0000e090
        /*06e0*/ 	.word	0x0000000c
        /*06e4*/ 	.word	0x00012450
        /*06e8*/ 	.short	0x0101
        /*06ea*/ 	.byte	0x3f
	.zero		1


	//   ....[56]....
        /*06ec*/ 	.word	0x0000e0f0
        /*06f0*/ 	.word	0x00000004
        /*06f4*/ 	.word	0x00000000
        /*06f8*/ 	.short	0x0101
        /*06fa*/ 	.byte	0x3f
	.zero		1


	//   ....[57]....
        /*06fc*/ 	.word	0x0000e190
        /*0700*/ 	.word	0x00000009
        /*0704*/ 	.word	0x00012420
        /*0708*/ 	.short	0x010a
        /*070a*/ 	.byte	0x3f
	.zero		1


	//   ....[58]....
        /*070c*/ 	.word	0x0000e2a0
        /*0710*/ 	.word	0x00000007
        /*0714*/ 	.word	0x00000000
        /*0718*/ 	.short	0x010a
        /*071a*/ 	.byte	0x3f
	.zero		1


	//   ....[59]....
        /*071c*/ 	.word	0x0000e310
        /*0720*/ 	.word	0x00000005
        /*0724*/ 	.word	0x00000000
        /*0728*/ 	.short	0x010a
        /*072a*/ 	.byte	0x3f
	.zero		1


	//   ....[60]....
        /*072c*/ 	.word	0x0000e360
        /*0730*/ 	.word	0x00000003
        /*0734*/ 	.word	0x00012460
        /*0738*/ 	.short	0x010a
        /*073a*/ 	.byte	0x3f
	.zero		1


	//   ....[61]....
        /*073c*/ 	.word	0x0000e3b0
        /*0740*/ 	.word	0x00000005
        /*0744*/ 	.word	0x00012460
        /*0748*/ 	.short	0x010a
        /*074a*/ 	.byte	0x3f
	.zero		1


	//   ....[62]....
        /*074c*/ 	.word	0x0000e3f0
        /*0750*/ 	.word	0x00000003
        /*0754*/ 	.word	0x00012480
        /*0758*/ 	.short	0x010a
        /*075a*/ 	.byte	0x3f
	.zero		1


	//   ....[63]....
        /*075c*/ 	.word	0x0000e410
        /*0760*/ 	.word	0x00000005
        /*0764*/ 	.word	0x00012480
        /*0768*/ 	.short	0x010a
        /*076a*/ 	.byte	0x3f
	.zero		1


	//   ....[64]....
        /*076c*/ 	.word	0x0000e480
        /*0770*/ 	.word	0x00000003
        /*0774*/ 	.word	0x00012400
        /*0778*/ 	.short	0x010a
        /*077a*/ 	.byte	0x3f
	.zero		1


	//   ....[65]....
        /*077c*/ 	.word	0x0000e4e0
        /*0780*/ 	.word	0x00000003
        /*0784*/ 	.word	0x00012430
        /*0788*/ 	.short	0x010a
        /*078a*/ 	.byte	0x3f
	.zero		1


	//   ....[66]....
        /*078c*/ 	.word	0x0000e540
        /*0790*/ 	.word	0x00000008
        /*0794*/ 	.word	0x00012430
        /*0798*/ 	.short	0x010a
        /*079a*/ 	.byte	0x3f
	.zero		1


	//   ....[67]....
        /*079c*/ 	.word	0x0000e5a0
        /*07a0*/ 	.word	0x00000008
        /*07a4*/ 	.word	0x00012450
        /*07a8*/ 	.short	0x010a
        /*07aa*/ 	.byte	0x3f
	.zero		1


	//   ....[68]....
        /*07ac*/ 	.word	0x0000e600
        /*07b0*/ 	.word	0x00000009
        /*07b4*/ 	.word	0x00012430
        /*07b8*/ 	.short	0x010a
        /*07ba*/ 	.byte	0x3f
	.zero		1


	//   ....[69]....
        /*07bc*/ 	.word	0x0000e660
        /*07c0*/ 	.word	0x00000009
        /*07c4*/ 	.word	0x00012450
        /*07c8*/ 	.short	0x010a
        /*07ca*/ 	.byte	0x3f
	.zero		1


	//   ....[70]....
        /*07cc*/ 	.word	0x0000e6c0
        /*07d0*/ 	.word	0x00000006
        /*07d4*/ 	.word	0x00012450
        /*07d8*/ 	.short	0x010a
        /*07da*/ 	.byte	0x3f
	.zero		1


	//   ....[71]....
        /*07dc*/ 	.word	0x0000e820
        /*07e0*/ 	.word	0x00000005
        /*07e4*/ 	.word	0x00012480
        /*07e8*/ 	.short	0x010a
        /*07ea*/ 	.byte	0x3f
	.zero		1


	//   ....[72]....
        /*07ec*/ 	.word	0x0000e880
        /*07f0*/ 	.word	0x00000005
        /*07f4*/ 	.word	0x00012440
        /*07f8*/ 	.short	0x010a
        /*07fa*/ 	.byte	0x3f
	.zero		1


	//   ....[73]....
        /*07fc*/ 	.word	0x0000f000
        /*0800*/ 	.word	0x00000003
        /*0804*/ 	.word	0x00012420
        /*0808*/ 	.short	0x010a
        /*080a*/ 	.byte	0x3f
	.zero		1


	//   ....[74]....
        /*080c*/ 	.word	0x0000f050
        /*0810*/ 	.word	0x00000007
        /*0814*/ 	.word	0x00012480
        /*0818*/ 	.short	0x010a
        /*081a*/ 	.byte	0x3f
	.zero		1


	//   ....[75]....
        /*081c*/ 	.word	0x0000f0a0
        /*0820*/ 	.word	0x00000007
        /*0824*/ 	.word	0x00012440
        /*0828*/ 	.short	0x010a
        /*082a*/ 	.byte	0x3f
	.zero		1


	//   ....[76]....
        /*082c*/ 	.word	0x0000f0f0
        /*0830*/ 	.word	0x00000014
        /*0834*/ 	.word	0x00012470
        /*0838*/ 	.short	0x010a
        /*083a*/ 	.byte	0x3f
	.zero		1


	//   ....[77]....
        /*083c*/ 	.word	0x0000f140
        /*0840*/ 	.word	0x00000014
        /*0844*/ 	.word	0x00012460
        /*0848*/ 	.short	0x010a
        /*084a*/ 	.byte	0x3f
	.zero		1


	//   ....[78]....
        /*084c*/ 	.word	0x0000f190
        /*0850*/ 	.word	0x0000000c
        /*0854*/ 	.word	0x00012470
        /*0858*/ 	.short	0x010a
        /*085a*/ 	.byte	0x3f
	.zero		1


	//   ....[79]....
        /*085c*/ 	.word	0x0000f1e0
        /*0860*/ 	.word	0x0000000c
        /*0864*/ 	.word	0x00012460
        /*0868*/ 	.short	0x010a
        /*086a*/ 	.byte	0x3f
	.zero		1


	//   ....[80]....
        /*086c*/ 	.word	0x0000f230
        /*0870*/ 	.word	0x00000009
        /*0874*/ 	.word	0x00012420
        /*0878*/ 	.short	0x010a
        /*087a*/ 	.byte	0x3f
	.zero		1


	//   ....[81]....
        /*087c*/ 	.word	0x0000f280
        /*0880*/ 	.word	0x00000007
        /*0884*/ 	.word	0x00000000
        /*0888*/ 	.short	0x010a
        /*088a*/ 	.byte	0x3f
	.zero		1


	//   ....[82]....
        /*088c*/ 	.word	0x0000f2d0
        /*0890*/ 	.word	0x00000005
        /*0894*/ 	.word	0x00000000
        /*0898*/ 	.short	0x010a
        /*089a*/ 	.byte	0x3f
	.zero		1


	//   ....[83]....
        /*089c*/ 	.word	0x0000f320
        /*08a0*/ 	.word	0x00000003
        /*08a4*/ 	.word	0x00012460
        /*08a8*/ 	.short	0x010a
        /*08aa*/ 	.byte	0x3f
	.zero		1


	//   ....[84]....
        /*08ac*/ 	.word	0x0000f370
        /*08b0*/ 	.word	0x00000005
        /*08b4*/ 	.word	0x00012460
        /*08b8*/ 	.short	0x010a
        /*08ba*/ 	.byte	0x3f
	.zero		1


	//   ....[85]....
        /*08bc*/ 	.word	0x0000f3c0
        /*08c0*/ 	.word	0x00000003
        /*08c4*/ 	.word	0x00012480
        /*08c8*/ 	.short	0x010a
        /*08ca*/ 	.byte	0x3f
	.zero		1


	//----- nvinfo : EIATTR_NUM_MBARRIERS
	.align		4
.L_261:
        /*08cc*/ 	.byte	0x03, 0x38
        /*08ce*/ 	.short	0x0016


	//----- nvinfo : EIATTR_EXIT_INSTR_OFFSETS
	.align		4
        /*08d0*/ 	.byte	0x04, 0x1c
        /*08d2*/ 	.short	(.L_263 - .L_262)


	//   ....[0]....
.L_262:
        /*08d4*/ 	.word	0x0000e460


	//----- nvinfo : EIATTR_MAX_THREADS
	.align		4
.L_263:
        /*08d8*/ 	.byte	0x04, 0x05
        /*08da*/ 	.short	(.L_265 - .L_264)
.L_264:
        /*08dc*/ 	.word	0x00000200
        /*08e0*/ 	.word	0x00000001
        /*08e4*/ 	.word	0x00000001


	//----- nvinfo : EIATTR_CRS_STACK_SIZE
	.align		4
.L_265:
        /*08e8*/ 	.byte	0x04, 0x1e
        /*08ea*/ 	.short	(.L_267 - .L_266)
.L_266:
        /*08ec*/ 	.word	0x00000000


	//----- nvinfo : EIATTR_CBANK_PARAM_SIZE
	.align		4
.L_267:
        /*08f0*/ 	.byte	0x03, 0x19
        /*08f2*/ 	.short	0x0a70


	//----- nvinfo : EIATTR_PARAM_CBANK
	.align		4
        /*08f4*/ 	.byte	0x04, 0x0a
        /*08f6*/ 	.short	(.L_269 - .L_268)
	.align		4
.L_268:
        /*08f8*/ 	.word	index@(.nv.constant0._ZN7cutlass13device_kernelIN5flash11enable_sm90INS1_16FlashAttnFwdSm90INS1_25CollectiveMainloopFwdSm90ILi2EN4cute5tupleIJNS5_1CILi1EEES8_S8_EEENS6_IJNS7_ILi192EEENS7_ILi160EEENS7_ILi64EEEEEELi64ENS_12float_e4m3_tEfNS_4arch4Sm90ELb1ELb0ELb0ELb0ELb0ELb0ELb0ELb1ELb1ELb1ELb1ELb0EEENS1_21CollectiveEpilogueFwdINS6_IJSA_SC_SB_EEES9_NS_10bfloat16_tESG_Li384ELb0ELb1ELb1ELb1EEENS1_19SingleTileSchedulerILb0ELb1ELb1ELi192EEEEEEEEEvNT_6ParamsE)
        /*08fc*/ 	.short	0x0210
        /*08fe*/ 	.short	0x0a70


	//----- nvinfo : EIATTR_SW_WAR
	.align		4
.L_269:
        /*0900*/ 	.byte	0x04, 0x36
        /*0902*/ 	.short	(.L_271 - .L_270)
.L_270:
        /*0904*/ 	.word	0x00000008
.L_271:


//--------------------- .nv.info._ZN7cutlass13device_kernelIN5flash11enable_sm90INS1_16FlashAttnFwdSm90INS1_25CollectiveMainloopFwdSm90ILi2EN4cute5tupleIJNS5_1CILi1EEES8_S8_EEENS6_IJNS7_ILi192EEENS7_ILi160EEENS7_ILi64EEEEEELi64ENS_12float_e4m3_tEfNS_4arch4Sm90ELb1ELb0ELb0ELb1ELb0ELb0ELb0ELb1ELb1ELb1ELb1ELb0EEENS1_21CollectiveEpilogueFwdINS6_IJSA_SC_SB_EEES9_NS_10bfloat16_tESG_Li384ELb1ELb1ELb1ELb1EEENS1_36VarlenDynamicPersistentTileSchedulerILi192ELi160ELi384ELi128ELb1ELb1ELb1ELb1ELb1ELb1EEEEEEEEEvNT_6ParamsE --------------------------
	.section	.nv.info._ZN7cutlass13device_kernelIN5flash11enable_sm90INS1_16FlashAttnFwdSm90INS1_25CollectiveMainloopFwdSm90ILi2EN4cute5tupleIJNS5_1CILi1EEES8_S8_EEENS6_IJNS7_ILi192EEENS7_ILi160EEENS7_ILi64EEEEEELi64ENS_12float_e4m3_tEfNS_4arch4Sm90ELb1ELb0ELb0ELb1ELb0ELb0ELb0ELb1ELb1ELb1ELb1ELb0EEENS1_21CollectiveEpilogueFwdINS6_IJSA_SC_SB_EEES9_NS_10bfloat16_tESG_Li384ELb1ELb1ELb1ELb1EEENS1_36VarlenDynamicPersistentTileSchedulerILi192ELi160ELi384ELi128ELb1ELb1ELb1ELb1ELb1ELb1EEEEEEEEEvNT_6ParamsE,"",@"SHT_CUDA_INFO"
	.sectionflags	@""
	.align	4


	//----- nvinfo : EIATTR_CUDA_API_VERSION
	.align		4
        /*0000*/ 	.byte	0x04, 0x37
        /*0002*/ 	.short	(.L_273 - .L_272)
.L_272:
        /*0004*/ 	.word	0x00000082


	//----- nvinfo : EIATTR_KPARAM_INFO
	.align		4
.L_273:
        /*0008*/ 	.byte	0x04, 0x17
        /*000a*/ 	.short	(.L_275 - .L_274)
.L_274:
        /*000c*/ 	.word	0x00000000
        /*0010*/ 	.short	0x0000
        /*0012*/ 	.short	0x0070
        /*0014*/ 	.byte	0x00, 0xf0, 0x01, 0x2a


	//----- nvinfo : EIATTR_SPARSE_MMA_MASK
	.align		4
.L_275:
        /*0018*/ 	.byte	0x03, 0x50
        /*001a*/ 	.short	0x0000


	//----- nvinfo : EIATTR_MAXREG_COUNT
	.align		4
        /*001c*/ 	.byte	0x03, 0x1b
        /*001e*/ 	.short	0x0080


	//----- nvinfo : EIATTR_NUM_BARRIERS
	.align		4
        /*0020*/ 	.byte	0x02, 0x4c
        /*0022*/ 	.byte	0x09
	.zero		1


	//----- nvinfo : EIATTR_EXTERNS
	.align		4
        /*0024*/ 	.byte	0x04, 0x0f
        /*0026*/ 	.short	(.L_277 - .L_276)


	//   ....[0]....
	.align		4
.L_276:
        /*0028*/ 	.word	index@(__assertfail)


	//----- nvinfo : EIATTR_ANNOTATIONS
	.align		4
.L_277:
        /*002c*/ 	.byte	0x04, 0x55
        /*002e*/ 	.short	(.L_279 - .L_278)


	//   ....[0]....
.L_278:
        /* <DEDUP_REMOVED lines=11> */


	//----- nvinfo : EIATTR_MERCURY_ISA_VERSION
	.align		4
.L_279:
        /*00c8*/ 	.byte	0x03, 0x5f
        /*00ca*/ 	.short	0x0101


	//----- nvinfo : EIATTR_UNUSED_LOAD_BYTE_OFFSET
	.align		4
        /*00cc*/ 	.byte	0x04, 0x44
        /*00ce*/ 	.short	(.L_281 - .L_280)


	//   ....[0]....
.L_280:
        /*00d0*/ 	.word	0x00000a00
        /*00d4*/ 	.word	0x0000fff0


	//   ....[1]....
        /*00d8*/ 	.word	0x0000a1b0
        /*00dc*/ 	.word	0x0000fff0


	//----- nvinfo : EIATTR_INT_WARP_WIDE_INSTR_OFFSETS
	.align		4
.L_281:
        /*00e0*/ 	.byte	0x04, 0x31
        /*00e2*/ 	.short	(.L_283 - .L_282)


	//   ....[0]....
.L_282:
        /*00e4*/ 	.word	0x00000130


	//   ....[1]....
        /*00e8*/ 	.word	0x00000170


	//   ....[2]....
        /*00ec*/ 	.word	0x000001e0


	//   ....[3]....
        /*00f0*/ 	.word	0x0000e850


	//   ....[4]....
        /*00f4*/ 	.word	0x0000e8e0


	//   ....[5]....
        /*00f8*/ 	.word	0x00010c10


	//   ....[6]....
        /*00fc*/ 	.word	0x00010ca0


	//----- nvinfo : EIATTR_COOP_GROUP_MASK_REGIDS
	.align		4
.L_283:
        /*0100*/ 	.byte	0x04, 0x29
        /*0102*/ 	.short	(.L_285 - .L_284)


	//   ....[0]....
.L_284:
        /*0104*/ 	.word	0xffffffff


	//   ....[1]....
        /*0108*/ 	.word	0xffffffff


	//   ....[2]....
        /*010c*/ 	.word	0xffffffff


	//   ....[3]....
        /*0110*/ 	.word	0xffffffff


	//   ....[4]....
        /*0114*/ 	.word	0xffffffff


	//   ....[5]....
        /*0118*/ 	.word	0xffffffff


	//   ....[6]....
        /*011c*/ 	.word	0xffffffff


	//   ....[7]....
        /*0120*/ 	.word	0xffffffff


	//   ....[8]....
        /*0124*/ 	.word	0xffffffff


	//   ....[9]....
        /*0128*/ 	.word	0xffffffff


	//   ....[10]....
        /*012c*/ 	.word	0xffffffff


	//   ....[11]....
        /*0130*/ 	.word	0xffffffff


	//   ....[12]....
        /*0134*/ 	.word	0xffffffff


	//   ....[13]....
        /*0138*/ 	.word	0xffffffff


	//   ....[14]....
        /*013c*/ 	.word	0xffffffff


	//   ....[15]....
        /*0140*/ 	.word	0xffffffff


	//   ....[16]....
        /*0144*/ 	.word	0xffffffff


	//   ....[17]....
        /*0148*/ 	.word	0xffffffff


	//   ....[18]....
        /*014c*/ 	.word	0xffffffff


	//   ....[19]....
        /*0150*/ 	.word	0xffffffff


	//   ....[20]....
        /*0154*/ 	.word	0xffffffff


	//   ....[21]....
        /*0158*/ 	.word	0xffffffff


	//   ....[22]....
        /*015c*/ 	.word	0xffffffff


	//   ....[23]....
        /*0160*/ 	.word	0xffffffff


	//   ....[24]....
        /*0164*/ 	.word	0xffffffff


	//   ....[25]....
        /*0168*/ 	.word	0xffffffff


	//   ....[26]....
        /*016c*/ 	.word	0xffffffff


	//   ....[27]....
        /*0170*/ 	.word	0xffffffff


	//   ....[28]....
        /*0174*/ 	.word	0xffffffff


	//   ....[29]....
        /*0178*/ 	.word	0xffffffff


	//   ....[30]....
        /*017c*/ 	.word	0xffffffff


	//   ....[31]....
        /*0180*/ 	.word	0xffffffff


	//   ....[32]....
        /*0184*/ 	.word	0xffffffff


	//   ....[33]....
        /*0188*/ 	.word	0xffffffff


	//   ....[34]....
        /*018c*/ 	.word	0xffffffff


	//   ....[35]....
        /*0190*/ 	.word	0xffffffff


	//   ....[36]....
        /*0194*/ 	.word	0xffffffff


	//   ....[37]....
        /*0198*/ 	.word	0xffffffff


	//   ....[38]....
        /*019c*/ 	.word	0xffffffff


	//   ....[39]....
        /*01a0*/ 	.word	0xffffffff


	//   ....[40]....
        /*01a4*/ 	.word	0xffffffff


	//   ....[41]....
        /*01a8*/ 	.word	0xffffffff


	//   ....[42]....
        /*01ac*/ 	.word	0xffffffff


	//   ....[43]....
        /*01b0*/ 	.word	0xffffffff


	//   ....[44]....
        /*01b4*/ 	.word	0xffffffff


	//   ....[45]....
        /*01b8*/ 	.word	0xffffffff


	//   ....[46]....
        /*01bc*/ 	.word	0xffffffff


	//   ....[47]....
        /*01c0*/ 	.word	0xffffffff


	//   ....[48]....
        /*01c4*/ 	.word	0xffffffff


	//   ....[49]....
        /*01c8*/ 	.word	0xffffffff


	//   ....[50]....
        /*01cc*/ 	.word	0xffffffff


	//   ....[51]....
        /*01d0*/ 	.word	0xffffffff


	//   ....[52]....
        /*01d4*/ 	.word	0xffffffff


	//   ....[53]....
        /*01d8*/ 	.word	0xffffffff


	//   ....[54]....
        /*01dc*/ 	.word	0xffffffff


	//   ....[55]....
        /*01e0*/ 	.word	0xffffffff


	//   ....[56]....
        /*01e4*/ 	.word	0xffffffff


	//   ....[57]....
        /*01e8*/ 	.word	0xffffffff


	//   ....[58]....
        /*01ec*/ 	.word	0xffffffff


	//   ....[59]....
        /*01f0*/ 	.word	0xffffffff


	//   ....[60]....
        /*01f4*/ 	.word	0xffffffff


	//   ....[61]....
        /*01f8*/ 	.word	0xffffffff


	//   ....[62]....
        /*01fc*/ 	.word	0xffffffff


	//   ....[63]....
        /*0200*/ 	.word	0xffffffff


	//   ....[64]....
        /*0204*/ 	.word	0xffffffff


	//   ....[65]....
        /*0208*/ 	.word	0xffffffff


	//   ....[66]....
        /*020c*/ 	.word	0xffffffff


	//   ....[67]....
        /*0210*/ 	.word	0xffffffff


	//   ....[68]....
        /*0214*/ 	.word	0xffffffff


	//   ....[69]....
        /*0218*/ 	.word	0xffffffff


	//   ....[70]....
        /*021c*/ 	.word	0xffffffff


	//   ....[71]....
        /*0220*/ 	.word	0xffffffff


	//   ....[72]....
        /*0224*/ 	.word	0xffffffff


	//   ....[73]....
        /*0228*/ 	.word	0xffffffff


	//   ....[74]....
        /*022c*/ 	.word	0xffffffff


	//   ....[75]....
        /*0230*/ 	.word	0xffffffff


	//   ....[76]....
        /*0234*/ 	.word	0xffffffff


	//   ....[77]....
        /*0238*/ 	.word	0xffffffff


	//   ....[78]....
        /*023c*/ 	.word	0xffffffff


	//   ....[79]....
        /*0240*/ 	.word	0xffffffff


	//   ....[80]....
        /*0244*/ 	.word	0xffffffff


	//   ....[81]....
        /*0248*/ 	.word	0xffffffff


	//   ....[82]....
        /*024c*/ 	.word	0xffffffff


	//   ....[83]....
        /*0250*/ 	.word	0xffffffff


	//   ....[84]....
        /*0254*/ 	.word	0xffffffff


	//   ....[85]....
        /*0258*/ 	.word	0xffffffff


	//   ....[86]....
        /*025c*/ 	.word	0xffffffff


	//   ....[87]....
        /*0260*/ 	.word	0xffffffff


	//   ....[88]....
        /*0264*/ 	.word	0xffffffff


	//   ....[89]....
        /*0268*/ 	.word	0xffffffff


	//   ....[90]....
        /*026c*/ 	.word	0xffffffff


	//   ....[91]....
        /*0270*/ 	.word	0xffffffff


	//   ....[92]....
        /*0274*/ 	.word	0xffffffff


	//   ....[93]....
        /*0278*/ 	.word	0xffffffff


	//   ....[94]....
        /*027c*/ 	.word	0xffffffff


	//   ....[95]....
        /*0280*/ 	.word	0xffffffff


	//   ....[96]....
        /*0284*/ 	.word	0xffffffff


	//   ....[97]....
        /*0288*/ 	.word	0xffffffff


	//   ....[98]....
        /*028c*/ 	.word	0xffffffff


	//   ....[99]....
        /*0290*/ 	.word	0xffffffff


	//   ....[100]....
        /*0294*/ 	.word	0xffffffff


	//   ....[101]....
        /*0298*/ 	.word	0xffffffff


	//   ....[102]....
        /*029c*/ 	.word	0xffffffff


	//   ....[103]....
        /*02a0*/ 	.word	0xffffffff


	//   ....[104]....
        /*02a4*/ 	.word	0xffffffff


	//   ....[105]....
        /*02a8*/ 	.word	0xffffffff


	//   ....[106]....
        /*02ac*/ 	.word	0xffffffff


	//   ....[107]....
        /*02b0*/ 	.word	0xffffffff


	//   ....[108]....
        /*02b4*/ 	.word	0xffffffff


	//   ....[109]....
        /*02b8*/ 	.word	0xffffffff


	//   ....[110]....
        /*02bc*/ 	.word	0xffffffff


	//   ....[111]....
        /*02c0*/ 	.word	0xffffffff


	//   ....[112]....
        /*02c4*/ 	.word	0xffffffff


	//   ....[113]....
        /*02c8*/ 	.word	0xffffffff


	//   ....[114]....
        /*02cc*/ 	.word	0xffffffff


	//   ....[115]....
        /*02d0*/ 	.word	0xffffffff


	//   ....[116]....
        /*02d4*/ 	.word	0xffffffff


	//   ....[117]....
        /*02d8*/ 	.word	0xffffffff


	//   ....[118]....
        /*02dc*/ 	.word	0xffffffff


	//   ....[119]....
        /*02e0*/ 	.word	0xffffffff


	//   ....[120]....
        /*02e4*/ 	.word	0xffffffff


	//   ....[121]....
        /*02e8*/ 	.word	0xffffffff


	//   ....[122]....
        /*02ec*/ 	.word	0xffffffff


	//   ....[123]....
        /*02f0*/ 	.word	0xffffffff


	//   ....[124]....
        /*02f4*/ 	.word	0xffffffff


	//   ....[125]....
        /*02f8*/ 	.word	0xffffffff


	//   ....[126]....
        /*02fc*/ 	.word	0xffffffff


	//   ....[127]....
        /*0300*/ 	.word	0xffffffff


	//   ....[128]....
        /*0304*/ 	.word	0xffffffff


	//   ....[129]....
        /*0308*/ 	.word	0xffffffff


	//   ....[130]....
        /*030c*/ 	.word	0xffffffff


	//   ....[131]....
        /*0310*/ 	.word	0xffffffff


	//   ....[132]....
        /*0314*/ 	.word	0xffffffff


	//   ....[133]....
        /*0318*/ 	.word	0x0500000f


	//   ....[134]....
        /*031c*/ 	.word	0x0500000f


	//   ....[135]....
        /*0320*/ 	.word	0x0500000f


	//   ....[136]....
        /*0324*/ 	.word	0x0500000f


	//   ....[137]....
        /*0328*/ 	.word	0x0500000f


	//   ....[138]....
        /*032c*/ 	.word	0x0500000f


	//   ....[139]....
        /*0330*/ 	.word	0x0500000f


	//   ....[140]....
        /*0334*/ 	.word	0x0500000f


	//   ....[141]....
        /*0338*/ 	.word	0x0500000f


	//   ....[142]....
        /*033c*/ 	.word	0x0500000f


	//   ....[143]....
        /*0340*/ 	.word	0x0500000f


	//   ....[144]....
        /*0344*/ 	.word	0x0500000f


	//   ....[145]....
        /*0348*/ 	.word	0x0500000f


	//   ....[146]....
        /*034c*/ 	.word	0x0500000f


	//----- nvinfo : EIATTR_COOP_GROUP_INSTR_OFFSETS
	.align		4
.L_285:
        /*0350*/ 	.byte	0x04, 0x28
        /*0352*/ 	.short	(.L_287 - .L_286)


	//   ....[0]....
.L_286:
        /*0354*/ 	.word	0x00000060


	//   ....[1]....
        /*0358*/ 	.word	0x00000140


	//   ....[2]....
        /*035c*/ 	.word	0x00000190


	//   ....[3]....
        /*0360*/ 	.word	0x000003c0


	//   ....[4]....
        /*0364*/ 	.word	0x00000520


	//   ....[5]....
        /*0368*/ 	.word	0x00000640


	//   ....[6]....
        /*036c*/ 	.word	0x000007a0


	//   ....[7]....
        /*0370*/ 	.word	0x00001bb0


	//   ....[8]....
        /*0374*/ 	.word	0x000022a0


	//   ....[9]....
        /*0378*/ 	.word	0x000022b0


	//   ....[10]....
        /*037c*/ 	.word	0x00002ce0


	//   ....[11]....
        /*0380*/ 	.word	0x00002db0


	//   ....[12]....
        /*0384*/ 	.word	0x00003860


	//   ....[13]....
        /*0388*/ 	.word	0x00003930


	//   ....[14]....
        /*038c*/ 	.word	0x00004fe0


	//   ....[15]....
        /*0390*/ 	.word	0x00005010


	//   ....[16]....
        /*0394*/ 	.word	0x000058b0


	//   ....[17]....
        /*0398*/ 	.word	0x000059c0


	//   ....[18]....
        /*039c*/ 	.word	0x000063d0


	//   ....[19]....
        /*03a0*/ 	.word	0x00006420


	//   ....[20]....
        /*03a4*/ 	.word	0x00008250


	//   ....[21]....
        /*03a8*/ 	.word	0x00008260


	//   ....[22]....
        /*03ac*/ 	.word	0x000082f0


	//   ....[23]....
        /*03b0*/ 	.word	0x00008300


	//   ....[24]....
        /*03b4*/ 	.word	0x00009bf0


	//   ....[25]....
        /*03b8*/ 	.word	0x00009c00


	//   ....[26]....
        /*03bc*/ 	.word	0x00009c80


	//   ....[27]....
        /*03c0*/ 	.word	0x00009c90


	//   ....[28]....
        /*03c4*/ 	.word	0x0000a690


	//   ....[29]....
        /*03c8*/ 	.word	0x0000a6a0


	//   ....[30]....
        /*03cc*/ 	.word	0x0000a6b0


	//   ....[31]....
        /*03d0*/ 	.word	0x0000a6c0


	//   ....[32]....
        /*03d4*/ 	.word	0x0000a6d0


	//   ....[33]....
        /*03d8*/ 	.word	0x0000a6e0


	//   ....[34]....
        /*03dc*/ 	.word	0x0000a700


	//   ....[35]....
        /*03e0*/ 	.word	0x0000a710


	//   ....[36]....
        /*03e4*/ 	.word	0x0000a720


	//   ....[37]....
        /*03e8*/ 	.word	0x0000a740


	//   ....[38]....
        /*03ec*/ 	.word	0x0000a760


	//   ....[39]....
        /*03f0*/ 	.word	0x0000a770


	//   ....[40]....
        /*03f4*/ 	.word	0x0000a7a0


	//   ....[41]....
        /*03f8*/ 	.word	0x0000a7b0


	//   ....[42]....
        /*03fc*/ 	.word	0x0000a7c0


	//   ....[43]....
        /*0400*/ 	.word	0x0000a7d0


	//   ....[44]....
        /*0404*/ 	.word	0x0000a7e0


	//   ....[45]....
        /*0408*/ 	.word	0x0000a810


	//   ....[46]....
        /*040c*/ 	.word	0x0000a830


	//   ....[47]....
        /*0410*/ 	.word	0x0000a860


	//   ....[48]....
        /*0414*/ 	.word	0x0000a880


	//   ....[49]....
        /*0418*/ 	.word	0x0000a8a0


	//   ....[50]....
        /*041c*/ 	.word	0x0000a8b0


	//   ....[51]....
        /*0420*/ 	.word	0x0000a8c0


	//   ....[52]....
        /*0424*/ 	.word	0x0000a8d0


	//   ....[53]....
        /*0428*/ 	.word	0x0000a900


	//   ....[54]....
        /*042c*/ 	.word	0x0000a920


	//   ....[55]....
        /*0430*/ 	.word	0x0000a950


	//   ....[56]....
        /*0434*/ 	.word	0x0000a980


	//   ....[57]....
        /*0438*/ 	.word	0x0000a9b0


	//   ....[58]....
        /*043c*/ 	.word	0x0000a9e0


	//   ....[59]....
        /*0440*/ 	.word	0x0000aa10


	//   ....[60]....
        /*0444*/ 	.word	0x0000b0a0


	//   ....[61]....
        /*0448*/ 	.word	0x0000b0b0


	//   ....[62]....
        /*044c*/ 	.word	0x0000b0c0


	//   ....[63]....
        /*0450*/ 	.word	0x0000b100


	//   ....[64]....
        /*0454*/ 	.word	0x0000b700


	//   ....[65]....
        /*0458*/ 	.word	0x0000b740


	//   ....[66]....
        /*045c*/ 	.word	0x0000b760


	//   ....[67]....
        /*0460*/ 	.word	0x0000b7a0


	//   ....[68]....
        /*0464*/ 	.word	0x0000b7c0


	//   ....[69]....
        /*0468*/ 	.word	0x0000b7d0


	//   ....[70]....
        /*046c*/ 	.word	0x0000b7f0


	//   ....[71]....
        /*0470*/ 	.word	0x0000b810


	//   ....[72]....
        /*0474*/ 	.word	0x0000bcb0


	//   ....[73]....
        /*0478*/ 	.word	0x0000bcc0


	//   ....[74]....
        /*047c*/ 	.word	0x0000bf00


	//   ....[75]....
        /*0480*/ 	.word	0x0000bf10


	//   ....[76]....
        /*0484*/ 	.word	0x0000ca20


	//   ....[77]....
        /*0488*/ 	.word	0x0000ca50


	//   ....[78]....
        /*048c*/ 	.word	0x0000ca90


	//   ....[79]....
        /*0490*/ 	.word	0x0000cac0


	//   ....[80]....
        /*0494*/ 	.word	0x0000cad0


	//   ....[81]....
        /*0498*/ 	.word	0x0000cae0


	//   ....[82]....
        /*049c*/ 	.word	0x0000caf0


	//   ....[83]....
        /*04a0*/ 	.word	0x0000cb10


	//   ....[84]....
        /*04a4*/ 	.word	0x0000cc60


	//   ....[85]....
        /*04a8*/ 	.word	0x0000ce60


	//   ....[86]....
        /*04ac*/ 	.word	0x0000ce90


	//   ....[87]....
        /*04b0*/ 	.word	0x0000cec0


	//   ....[88]....
        /*04b4*/ 	.word	0x0000cef0


	//   ....[89]....
        /*04b8*/ 	.word	0x0000cf20


	//   ....[90]....
        /*04bc*/ 	.word	0x0000cf70


	//   ....[91]....
        /*04c0*/ 	.word	0x0000d100


	//   ....[92]....
        /*04c4*/ 	.word	0x0000d130


	//   ....[93]....
        /*04c8*/ 	.word	0x0000d160


	//   ....[94]....
        /*04cc*/ 	.word	0x0000d190


	//   ....[95]....
        /*04d0*/ 	.word	0x0000d1c0


	//   ....[96]....
        /*04d4*/ 	.word	0x0000d1f0


	//   ....[97]....
        /*04d8*/ 	.word	0x0000d2a0


	//   ....[98]....
        /*04dc*/ 	.word	0x0000d300


	//   ....[99]....
        /*04e0*/ 	.word	0x0000d310


	//   ....[100]....
        /*04e4*/ 	.word	0x0000d360


	//   ....[101]....
        /*04e8*/ 	.word	0x0000ef90


	//   ....[102]....
        /*04ec*/ 	.word	0x0000fb80


	//   ....[103]....
        /*04f0*/ 	.word	0x0000fbb0


	//   ....[104]....
        /*04f4*/ 	.word	0x0000fbd0


	//   ....[105]....
        /*04f8*/ 	.word	0x0000fc40


	//   ....[106]....
        /*04fc*/ 	.word	0x0000fc60


	//   ....[107]....
        /*0500*/ 	.word	0x0000fcc0


	//   ....[108]....
        /*0504*/ 	.word	0x0000fce0


	//   ....[109]....
        /*0508*/ 	.word	0x0000fcf0


	//   ....[110]....
        /*050c*/ 	.word	0x0000fd70


	//   ....[111]....
        /*0510*/ 	.word	0x0000fd80


	//   ....[112]....
        /*0514*/ 	.word	0x0000fd90


	//   ....[113]....
        /*0518*/ 	.word	0x0000fda0


	//   ....[114]....
        /*051c*/ 	.word	0x00011380


	//   ....[115]....
        /*0520*/ 	.word	0x000113b0


	//   ....[116]....
        /*0524*/ 	.word	0x000113e0


	//   ....[117]....
        /*0528*/ 	.word	0x00011400


	//   ....[118]....
        /*052c*/ 	.word	0x00011420


	//   ....[119]....
        /*0530*/ 	.word	0x00011450


	//   ....[120]....
        /*0534*/ 	.word	0x00011480


	//   ....[121]....
        /*0538*/ 	.word	0x00011490


	//   ....[122]....
        /*053c*/ 	.word	0x00011600


	//   ....[123]....
        /*0540*/ 	.word	0x00011630


	//   ....[124]....
        /*0544*/ 	.word	0x00011660


	//   ....[125]....
        /*0548*/ 	.word	0x000116a0


	//   ....[126]....
        /*054c*/ 	.word	0x000116d0


	//   ....[127]....
        /*0550*/ 	.word	0x00011700


	//   ....[128]....
        /*0554*/ 	.word	0x00011780


	//   ....[129]....
        /*0558*/ 	.word	0x000117d0


	//   ....[130]....
        /*055c*/ 	.word	0x000117e0


	//   ....[131]....
        /*0560*/ 	.word	0x00011820


	//   ....[132]....
        /*0564*/ 	.word	0x00012240


	//   ....[133]....
        /*0568*/ 	.word	0x00012810


	//   ....[134]....
        /*056c*/ 	.word	0x000129d0


	//   ....[135]....
        /*0570*/ 	.word	0x00012a30


	//   ....[136]....
        /*0574*/ 	.word	0x00012a90


	//   ....[137]....
        /*0578*/ 	.word	0x00012b70


	//   ....[138]....
        /*057c*/ 	.word	0x00012bd0


	//   ....[139]....
        /*0580*/ 	.word	0x00012ca0


	//   ....[140]....
        /*0584*/ 	.word	0x00012d00


	//   ....[141]....
        /*0588*/ 	.word	0x00012dd0


	//   ....[142]....
        /*058c*/ 	.word	0x00012e30


	//   ....[143]....
        /*0590*/ 	.word	0x00012ee0


	//   ....[144]....
        /*0594*/ 	.word	0x00012f60


	//   ....[145]....
        /*0598*/ 	.word	0x00013010


	//   ....[146]....
        /*059c*/ 	.word	0x00013350


	//----- nvinfo : EIATTR_REG_RECONFIG
	.align		4
.L_287:
        /*05a0*/ 	.byte	0x01, 0x54
	.zero		2


	//----- nvinfo : EIATTR_SYSCALL_OFFSETS
	.align		4
        /*05a4*/ 	.byte	0x04, 0x46
        /*05a6*/ 	.short	(.L_289 - .L_288)


	//   ....[0]....
.L_288:
        /*05a8*/ 	.word	0x00001d60


	//   ....[1]....
        /*05ac*/ 	.word	0x0000ea40


	//   ....[2]....
        /*05b0*/ 	.word	0x0000eba0


	//   ....[3]....
        /*05b4*/ 	.word	0x0000ecf0


	//   ....[4]....
        /*05b8*/ 	.word	0x0000ee30


	//   ....[5]....
        /*05bc*/ 	.word	0x0000f700


	//----- nvinfo : EIATTR_MBARRIER_INSTR_OFFSETS
	.align		4
.L_289:
        /*05c0*/ 	.byte	0x04, 0x39
        /*05c2*/ 	.short	(.L_291 - .L_290)


	//   ....[0]....
.L_290:
        /*05c4*/ 	.word	0x00000270
        /*05c8*/ 	.word	0x000000ff
        /*05cc*/ 	.word	0x00013200
        /*05d0*/ 	.short	0x0100
        /*05d2*/ 	.byte	0x08
	.zero		1


	//   ....[1]....
        /*05d4*/ 	.word	0x00000280
        /*05d8*/ 	.word	0x000000ff
        /*05dc*/ 	.word	0x00013220
        /*05e0*/ 	.short	0x0100
        /*05e2*/ 	.byte	0x08
	.zero		1


	//   ....[2]....
        /*05e4*/ 	.word	0x00000370
        /*05e8*/ 	.word	0x000000ff
        /*05ec*/ 	.word	0x00013230
        /*05f0*/ 	.short	0x0100
        /*05f2*/ 	.byte	0x08
	.zero		1


	//   ....[3]....
        /*05f4*/ 	.word	0x00000380
        /*05f8*/ 	.word	0x000000ff
        /*05fc*/ 	.word	0x00013240
        /*0600*/ 	.short	0x0100
        /*0602*/ 	.byte	0x08
	.zero		1


	//   ....[4]....
        /*0604*/ 	.word	0x00000390
        /*0608*/ 	.word	0x000000ff
        /*060c*/ 	.word	0x00013238
        /*0610*/ 	.short	0x0100
        /*0612*/ 	.byte	0x08
	.zero		1


	//   ....[5]....
        /*0614*/ 	.word	0x000003a0
        /*0618*/ 	.word	0x000000ff
        /*061c*/ 	.word	0x00013248
        /*0620*/ 	.short	0x0100
        /*0622*/ 	.byte	0x08
	.zero		1


	//   ....[6]....
        /*0624*/ 	.word	0x000004d0
        /*0628*/ 	.word	0x000000ff
        /*062c*/ 	.word	0x00013250
        /*0630*/ 	.short	0x0100
        /*0632*/ 	.byte	0x08
	.zero		1


	//   ....[7]....
        /*0634*/ 	.word	0x000004e0
        /*0638*/ 	.word	0x000000ff
        /*063c*/ 	.word	0x00013260
        /*0640*/ 	.short	0x0100
        /*0642*/ 	.byte	0x08
	.zero		1


	//   ....[8]....
        /*0644*/ 	.word	0x000004f0
        /*0648*/ 	.word	0x000000ff
        /*064c*/ 	.word	0x00013258
        /*0650*/ 	.short	0x0100
        /*0652*/ 	.byte	0x08
	.zero		1


	//   ....[9]....
        /*0654*/ 	.word	0x00000500
        /*0658*/ 	.word	0x000000ff
        /*065c*/ 	.word	0x00013268
        /*0660*/ 	.short	0x0100
        /*0662*/ 	.byte	0x08
	.zero		1


	//   ....[10]....
        /*0664*/ 	.word	0x000005f0
        /*0668*/ 	.word	0x000000ff
        /*066c*/ 	.word	0x00013270
        /*0670*/ 	.short	0x0100
        /*0672*/ 	.byte	0x06
	.zero		1


	//   ....[11]....
        /*0674*/ 	.word	0x00000600
        /*0678*/ 	.word	0x000000ff
        /*067c*/ 	.word	0x00013280
        /*0680*/ 	.short	0x0100
        /*0682*/ 	.byte	0x06
	.zero		1


	//   ....[12]....
        /*0684*/ 	.word	0x00000610
        /*0688*/ 	.word	0x000000ff
        /*068c*/ 	.word	0x00013278
        /*0690*/ 	.short	0x0100
        /*0692*/ 	.byte	0x06
	.zero		1


	//   ....[13]....
        /*0694*/ 	.word	0x00000620
        /*0698*/ 	.word	0x000000ff
        /*069c*/ 	.word	0x00013288
        /*06a0*/ 	.short	0x0100
        /*06a2*/ 	.byte	0x06
	.zero		1


	//   ....[14]....
        /*06a4*/ 	.word	0x00000750
        /*06a8*/ 	.word	0x000000ff
        /*06ac*/ 	.word	0x00013290
        /*06b0*/ 	.short	0x0100
        /*06b2*/ 	.byte	0x08
	.zero		1


	//   ....[15]....
        /*06b4*/ 	.word	0x00000760
        /*06b8*/ 	.word	0x000000ff
        /*06bc*/ 	.word	0x000132a0
        /*06c0*/ 	.short	0x0100
        /*06c2*/ 	.byte	0x08
	.zero		1


	//   ....[16]....
        /*06c4*/ 	.word	0x00000770
        /*06c8*/ 	.word	0x000000ff
        /*06cc*/ 	.word	0x00013298
        /*06d0*/ 	.short	0x0100
        /*06d2*/ 	.byte	0x08
	.zero		1


	//   ....[17]....
        /*06d4*/ 	.word	0x00000780
        /*06d8*/ 	.word	0x000000ff
        /*06dc*/ 	.word	0x000132a8
        /*06e0*/ 	.short	0x0100
        /*06e2*/ 	.byte	0x08
	.zero		1


	//   ....[18]....
        /*06e4*/ 	.word	0x000008b0
        /*06e8*/ 	.word	0x000000ff
        /*06ec*/ 	.word	0x000132b0
        /*06f0*/ 	.short	0x0100
        /*06f2*/ 	.byte	0x08
	.zero		1


	//   ....[19]....
        /*06f4*/ 	.word	0x000008c0
        /*06f8*/ 	.word	0x000000ff
        /*06fc*/ 	.word	0x000132c0
        /*0700*/ 	.short	0x0100
        /*0702*/ 	.byte	0x08
	.zero		1


	//   ....[20]....
        /*0704*/ 	.word	0x000008d0
        /*0708*/ 	.word	0x000000ff
        /*070c*/ 	.word	0x000132b8
        /*0710*/ 	.short	0x0100
        /*0712*/ 	.byte	0x08
	.zero		1


	//   ....[21]....
        /*0714*/ 	.word	0x000008e0
        /*0718*/ 	.word	0x000000ff
        /*071c*/ 	.word	0x000132c8
        /*0720*/ 	.short	0x0100
        /*0722*/ 	.byte	0x08
	.zero		1


	//   ....[22]....
        /*0724*/ 	.word	0x00001de0
        /*0728*/ 	.word	0x000000ff
        /*072c*/ 	.word	0x00013200
        /*0730*/ 	.short	0x010a
        /*0732*/ 	.byte	0x2d
	.zero		1


	//   ....[23]....
        /*0734*/ 	.word	0x00001e60
        /*0738*/ 	.word	0x00000003
        /*073c*/ 	.word	0x00013230
        /*0740*/ 	.short	0x010a
        /*0742*/ 	.byte	0x3f
	.zero		1


	//   ....[24]....
        /*0744*/ 	.word	0x00001ea0
        /*0748*/ 	.word	0x00000003
        /*074c*/ 	.word	0x00013230
        /*0750*/ 	.short	0x010a
        /*0752*/ 	.byte	0x3f
	.zero		1


	//   ....[25]....
        /*0754*/ 	.word	0x00003c80
        /*0758*/ 	.word	0x00000028
        /*075c*/ 	.word	0x00000000
        /*0760*/ 	.short	0x0101
        /*0762*/ 	.byte	0x3f
	.zero		1


	//   ....[26]....
        /*0764*/ 	.word	0x00004950
        /*0768*/ 	.word	0x000000ff
        /*076c*/ 	.word	0x00013230
        /*0770*/ 	.short	0x010a
        /*0772*/ 	.byte	0x15
	.zero		1


	//   ....[27]....
        /*0774*/ 	.word	0x00004990
        /*0778*/ 	.word	0x000000ff
        /*077c*/ 	.word	0x00013230
        /*0780*/ 	.short	0x010a
        /*0782*/ 	.byte	0x15
	.zero		1


	//   ....[28]....
        /*0784*/ 	.word	0x00004de0
        /*0788*/ 	.word	0x000000ff
        /*078c*/ 	.word	0x00013250
        /*0790*/ 	.short	0x010a
        /*0792*/ 	.byte	0x0b
	.zero		1


	//   ....[29]....
        /*0794*/ 	.word	0x00004e20
        /*0798*/ 	.word	0x000000ff
        /*079c*/ 	.word	0x00013250
        /*07a0*/ 	.short	0x010a
        /*07a2*/ 	.byte	0x0b
	.zero		1


	//   ....[30]....
        /*07a4*/ 	.word	0x00006f10
        /*07a8*/ 	.word	0x00000003
        /*07ac*/ 	.word	0x00000000
        /*07b0*/ 	.short	0x0101
        /*07b2*/ 	.byte	0x3f
	.zero		1


	//   ....[31]....
        /*07b4*/ 	.word	0x000071e0
        /*07b8*/ 	.word	0x000000ff
        /*07bc*/ 	.word	0x00000000
        /*07c0*/ 	.short	0x0101
        /*07c2*/ 	.byte	0x06
	.zero		1


	//   ....[32]....
        /*07c4*/ 	.word	0x00007760
        /*07c8*/ 	.word	0x000000ff
        /*07cc*/ 	.word	0x00013230
        /*07d0*/ 	.short	0x010a
        /*07d2*/ 	.byte	0x06
	.zero		1


	//   ....[33]....
        /*07d4*/ 	.word	0x000077a0
        /*07d8*/ 	.word	0x000000ff
        /*07dc*/ 	.word	0x00013230
        /*07e0*/ 	.short	0x010a
        /*07e2*/ 	.byte	0x06
	.zero		1


	//   ....[34]....
        /*07e4*/ 	.word	0x00007bf0
        /*07e8*/ 	.word	0x000000ff
        /*07ec*/ 	.word	0x00013250
        /*07f0*/ 	.short	0x010a
        /*07f2*/ 	.byte	0x0b
	.zero		1


	//   ....[35]....
        /*07f4*/ 	.word	0x00007c30
        /*07f8*/ 	.word	0x000000ff
        /*07fc*/ 	.word	0x00013250
        /*0800*/ 	.short	0x010a
        /*0802*/ 	.byte	0x0b
	.zero		1


	//   ....[36]....
        /*0804*/ 	.word	0x00009170
        /*0808*/ 	.word	0x00000003
        /*080c*/ 	.word	0x00000000
        /*0810*/ 	.short	0x0101
        /*0812*/ 	.byte	0x3f
	.zero		1


	//   ....[37]....
        /*0814*/ 	.word	0x000094c0
        /*0818*/ 	.word	0x000000ff
        /*081c*/ 	.word	0x00000000
        /*0820*/ 	.short	0x0101
        /*0822*/ 	.byte	0x06
	.zero		1


	//   ....[38]....
        /*0824*/ 	.word	0x00009950
        /*0828*/ 	.word	0x000000ff
        /*082c*/ 	.word	0x00013250
        /*0830*/ 	.short	0x010a
        /*0832*/ 	.byte	0x05
	.zero		1


	//   ....[39]....
        /*0834*/ 	.word	0x00009990
        /*0838*/ 	.word	0x000000ff
        /*083c*/ 	.word	0x00013250
        /*0840*/ 	.short	0x010a
        /*0842*/ 	.byte	0x05
	.zero		1


	//   ....[40]....
        /*0844*/ 	.word	0x00009f70
        /*0848*/ 	.word	0x000000ff
        /*084c*/ 	.word	0x00000000
        /*0850*/ 	.short	0x0101
        /*0852*/ 	.byte	0x04
	.zero		1


	//   ....[41]....
        /*0854*/ 	.word	0x0000b5c0
        /*0858*/ 	.word	0x00000000
        /*085c*/ 	.word	0x00000000
        /*0860*/ 	.short	0x0101
        /*0862*/ 	.byte	0x3f
	.zero		1


	//   ....[42]....
        /*0864*/ 	.word	0x0000bca0
        /*0868*/ 	.word	0x00000006
        /*086c*/ 	.word	0x00000000
        /*0870*/ 	.short	0x0101
        /*0872*/ 	.byte	0x3f
	.zero		1


	//   ....[43]....
        /*0874*/ 	.word	0x0000f1d0
        /*0878*/ 	.word	0x00000002
        /*087c*/ 	.word	0x00013280
        /*0880*/ 	.short	0x010a
        /*0882*/ 	.byte	0x3f
	.zero		1


	//   ....[44]....
        /*0884*/ 	.word	0x0000f360
        /*0888*/ 	.word	0x00000002
        /*088c*/ 	.word	0x00013240
        /*0890*/ 	.short	0x010a
        /*0892*/ 	.byte	0x3f
	.zero		1


	//   ....[45]....
        /*0894*/ 	.word	0x0000fea0
        /*0898*/ 	.word	0x00000010
        /*089c*/ 	.word	0x00013200
        /*08a0*/ 	.short	0x0107
        /*08a2*/ 	.byte	0x3f
	.zero		1


	//   ....[46]....
        /*08a4*/ 	.word	0x0000ffa0
        /*08a8*/ 	.word	0x00000010
        /*08ac*/ 	.word	0x00013200
        /*08b0*/ 	.short	0x0101
        /*08b2*/ 	.byte	0x3f
	.zero		1


	//   ....[47]....
        /*08b4*/ 	.word	0x0000ffc0
        /*08b8*/ 	.word	0x00000010
        /*08bc*/ 	.word	0x00013220
        /*08c0*/ 	.short	0x010a
        /*08c2*/ 	.byte	0x3f
	.zero		1


	//   ....[48]....
        /*08c4*/ 	.word	0x000102a0
        /*08c8*/ 	.word	0x00000009
        /*08cc*/ 	.word	0x00013280
        /*08d0*/ 	.short	0x010a
        /*08d2*/ 	.byte	0x3f
	.zero		1


	//   ....[49]....
        /*08d4*/ 	.word	0x000104d0
        /*08d8*/ 	.word	0x00000009
        /*08dc*/ 	.word	0x00013240
        /*08e0*/ 	.short	0x010a
        /*08e2*/ 	.byte	0x3f
	.zero		1


	//   ....[50]....
        /*08e4*/ 	.word	0x00010790
        /*08e8*/ 	.word	0x00000003
        /*08ec*/ 	.word	0x00013270
        /*08f0*/ 	.short	0x010a
        /*08f2*/ 	.byte	0x3f
	.zero		1


	//   ....[51]....
        /*08f4*/ 	.word	0x00010810
        /*08f8*/ 	.word	0x00000003
        /*08fc*/ 	.word	0x00013260
        /*0900*/ 	.short	0x010a
        /*0902*/ 	.byte	0x3f
	.zero		1


	//   ....[52]....
        /*0904*/ 	.word	0x00010af0
        /*0908*/ 	.word	0x00000003
        /*090c*/ 	.word	0x00013250
        /*0910*/ 	.short	0x0101
        /*0912*/ 	.byte	0x3f
	.zero		1


	//   ....[53]....
        /*0914*/ 	.word	0x00010b70
        /*0918*/ 	.word	0x00000002
        /*091c*/ 	.word	0x00000000
        /*0920*/ 	.short	0x0101
        /*0922*/ 	.byte	0x3f
	.zero		1


	//   ....[54]....
        /*0924*/ 	.word	0x00010d60
        /*0928*/ 	.word	0x00000002
        /*092c*/ 	.word	0x00013270
        /*0930*/ 	.short	0x010a
        /*0932*/ 	.byte	0x3f
	.zero		1


	//   ....[55]....
        /*0934*/ 	.word	0x00010de0
        /*0938*/ 	.word	0x00000002
        /*093c*/ 	.word	0x00013260
        /*0940*/ 	.short	0x010a
        /*0942*/ 	.byte	0x3f
	.zero		1


	//   ....[56]....
        /*0944*/ 	.word	0x000110b0
        /*0948*/ 	.word	0x00000002
        /*094c*/ 	.word	0x00013250
        /*0950*/ 	.short	0x0101
        /*0952*/ 	.byte	0x3f
	.zero		1


	//   ....[57]....
        /*0954*/ 	.word	0x00011100
        /*0958*/ 	.word	0x00000000
        /*095c*/ 	.word	0x00000000
        /*0960*/ 	.short	0x0101
        /*0962*/ 	.byte	0x3f
	.zero		1


	//   ....[58]....
        /*0964*/ 	.word	0x000121c0
        /*0968*/ 	.word	0x00000007
        /*096c*/ 	.word	0x00013220
        /*0970*/ 	.short	0x010a
        /*0972*/ 	.byte	0x3f
	.zero		1


	//   ....[59]....
        /*0974*/ 	.word	0x00012360
        /*0978*/ 	.word	0x00000005
        /*097c*/ 	.word	0x00000000
        /*0980*/ 	.short	0x010a
        /*0982*/ 	.byte	0x3f
	.zero		1


	//   ....[60]....
        /*0984*/ 	.word	0x000123d0
        /*0988*/ 	.word	0x00000003
        /*098c*/ 	.word	0x00000000
        /*0990*/ 	.short	0x010a
        /*0992*/ 	.byte	0x3f
	.zero		1


	//   ....[61]....
        /*0994*/ 	.word	0x00012420
        /*0998*/ 	.word	0x00000003
        /*099c*/ 	.word	0x00013260
        /*09a0*/ 	.short	0x010a
        /*09a2*/ 	.byte	0x3f
	.zero		1


	//   ....[62]....
        /*09a4*/ 	.word	0x00012470
        /*09a8*/ 	.word	0x00000005
        /*09ac*/ 	.word	0x00013260
        /*09b0*/ 	.short	0x010a
        /*09b2*/ 	.byte	0x3f
	.zero		1


	//   ....[63]....
        /*09b4*/ 	.word	0x000124b0
        /*09b8*/ 	.word	0x00000003
        /*09bc*/ 	.word	0x00013280
        /*09c0*/ 	.short	0x010a
        /*09c2*/ 	.byte	0x3f
	.zero		1


	//   ....[64]....
        /*09c4*/ 	.word	0x000124d0
        /*09c8*/ 	.word	0x00000005
        /*09cc*/ 	.word	0x00013280
        /*09d0*/ 	.short	0x010a
        /*09d2*/ 	.byte	0x3f
	.zero		1


	//   ....[65]....
        /*09d4*/ 	.word	0x00012540
        /*09d8*/ 	.word	0x00000003
        /*09dc*/ 	.word	0x00013200
        /*09e0*/ 	.short	0x010a
        /*09e2*/ 	.byte	0x3f
	.zero		1


	//   ....[66]....
        /*09e4*/ 	.word	0x00012590
        /*09e8*/ 	.word	0x00000003
        /*09ec*/ 	.word	0x00013230
        /*09f0*/ 	.short	0x010a
        /*09f2*/ 	.byte	0x3f
	.zero		1


	//   ....[67]....
        /*09f4*/ 	.word	0x000125f0
        /*09f8*/ 	.word	0x00000006
        /*09fc*/ 	.word	0x00013230
        /*0a00*/ 	.short	0x010a
        /*0a02*/ 	.byte	0x3f
	.zero		1


	//   ....[68]....
        /*0a04*/ 	.word	0x00012650
        /*0a08*/ 	.word	0x00000006
        /*0a0c*/ 	.word	0x00013250
        /*0a10*/ 	.short	0x010a
        /*0a12*/ 	.byte	0x3f
	.zero		1


	//   ....[69]....
        /*0a14*/ 	.word	0x000126b0
        /*0a18*/ 	.word	0x00000009
        /*0a1c*/ 	.word	0x00013230
        /*0a20*/ 	.short	0x010a
        /*0a22*/ 	.byte	0x3f
	.zero		1


	//   ....[70]....
        /*0a24*/ 	.word	0x00012710
        /*0a28*/ 	.word	0x00000002
        /*0a2c*/ 	.word	0x00013250
        /*0a30*/ 	.short	0x010a
        /*0a32*/ 	.byte	0x3f
	.zero		1


	//   ....[71]....
        /*0a34*/ 	.word	0x00012770
        /*0a38*/ 	.word	0x00000006
        /*0a3c*/ 	.word	0x00013250
        /*0a40*/ 	.short	0x010a
        /*0a42*/ 	.byte	0x3f
	.zero		1


	//   ....[72]....
        /*0a44*/ 	.word	0x000128c0
        /*0a48*/ 	.word	0x00000002
        /*0a4c*/ 	.word	0x00013280
        /*0a50*/ 	.short	0x010a
        /*0a52*/ 	.byte	0x3f
	.zero		1


	//   ....[73]....
        /*0a54*/ 	.word	0x00012910
        /*0a58*/ 	.word	0x00000002
        /*0a5c*/ 	.word	0x00013240
        /*0a60*/ 	.short	0x010a
        /*0a62*/ 	.byte	0x3f
	.zero		1


	//   ....[74]....
        /*0a64*/ 	.word	0x00013040
        /*0a68*/ 	.word	0x00000010
        /*0a6c*/ 	.word	0x00013220
        /*0a70*/ 	.short	0x010a
        /*0a72*/ 	.byte	0x3f
	.zero		1


	//   ....[75]....
        /*0a74*/ 	.word	0x00013090
        /*0a78*/ 	.word	0x00000009
        /*0a7c*/ 	.word	0x00013280
        /*0a80*/ 	.short	0x010a
        /*0a82*/ 	.byte	0x3f
	.zero		1


	//   ....[76]....
        /*0a84*/ 	.word	0x000130e0
        /*0a88*/ 	.word	0x00000009
        /*0a8c*/ 	.word	0x00013240
        /*0a90*/ 	.short	0x010a
        /*0a92*/ 	.byte	0x3f
	.zero		1


	//   ....[77]....
        /*0a94*/ 	.word	0x00013130
        /*0a98*/ 	.word	0x00000003
        /*0a9c*/ 	.word	0x00013270
        /*0aa0*/ 	.short	0x010a
        /*0aa2*/ 	.byte	0x3f
	.zero		1


	//   ....[78]....
        /*0aa4*/ 	.word	0x00013180
        /*0aa8*/ 	.word	0x00000003
        /*0aac*/ 	.word	0x00013260
        /*0ab0*/ 	.short	0x010a
        /*0ab2*/ 	.byte	0x3f
	.zero		1


	//   ....[79]....
        /*0ab4*/ 	.word	0x000131d0
        /*0ab8*/ 	.word	0x00000002
        /*0abc*/ 	.word	0x00013270
        /*0ac0*/ 	.short	0x010a
        /*0ac2*/ 	.byte	0x3f
	.zero		1


	//   ....[80]....
        /*0ac4*/ 	.word	0x00013220
        /*0ac8*/ 	.word	0x00000002
        /*0acc*/ 	.word	0x00013260
        /*0ad0*/ 	.short	0x010a
        /*0ad2*/ 	.byte	0x3f
	.zero		1


	//   ....[81]....
        /*0ad4*/ 	.word	0x00013270
        /*0ad8*/ 	.word	0x00000007
        /*0adc*/ 	.word	0x00013220
        /*0ae0*/ 	.short	0x010a
        /*0ae2*/ 	.byte	0x3f
	.zero		1


	//   ....[82]....
        /*0ae4*/ 	.word	0x00013410
        /*0ae8*/ 	.word	0x00000005
        /*0aec*/ 	.word	0x00000000
        /*0af0*/ 	.short	0x010a
        /*0af2*/ 	.byte	0x3f
	.zero		1


	//   ....[83]....
        /*0af4*/ 	.word	0x00013460
        /*0af8*/ 	.word	0x00000003
        /*0afc*/ 	.word	0x00000000
        /*0b00*/ 	.short	0x010a
        /*0b02*/ 	.byte	0x3f
	.zero		1


	//   ....[84]....
        /*0b04*/ 	.word	0x000134b0
        /*0b08*/ 	.word	0x00000003
        /*0b0c*/ 	.word	0x00013260
        /*0b10*/ 	.short	0x010a
        /*0b12*/ 	.byte	0x3f
	.zero		1


	//   ....[85]....
        /*0b14*/ 	.word	0x00013500
        /*0b18*/ 	.word	0x00000005
        /*0b1c*/ 	.word	0x00013260
        /*0b20*/ 	.short	0x010a
        /*0b22*/ 	.byte	0x3f
	.zero		1


	//   ....[86]....
        /*0b24*/ 	.word	0x00013550
        /*0b28*/ 	.word	0x00000003
        /*0b2c*/ 	.word	0x00013280
        /*0b30*/ 	.short	0x010a
        /*0b32*/ 	.byte	0x3f
	.zero		1


	//----- nvinfo : EIATTR_NUM_MBARRIERS
	.align		4
.L_291:
        /*0b34*/ 	.byte	0x03, 0x38
        /*0b36*/ 	.short	0x0016


	//----- nvinfo : EIATTR_EXIT_INSTR_OFFSETS
	.align		4
        /*0b38*/ 	.byte	0x04, 0x1c
        /*0b3a*/ 	.short	(.L_293 - .L_292)


	//   ....[0]....
.L_292:
        /*0b3c*/ 	.word	0x00000a40


	//   ....[1]....
        /*0b40*/ 	.word	0x0000cc10


	//   ....[2]....
        /*0b44*/ 	.word	0x00012520


	//----- nvinfo : EIATTR_MAX_THREADS
	.align		4
.L_293:
        /*0b48*/ 	.byte	0x04, 0x05
        /*0b4a*/ 	.short	(.L_295 - .L_294)
.L_294:
        /*0b4c*/ 	.word	0x00000200
        /*0b50*/ 	.word	0x00000001
        /*0b54*/ 	.word	0x00000001


	//----- nvinfo : EIATTR_CRS_STACK_SIZE
	.align		4
.L_295:
        /*0b58*/ 	.byte	0x04, 0x1e
        /*0b5a*/ 	.short	(.L_297 - .L_296)
.L_296:
        /*0b5c*/ 	.word	0x00000000


	//----- nvinfo : EIATTR_CBANK_PARAM_SIZE
	.align		4
.L_297:
        /*0b60*/ 	.byte	0x03, 0x19
        /*0b62*/ 	.short	0x0af0


	//----- nvinfo : EIATTR_PARAM_CBANK
	.align		4
        /*0b64*/ 	.byte	0x04, 0x0a
        /*0b66*/ 	.short	(.L_299 - .L_298)
	.align		4
.L_298:
        /*0b68*/ 	.word	index@(.nv.constant0._ZN7cutlass13device_kernelIN5flash11enable_sm90INS1_16FlashAttnFwdSm90INS1_25CollectiveMainloopFwdSm90ILi2EN4cute5tupleIJNS5_1CILi1EEES8_S8_EEENS6_IJNS7_ILi192EEENS7_ILi160EEENS7_ILi64EEEEEELi64ENS_12float_e4m3_tEfNS_4arch4Sm90ELb1ELb0ELb0ELb1ELb0ELb0ELb0ELb1ELb1ELb1ELb1ELb0EEENS1_21CollectiveEpilogueFwdINS6_IJSA_SC_SB_EEES9_NS_10bfloat16_tESG_Li384ELb1ELb1ELb1ELb1EEENS1_36VarlenDynamicPersistentTileSchedulerILi192ELi160ELi384ELi128ELb1ELb1ELb1ELb1ELb1ELb1EEEEEEEEEvNT_6ParamsE)
        /*0b6c*/ 	.short	0x0210
        /*0b6e*/ 	.short	0x0af0


	//----- nvinfo : EIATTR_SW_WAR
	.align		4
.L_299:
        /*0b70*/ 	.byte	0x04, 0x36
        /*0b72*/ 	.short	(.L_301 - .L_300)
.L_300:
        /*0b74*/ 	.word	0x00000008
.L_301:


//--------------------- .nv.info._ZN7cutlass13device_kernelIN5flash11enable_sm90INS1_16FlashAttnFwdSm90INS1_25CollectiveMainloopFwdSm90ILi2EN4cute5tupleIJNS5_1CILi1EEES8_S8_EEENS6_IJNS7_ILi192EEENS7_ILi160EEENS7_ILi64EEEEEELi64ENS_12float_e4m3_tEfNS_4arch4Sm90ELb1ELb0ELb0ELb1ELb0ELb1ELb0ELb1ELb1ELb1ELb1ELb0EEENS1_21CollectiveEpilogueFwdINS6_IJSA_SC_SB_EEES9_NS_10bfloat16_tESG_Li384ELb1ELb1ELb1ELb1EEENS1_36VarlenDynamicPersistentTileSchedulerILi192ELi160ELi384ELi128ELb1ELb1ELb1ELb1ELb1ELb1EEEEEEEEEvNT_6ParamsE --------------------------
	.section	.nv.info._ZN7cutlass13device_kernelIN5flash11enable_sm90INS1_16FlashAttnFwdSm90INS1_25CollectiveMainloopFwdSm90ILi2EN4cute5tupleIJNS5_1CILi1EEES8_S8_EEENS6_IJNS7_ILi192EEENS7_ILi160EEENS7_ILi64EEEEEELi64ENS_12float_e4m3_tEfNS_4arch4Sm90ELb1ELb0ELb0ELb1ELb0ELb1ELb0ELb1ELb1ELb1ELb1ELb0EEENS1_21CollectiveEpilogueFwdINS6_IJSA_SC_SB_EEES9_NS_10bfloat16_tESG_Li384ELb1ELb1ELb1ELb1EEENS1_36VarlenDynamicPersistentTileSchedulerILi192ELi160ELi384ELi128ELb1ELb1ELb1ELb1ELb1ELb1EEEEEEEEEvNT_6ParamsE,"",@"SHT_CUDA_INFO"
	.sectionflags	@""
	.align	4


	//----- nvinfo : EIATTR_CUDA_API_VERSION
	.align		4
        /*0000*/ 	.byte	0x04, 0x37
        /*0002*/ 	.short	(.L_303 - .L_302)
.L_302:
        /*0004*/ 	.word	0x00000082


	//----- nvinfo : EIATTR_KPARAM_INFO
	.align		4
.L_303:
        /*0008*/ 	.byte	0x04, 0x17
        /*000a*/ 	.short	(.L_305 - .L_304)
.L_304:
        /*000c*/ 	.word	0x00000000
        /*0010*/ 	.short	0x0000
        /*0012*/ 	.short	0x0070
        /*0014*/ 	.byte	0x00, 0xf0, 0x01, 0x2a


	//----- nvinfo : EIATTR_SPARSE_MMA_MASK
	.align		4
.L_305:
        /*0018*/ 	.byte	0x03, 0x50
        /*001a*/ 	.short	0x0000


	//----- nvinfo : EIATTR_MAXREG_COUNT
	.align		4
        /*001c*/ 	.byte	0x03, 0x1b
        /*001e*/ 	.short	0x0080


	//----- nvinfo : EIATTR_NUM_BARRIERS
	.align		4
        /*0020*/ 	.byte	0x02, 0x4c
        /*0022*/ 	.byte	0x10
	.zero		1


	//----- nvinfo : EIATTR_EXTERNS
	.align		4
        /*0024*/ 	.byte	0x04, 0x0f
        /*0026*/ 	.short	(.L_307 - .L_306)


	//   ....[0]....
	.align		4
.L_306:
        /*0028*/ 	.word	index@(__assertfail)


	//----- nvinfo : EIATTR_ANNOTATIONS
	.align		4
.L_307:
        /*002c*/ 	.byte	0x04, 0x55
        /*002e*/ 	.short	(.L_309 - .L_308)


	//   ....[0]....
.L_308:
        /* <DEDUP_REMOVED lines=107> */


	//----- nvinfo : EIATTR_MERCURY_ISA_VERSION
	.align		4
.L_309:
        /*06d0*/ 	.byte	0x03, 0x5f
        /*06d2*/ 	.short	0x0101


	//----- nvinfo : EIATTR_UNUSED_LOAD_BYTE_OFFSET
	.align		4
        /*06d4*/ 	.byte	0x04, 0x44
        /*06d6*/ 	.short	(.L_311 - .L_310)


	//   ....[0]....
.L_310:
        /*06d8*/ 	.word	0x00000a90
        /*06dc*/ 	.word	0x0000fff0


	//   ....[1]....
        /*06e0*/ 	.word	0x000113b0
        /*06e4*/ 	.word	0x0000fff0


	//----- nvinfo : EIATTR_INT_WARP_WIDE_INSTR_OFFSETS
	.align		4
.L_311:
        /*06e8*/ 	.byte	0x04, 0x31
        /*06ea*/ 	.short	(.L_313 - .L_312)


	//   ....[0]....
.L_312:
        /*06ec*/ 	.word	0x00000180


	//   ....[1]....
        /*06f0*/ 	.word	0x00000220


	//   ....[2]....
        /*06f4*/ 	.word	0x00000290


	//   ....[3]....
        /*06f8*/ 	.word	0x00016a20


	//   ....[4]....
        /*06fc*/ 	.word	0x00016ab0


	//   ....[5]....
        /*0700*/ 	.word	0x00018f80


	//   ....[6]....
        /*0704*/ 	.word	0x00019010


	//----- nvinfo : EIATTR_COOP_GROUP_MASK_REGIDS
	.align		4
.L_313:
        /*0708*/ 	.byte	0x04, 0x29
        /*070a*/ 	.short	(.L_315 - .L_314)


	//   ....[0]....
.L_314:
        /*070c*/ 	.word	0xffffffff


	//   ....[1]....
        /*0710*/ 	.word	0xffffffff


	//   ....[2]....
        /*0714*/ 	.word	0xffffffff


	//   ....[3]....
        /*0718*/ 	.word	0xffffffff


	//   ....[4]....
        /*071c*/ 	.word	0xffffffff


	//   ....[5]....
        /*0720*/ 	.word	0xffffffff


	//   ....[6]....
        /*0724*/ 	.word	0xffffffff


	//   ....[7]....
        /*0728*/ 	.word	0xffffffff


	//   ....[8]....
        /*072c*/ 	.word	0xffffffff


	//   ....[9]....
        /*0730*/ 	.word	0xffffffff


	//   ....[10]....
        /*0734*/ 	.word	0xffffffff


	//   ....[11]....
        /*0738*/ 	.word	0xffffffff


	//   ....[12]....
        /*073c*/ 	.word	0xffffffff


	//   ....[13]....
        /*0740*/ 	.word	0xffffffff


	//   ....[14]....
        /*0744*/ 	.word	0xffffffff


	//   ....[15]....
        /*0748*/ 	.word	0xffffffff


	//   ....[16]....
        /*074c*/ 	.word	0xffffffff


	//   ....[17]....
        /*0750*/ 	.word	0xffffffff


	//   ....[18]....
        /*0754*/ 	.word	0xffffffff


	//   ....[19]....
        /*0758*/ 	.word	0xffffffff


	//   ....[20]....
        /*075c*/ 	.word	0xffffffff


	//   ....[21]....
        /*0760*/ 	.word	0xffffffff


	//   ....[22]....
        /*0764*/ 	.word	0xffffffff


	//   ....[23]....
        /*0768*/ 	.word	0xffffffff


	//   ....[24]....
        /*076c*/ 	.word	0xffffffff


	//   ....[25]....
        /*0770*/ 	.word	0xffffffff


	//   ....[26]....
        /*0774*/ 	.word	0xffffffff


	//   ....[27]....
        /*0778*/ 	.word	0xffffffff


	//   ....[28]....
        /*077c*/ 	.word	0xffffffff


	//   ....[29]....
        /*0780*/ 	.word	0xffffffff


	//   ....[30]....
        /*0784*/ 	.word	0xffffffff


	//   ....[31]....
        /*0788*/ 	.word	0xffffffff


	//   ....[32]....
        /*078c*/ 	.word	0xffffffff


	//   ....[33]....
        /*0790*/ 	.word	0xffffffff


	//   ....[34]....
        /*0794*/ 	.word	0xffffffff


	//   ....[35]....
        /*0798*/ 	.word	0xffffffff


	//   ....[36]....
        /*079c*/ 	.word	0xffffffff


	//   ....[37]....
        /*07a0*/ 	.word	0xffffffff


	//   ....[38]....
        /*07a4*/ 	.word	0xffffffff


	//   ....[39]....
        /*07a8*/ 	.word	0xffffffff


	//   ....[40]....
        /*07ac*/ 	.word	0xffffffff


	//   ....[41]....
        /*07b0*/ 	.word	0xffffffff


	//   ....[42]....
        /*07b4*/ 	.word	0xffffffff


	//   ....[43]....
        /*07b8*/ 	.word	0xffffffff


	//   ....[44]....
        /*07bc*/ 	.word	0xffffffff


	//   ....[45]....
        /*07c0*/ 	.word	0xffffffff


	//   ....[46]....
        /*07c4*/ 	.word	0xffffffff


	//   ....[47]....
        /*07c8*/ 	.word	0xffffffff


	//   ....[48]....
        /*07cc*/ 	.word	0xffffffff


	//   ....[49]....
        /*07d0*/ 	.word	0xffffffff


	//   ....[50]....
        /*07d4*/ 	.word	0xffffffff


	//   ....[51]....
        /*07d8*/ 	.word	0xffffffff


	//   ....[52]....
        /*07dc*/ 	.word	0xffffffff


	//   ....[53]....
        /*07e0*/ 	.word	0xffffffff


	//   ....[54]....
        /*07e4*/ 	.word	0xffffffff


	//   ....[55]....
        /*07e8*/ 	.word	0xffffffff


	//   ....[56]....
        /*07ec*/ 	.word	0xffffffff


	//   ....[57]....
        /*07f0*/ 	.word	0xffffffff


	//   ....[58]....
        /*07f4*/ 	.word	0xffffffff


	//   ....[59]....
        /*07f8*/ 	.word	0xffffffff


	//   ....[60]....
        /*07fc*/ 	.word	0xffffffff


	//   ....[61]....
        /*0800*/ 	.word	0xffffffff


	//   ....[62]....
        /*0804*/ 	.word	0xffffffff


	//   ....[63]....
        /*0808*/ 	.word	0xffffffff


	//   ....[64]....
        /*080c*/ 	.word	0xffffffff


	//   ....[65]....
        /*0810*/ 	.word	0xffffffff


	//   ....[66]....
        /*0814*/ 	.word	0xffffffff


	//   ....[67]....
        /*0818*/ 	.word	0xffffffff


	//   ....[68]....
        /*081c*/ 	.word	0xffffffff


	//   ....[69]....
        /*0820*/ 	.word	0xffffffff


	//   ....[70]....
        /*0824*/ 	.word	0xffffffff


	//   ....[71]....
        /*0828*/ 	.word	0xffffffff


	//   ....[72]....
        /*082c*/ 	.word	0xffffffff


	//   ....[73]....
        /*0830*/ 	.word	0xffffffff


	//   ....[74]....
        /*0834*/ 	.word	0xffffffff


	//   ....[75]....
        /*0838*/ 	.word	0xffffffff


	//   ....[76]....
        /*083c*/ 	.word	0xffffffff


	//   ....[77]....
        /*0840*/ 	.word	0xffffffff


	//   ....[78]....
        /*0844*/ 	.word	0xffffffff


	//   ....[79]....
        /*0848*/ 	.word	0xffffffff


	//   ....[80]....
        /*084c*/ 	.word	0xffffffff


	//   ....[81]....
        /*0850*/ 	.word	0xffffffff


	//   ....[82]....
        /*0854*/ 	.word	0xffffffff


	//   ....[83]....
        /*0858*/ 	.word	0xffffffff


	//   ....[84]....
        /*085c*/ 	.word	0xffffffff


	//   ....[85]....
        /*0860*/ 	.word	0xffffffff


	//   ....[86]....
        /*0864*/ 	.word	0xffffffff


	//   ....[87]....
        /*0868*/ 	.word	0xffffffff


	//   ....[88]....
        /*086c*/ 	.word	0xffffffff


	//   ....[89]....
        /*0870*/ 	.word	0xffffffff


	//   ....[90]....
        /*0874*/ 	.word	0xffffffff


	//   ....[91]....
        /*0878*/ 	.word	0xffffffff


	//   ....[92]....
        /*087c*/ 	.word	0xffffffff


	//   ....[93]....
        /*0880*/ 	.word	0xffffffff


	//   ....[94]....
        /*0884*/ 	.word	0xffffffff


	//   ....[95]....
        /*0888*/ 	.word	0xffffffff


	//   ....[96]....
        /*088c*/ 	.word	0xffffffff


	//   ....[97]....
        /*0890*/ 	.word	0xffffffff


	//   ....[98]....
        /*0894*/ 	.word	0xffffffff


	//   ....[99]....
        /*0898*/ 	.word	0xffffffff


	//   ....[100]....
        /*089c*/ 	.word	0xffffffff


	//   ....[101]....
        /*08a0*/ 	.word	0xffffffff


	//   ....[102]....
        /*08a4*/ 	.word	0xffffffff


	//   ....[103]....
        /*08a8*/ 	.word	0xffffffff


	//   ....[104]....
        /*08ac*/ 	.word	0xffffffff


	//   ....[105]....
        /*08b0*/ 	.word	0xffffffff


	//   ....[106]....
        /*08b4*/ 	.word	0xffffffff


	//   ....[107]....
        /*08b8*/ 	.word	0xffffffff


	//   ....[108]....
        /*08bc*/ 	.word	0xffffffff


	//   ....[109]....
        /*08c0*/ 	.word	0xffffffff


	//   ....[110]....
        /*08c4*/ 	.word	0xffffffff


	//   ....[111]....
        /*08c8*/ 	.word	0xffffffff


	//   ....[112]....
        /*08cc*/ 	.word	0xffffffff


	//   ....[113]....
        /*08d0*/ 	.word	0xffffffff


	//   ....[114]....
        /*08d4*/ 	.word	0xffffffff


	//   ....[115]....
        /*08d8*/ 	.word	0xffffffff


	//   ....[116]....
        /*08dc*/ 	.word	0xffffffff


	//   ....[117]....
        /*08e0*/ 	.word	0xffffffff


	//   ....[118]....
        /*08e4*/ 	.word	0xffffffff


	//   ....[119]....
        /*08e8*/ 	.word	0xffffffff


	//   ....[120]....
        /*08ec*/ 	.word	0xffffffff


	//   ....[121]....
        /*08f0*/ 	.word	0xffffffff


	//   ....[122]....
        /*08f4*/ 	.word	0xffffffff


	//   ....[123]....
        /*08f8*/ 	.word	0xffffffff


	//   ....[124]....
        /*08fc*/ 	.word	0xffffffff


	//   ....[125]....
        /*0900*/ 	.word	0xffffffff


	//   ....[126]....
        /*0904*/ 	.word	0xffffffff


	//   ....[127]....
        /*0908*/ 	.word	0xffffffff


	//   ....[128]....
        /*090c*/ 	.word	0xffffffff


	//   ....[129]....
        /*0910*/ 	.word	0xffffffff


	//   ....[130]....
        /*0914*/ 	.word	0xffffffff


	//   ....[131]....
        /*0918*/ 	.word	0xffffffff


	//   ....[132]....
        /*091c*/ 	.word	0xffffffff


	//   ....[133]....
        /*0920*/ 	.word	0xffffffff


	//   ....[134]....
        /*0924*/ 	.word	0xffffffff


	//   ....[135]....
        /*0928*/ 	.word	0xffffffff


	//   ....[136]....
        /*092c*/ 	.word	0xffffffff


	//   ....[137]....
        /*0930*/ 	.word	0xffffffff


	//   ....[138]....
        /*0934*/ 	.word	0xffffffff


	//   ....[139]....
        /*0938*/ 	.word	0xffffffff


	//   ....[140]....
        /*093c*/ 	.word	0xffffffff


	//   ....[141]....
        /*0940*/ 	.word	0xffffffff


	//   ....[142]....
        /*0944*/ 	.word	0x0500000f


	//   ....[143]....
        /*0948*/ 	.word	0x0500000f


	//   ....[144]....
        /*094c*/ 	.word	0x0500000f


	//   ....[145]....
        /*0950*/ 	.word	0x0500000f


	//   ....[146]....
        /*0954*/ 	.word	0x0500000f


	//   ....[147]....
        /*0958*/ 	.word	0x0500000f


	//   ....[148]....
        /*095c*/ 	.word	0x0500000f


	//   ....[149]....
        /*0960*/ 	.word	0x0500000f


	//   ....[150]....
        /*0964*/ 	.word	0x0500000f


	//   ....[151]....
        /*0968*/ 	.word	0x0500000f


	//   ....[152]....
        /*096c*/ 	.word	0x0500000f


	//   ....[153]....
        /*0970*/ 	.word	0x0500000f


	//   ....[154]....
        /*0974*/ 	.word	0x0500000f


	//   ....[155]....
        /*0978*/ 	.word	0x0500000f


	//   ....[156]....
        /*097c*/ 	.word	0x0500000f


	//   ....[157]....
        /*0980*/ 	.word	0x0500000f


	//   ....[158]....
        /*0984*/ 	.word	0x0500000f


	//   ....[159]....
        /*0988*/ 	.word	0x0500000f


	//   ....[160]....
        /*098c*/ 	.word	0x0500000f


	//   ....[161]....
        /*0990*/ 	.word	0x0500000f


	//   ....[162]....
        /*0994*/ 	.word	0x0500000f


	//   ....[163]....
        /*0998*/ 	.word	0x0500000f


	//   ....[164]....
        /*099c*/ 	.word	0x0500000f


	//   ....[165]....
        /*09a0*/ 	.word	0x0500000f


	//   ....[166]....
        /*09a4*/ 	.word	0x0500000f


	//   ....[167]....
        /*09a8*/ 	.word	0x0500000f


	//   ....[168]....
        /*09ac*/ 	.word	0x0500000f


	//   ....[169]....
        /*09b0*/ 	.word	0x0500000f


	//   ....[170]....
        /*09b4*/ 	.word	0x0500000f


	//   ....[171]....
        /*09b8*/ 	.word	0x0500000f


	//   ....[172]....
        /*09bc*/ 	.word	0x0500000f


	//   ....[173]....
        /*09c0*/ 	.word	0x0500000f


	//   ....[174]....
        /*09c4*/ 	.word	0x0500000f


	//   ....[175]....
        /*09c8*/ 	.word	0x0500000f


	//   ....[176]....
        /*09cc*/ 	.word	0x0500000f


	//   ....[177]....
        /*09d0*/ 	.word	0x0500000f


	//   ....[178]....
        /*09d4*/ 	.word	0x0500000f


	//   ....[179]....
        /*09d8*/ 	.word	0x0500000f


	//   ....[180]....
        /*09dc*/ 	.word	0x0500000f


	//   ....[181]....
        /*09e0*/ 	.word	0x0500000f


	//   ....[182]....
        /*09e4*/ 	.word	0x0500000f


	//----- nvinfo : EIATTR_COOP_GROUP_INSTR_OFFSETS
	.align		4
.L_315:
        /*09e8*/ 	.byte	0x04, 0x28
        /*09ea*/ 	.short	(.L_317 - .L_316)


	//   ....[0]....
.L_316:
        /*09ec*/ 	.word	0x00000060


	//   ....[1]....
        /*09f0*/ 	.word	0x00000190


	//   ....[2]....
        /*09f4*/ 	.word	0x00000240


	//   ....[3]....
        /*09f8*/ 	.word	0x00000400


	//   ....[4]....
        /*09fc*/ 	.word	0x00000560


	//   ....[5]....
        /*0a00*/ 	.word	0x00000680


	//   ....[6]....
        /*0a04*/ 	.word	0x000007e0


	//   ....[7]....
        /*0a08*/ 	.word	0x00005720


	//   ....[8]....
        /*0a0c*/ 	.word	0x00005df0


	//   ....[9]....
        /*0a10*/ 	.word	0x00005e00


	//   ....[10]....
        /*0a14*/ 	.word	0x00005e10


	//   ....[11]....
        /*0a18*/ 	.word	0x00005e20


	//   ....[12]....
        /*0a1c*/ 	.word	0x000072e0


	//   ....[13]....
        /*0a20*/ 	.word	0x000072f0


	//   ....[14]....
        /*0a24*/ 	.word	0x00007300


	//   ....[15]....
        /*0a28*/ 	.word	0x00007310


	//   ....[16]....
        /*0a2c*/ 	.word	0x00008c70


	//   ....[17]....
        /*0a30*/ 	.word	0x00009580


	//   ....[18]....
        /*0a34*/ 	.word	0x00009590


	//   ....[19]....
        /*0a38*/ 	.word	0x000095b0


	//   ....[20]....
        /*0a3c*/ 	.word	0x00009eb0


	//   ....[21]....
        /*0a40*/ 	.word	0x00009ed0


	//   ....[22]....
        /*0a44*/ 	.word	0x0000bc80


	//   ....[23]....
        /*0a48*/ 	.word	0x0000c440


	//   ....[24]....
        /*0a4c*/ 	.word	0x0000c4b0


	//   ....[25]....
        /*0a50*/ 	.word	0x0000c4f0


	//   ....[26]....
        /*0a54*/ 	.word	0x0000cdb0


	//   ....[27]....
        /*0a58*/ 	.word	0x0000cde0


	//   ....[28]....
        /*0a5c*/ 	.word	0x0000f170


	//   ....[29]....
        /*0a60*/ 	.word	0x0000f290


	//   ....[30]....
        /*0a64*/ 	.word	0x0000f2e0


	//   ....[31]....
        /*0a68*/ 	.word	0x0000f2f0


	//   ....[32]....
        /*0a6c*/ 	.word	0x00010d40


	//   ....[33]....
        /*0a70*/ 	.word	0x00010d50


	//   ....[34]....
        /*0a74*/ 	.word	0x00010de0


	//   ....[35]....
        /*0a78*/ 	.word	0x00010e00


	//   ....[36]....
        /*0a7c*/ 	.word	0x000118d0


	//   ....[37]....
        /*0a80*/ 	.word	0x00011900


	//   ....[38]....
        /*0a84*/ 	.word	0x00011940


	//   ....[39]....
        /*0a88*/ 	.word	0x00011960


	//   ....[40]....
        /*0a8c*/ 	.word	0x00011970


	//   ....[41]....
        /*0a90*/ 	.word	0x00011980


	//   ....[42]....
        /*0a94*/ 	.word	0x00011990


	//   ....[43]....
        /*0a98*/ 	.word	0x000119a0


	//   ....[44]....
        /*0a9c*/ 	.word	0x000119b0


	//   ....[45]....
        /*0aa0*/ 	.word	0x000119c0


	//   ....[46]....
        /*0aa4*/ 	.word	0x000119d0


	//   ....[47]....
        /*0aa8*/ 	.word	0x000119f0


	//   ....[48]....
        /*0aac*/ 	.word	0x00011a00


	//   ....[49]....
        /*0ab0*/ 	.word	0x00011a10


	//   ....[50]....
        /*0ab4*/ 	.word	0x00011a20


	//   ....[51]....
        /*0ab8*/ 	.word	0x00011a30


	//   ....[52]....
        /*0abc*/ 	.word	0x00011a40


	//   ....[53]....
        /*0ac0*/ 	.word	0x00011a50


	//   ....[54]....
        /*0ac4*/ 	.word	0x00011a60


	//   ....[55]....
        /*0ac8*/ 	.word	0x00011a70


	//   ....[56]....
        /*0acc*/ 	.word	0x00011a80


	//   ....[57]....
        /*0ad0*/ 	.word	0x00011a90


	//   ....[58]....
        /*0ad4*/ 	.word	0x00011aa0


	//   ....[59]....
        /*0ad8*/ 	.word	0x00011ab0


	//   ....[60]....
        /*0adc*/ 	.word	0x00011ac0


	//   ....[61]....
        /*0ae0*/ 	.word	0x00011ad0


	//   ....[62]....
        /*0ae4*/ 	.word	0x00011ae0


	//   ....[63]....
        /*0ae8*/ 	.word	0x00011af0


	//   ....[64]....
        /*0aec*/ 	.word	0x00011b00


	//   ....[65]....
        /*0af0*/ 	.word	0x00011b10


	//   ....[66]....
        /*0af4*/ 	.word	0x00011b20


	//   ....[67]....
        /*0af8*/ 	.word	0x00011b30


	//   ....[68]....
        /*0afc*/ 	.word	0x000122d0


	//   ....[69]....
        /*0b00*/ 	.word	0x000122e0


	//   ....[70]....
        /*0b04*/ 	.word	0x000122f0


	//   ....[71]....
        /*0b08*/ 	.word	0x00012340


	//   ....[72]....
        /*0b0c*/ 	.word	0x00012890


	//   ....[73]....
        /*0b10*/ 	.word	0x000128d0


	//   ....[74]....
        /*0b14*/ 	.word	0x000128f0


	//   ....[75]....
        /*0b18*/ 	.word	0x00012930


	//   ....[76]....
        /*0b1c*/ 	.word	0x00012950


	//   ....[77]....
        /*0b20*/ 	.word	0x00012970


	//   ....[78]....
        /*0b24*/ 	.word	0x000129a0


	//   ....[79]....
        /*0b28*/ 	.word	0x000129d0


	//   ....[80]....
        /*0b2c*/ 	.word	0x00012db0


	//   ....[81]....
        /*0b30*/ 	.word	0x00012dd0


	//   ....[82]....
        /*0b34*/ 	.word	0x000130a0


	//   ....[83]....
        /*0b38*/ 	.word	0x000130b0


	//   ....[84]....
        /*0b3c*/ 	.word	0x00013b40


	//   ....[85]....
        /*0b40*/ 	.word	0x00013b70


	//   ....[86]....
        /*0b44*/ 	.word	0x00013bb0


	//   ....[87]....
        /*0b48*/ 	.word	0x00013be0


	//   ....[88]....
        /*0b4c*/ 	.word	0x00013c00


	//   ....[89]....
        /*0b50*/ 	.word	0x00013c10


	//   ....[90]....
        /*0b54*/ 	.word	0x00013c20


	//   ....[91]....
        /*0b58*/ 	.word	0x00013c40


	//   ....[92]....
        /*0b5c*/ 	.word	0x00013da0


	//   ....[93]....
        /*0b60*/ 	.word	0x00013fa0


	//   ....[94]....
        /*0b64*/ 	.word	0x00013fd0


	//   ....[95]....
        /*0b68*/ 	.word	0x00014000


	//   ....[96]....
        /*0b6c*/ 	.word	0x00014030


	//   ....[97]....
        /*0b70*/ 	.word	0x00014060


	//   ....[98]....
        /*0b74*/ 	.word	0x00014090


	//   ....[99]....
        /*0b78*/ 	.word	0x00014220


	//   ....[100]....
        /*0b7c*/ 	.word	0x00014250


	//   ....[101]....
        /*0b80*/ 	.word	0x00014280


	//   ....[102]....
        /*0b84*/ 	.word	0x000142b0


	//   ....[103]....
        /*0b88*/ 	.word	0x000142e0


	//   ....[104]....
        /*0b8c*/ 	.word	0x00014310


	//   ....[105]....
        /*0b90*/ 	.word	0x000143a0


	//   ....[106]....
        /*0b94*/ 	.word	0x000143d0


	//   ....[107]....
        /*0b98*/ 	.word	0x000143e0


	//   ....[108]....
        /*0b9c*/ 	.word	0x00014420


	//   ....[109]....
        /*0ba0*/ 	.word	0x00015a70


	//   ....[110]....
        /*0ba4*/ 	.word	0x00017160


	//   ....[111]....
        /*0ba8*/ 	.word	0x00017e20


	//   ....[112]....
        /*0bac*/ 	.word	0x00017e30


	//   ....[113]....
        /*0bb0*/ 	.word	0x00017e40


	//   ....[114]....
        /*0bb4*/ 	.word	0x00017e60


	//   ....[115]....
        /*0bb8*/ 	.word	0x00017ef0


	//   ....[116]....
        /*0bbc*/ 	.word	0x00017f10


	//   ....[117]....
        /*0bc0*/ 	.word	0x00017f90


	//   ....[118]....
        /*0bc4*/ 	.word	0x00017fb0


	//   ....[119]....
        /*0bc8*/ 	.word	0x00017fc0


	//   ....[120]....
        /*0bcc*/ 	.word	0x00018030


	//   ....[121]....
        /*0bd0*/ 	.word	0x00018080


	//   ....[122]....
        /*0bd4*/ 	.word	0x00018090


	//   ....[123]....
        /*0bd8*/ 	.word	0x00019690


	//   ....[124]....
        /*0bdc*/ 	.word	0x000196c0


	//   ....[125]....
        /*0be0*/ 	.word	0x00019720


	//   ....[126]....
        /*0be4*/ 	.word	0x00019750


	//   ....[127]....
        /*0be8*/ 	.word	0x00019780


	//   ....[128]....
        /*0bec*/ 	.word	0x000197b0


	//   ....[129]....
        /*0bf0*/ 	.word	0x000197e0


	//   ....[130]....
        /*0bf4*/ 	.word	0x00019810


	//   ....[131]....
        /*0bf8*/ 	.word	0x000199b0


	//   ....[132]....
        /*0bfc*/ 	.word	0x000199e0


	//   ....[133]....
        /*0c00*/ 	.word	0x00019a10


	//   ....[134]....
        /*0c04*/ 	.word	0x00019a40


	//   ....[135]....
        /*0c08*/ 	.word	0x00019a70


	//   ....[136]....
        /*0c0c*/ 	.word	0x00019aa0


	//   ....[137]....
        /*0c10*/ 	.word	0x00019b60


	//   ....[138]....
        /*0c14*/ 	.word	0x00019b80


	//   ....[139]....
        /*0c18*/ 	.word	0x00019ba0


	//   ....[140]....
        /*0c1c*/ 	.word	0x00019c00


	//   ....[141]....
        /*0c20*/ 	.word	0x0001a630


	//   ....[142]....
        /*0c24*/ 	.word	0x0001aaa0


	//   ....[143]....
        /*0c28*/ 	.word	0x0001ab30


	//   ....[144]....
        /*0c2c*/ 	.word	0x0001ab80


	//   ....[145]....
        /*0c30*/ 	.word	0x0001abd0


	//   ....[146]....
        /*0c34*/ 	.word	0x0001aca0


	//   ....[147]....
        /*0c38*/ 	.word	0x0001ad30


	//   ....[148]....
        /*0c3c*/ 	.word	0x0001ad80


	//   ....[149]....
        /*0c40*/ 	.word	0x0001add0


	//   ....[150]....
        /*0c44*/ 	.word	0x0001b0c0


	//   ....[151]....
        /*0c48*/ 	.word	0x0001b3a0


	//   ....[152]....
        /*0c4c*/ 	.word	0x0001b5a0


	//   ....[153]....
        /*0c50*/ 	.word	0x0001b5f0


	//   ....[154]....
        /*0c54*/ 	.word	0x0001b650


	//   ....[155]....
        /*0c58*/ 	.word	0x0001b740


	//   ....[156]....
        /*0c5c*/ 	.word	0x0001b7a0


	//   ....[157]....
        /*0c60*/ 	.word	0x0001b8a0


	//   ....[158]....
        /*0c64*/ 	.word	0x0001b900


	//   ....[159]....
        /*0c68*/ 	.word	0x0001b9b0


	//   ....[160]....
        /*0c6c*/ 	.word	0x0001ba60


	//   ....[161]....
        /*0c70*/ 	.word	0x0001bb40


	//   ....[162]....
        /*0c74*/ 	.word	0x0001bba0


	//   ....[163]....
        /*0c78*/ 	.word	0x0001bc60


	//   ....[164]....
        /*0c7c*/ 	.word	0x0001bf30


	//   ....[165]....
        /*0c80*/ 	.word	0x0001bfd0


	//   ....[166]....
        /*0c84*/ 	.word	0x0001c150


	//   ....[167]....
        /*0c88*/ 	.word	0x0001c1c0


	//   ....[168]....
        /*0c8c*/ 	.word	0x0001c230


	//   ....[169]....
        /*0c90*/ 	.word	0x0001c2a0


	//   ....[170]....
        /*0c94*/ 	.word	0x0001c310


	//   ....[171]....
        /*0c98*/ 	.word	0x0001c390


	//   ....[172]....
        /*0c9c*/ 	.word	0x0001c420


	//   ....[173]....
        /*0ca0*/ 	.word	0x0001c4c0


	//   ....[174]....
        /*0ca4*/ 	.word	0x0001c530


	//   ....[175]....
        /*0ca8*/ 	.word	0x0001c5a0


	//   ....[176]....
        /*0cac*/ 	.word	0x0001c610


	//   ....[177]....
        /*0cb0*/ 	.word	0x0001c690


	//   ....[178]....
        /*0cb4*/ 	.word	0x0001c700


	//   ....[179]....
        /*0cb8*/ 	.word	0x0001c7b0


	//   ....[180]....
        /*0cbc*/ 	.word	0x0001c800


	//   ....[181]....
        /*0cc0*/ 	.word	0x0001c890


	//   ....[182]....
        /*0cc4*/ 	.word	0x0001c9c0


	//----- nvinfo : EIATTR_REG_RECONFIG
	.align		4
.L_317:
        /*0cc8*/ 	.byte	0x01, 0x54
	.zero		2


	//----- nvinfo : EIATTR_SYSCALL_OFFSETS
	.align		4
        /*0ccc*/ 	.byte	0x04, 0x46
        /*0cce*/ 	.short	(.L_319 - .L_318)


	//   ....[0]....
.L_318:
        /*0cd0*/ 	.word	0x00001ce0


	//   ....[1]....
        /*0cd4*/ 	.word	0x00001e30


	//   ....[2]....
        /*0cd8*/ 	.word	0x00005890


	//   ....[3]....
        /*0cdc*/ 	.word	0x00005bb0


	//   ....[4]....
        /*0ce0*/ 	.word	0x00016c10


	//   ....[5]....
        /*0ce4*/ 	.word	0x00016d80


	//   ....[6]....
        /*0ce8*/ 	.word	0x00016ed0


	//   ....[7]....
        /*0cec*/ 	.word	0x00017010


	//   ....[8]....
        /*0cf0*/ 	.word	0x00017970


	//----- nvinfo : EIATTR_MBARRIER_INSTR_OFFSETS
	.align		4
.L_319:
        /*0cf4*/ 	.byte	0x04, 0x39
        /*0cf6*/ 	.short	(.L_321 - .L_320)


	//   ....[0]....
.L_320:
        /*0cf8*/ 	.word	0x000002b0
        /*0cfc*/ 	.word	0x000000ff
        /*0d00*/ 	.word	0x00013200
        /*0d04*/ 	.short	0x0100
        /*0d06*/ 	.byte	0x08
	.zero		1


	//   ....[1]....
        /*0d08*/ 	.word	0x000002c0
        /*0d0c*/ 	.word	0x000000ff
        /*0d10*/ 	.word	0x00013220
        /*0d14*/ 	.short	0x0100
        /*0d16*/ 	.byte	0x08
	.zero		1


	//   ....[2]....
        /*0d18*/ 	.word	0x000003b0
        /*0d1c*/ 	.word	0x000000ff
        /*0d20*/ 	.word	0x00013230
        /*0d24*/ 	.short	0x0100
        /*0d26*/ 	.byte	0x08
	.zero		1


	//   ....[3]....
        /*0d28*/ 	.word	0x000003c0
        /*0d2c*/ 	.word	0x000000ff
        /*0d30*/ 	.word	0x00013240
        /*0d34*/ 	.short	0x0100
        /*0d36*/ 	.byte	0x08
	.zero		1


	//   ....[4]....
        /*0d38*/ 	.word	0x000003d0
        /*0d3c*/ 	.word	0x000000ff
        /*0d40*/ 	.word	0x00013238
        /*0d44*/ 	.short	0x0100
        /*0d46*/ 	.byte	0x08
	.zero		1


	//   ....[5]....
        /*0d48*/ 	.word	0x000003e0
        /*0d4c*/ 	.word	0x000000ff
        /*0d50*/ 	.word	0x00013248
        /*0d54*/ 	.short	0x0100
        /*0d56*/ 	.byte	0x08
	.zero		1


	//   ....[6]....
        /*0d58*/ 	.word	0x00000510
        /*0d5c*/ 	.word	0x000000ff
        /*0d60*/ 	.word	0x00013250
        /*0d64*/ 	.short	0x0100
        /*0d66*/ 	.byte	0x08
	.zero		1


	//   ....[7]....
        /*0d68*/ 	.word	0x00000520
        /*0d6c*/ 	.word	0x000000ff
        /*0d70*/ 	.word	0x00013260
        /*0d74*/ 	.short	0x0100
        /*0d76*/ 	.byte	0x08
	.zero		1


	//   ....[8]....
        /*0d78*/ 	.word	0x00000530
        /*0d7c*/ 	.word	0x000000ff
        /*0d80*/ 	.word	0x00013258
        /*0d84*/ 	.short	0x0100
        /*0d86*/ 	.byte	0x08
	.zero		1


	//   ....[9]....
        /*0d88*/ 	.word	0x00000540
        /*0d8c*/ 	.word	0x000000ff
        /*0d90*/ 	.word	0x00013268
        /*0d94*/ 	.short	0x0100
        /*0d96*/ 	.byte	0x08
	.zero		1


	//   ....[10]....
        /*0d98*/ 	.word	0x00000630
        /*0d9c*/ 	.word	0x000000ff
        /*0da0*/ 	.word	0x00013270
        /*0da4*/ 	.short	0x0100
        /*0da6*/ 	.byte	0x06
	.zero		1


	//   ....[11]....
        /*0da8*/ 	.word	0x00000640
        /*0dac*/ 	.word	0x000000ff
        /*0db0*/ 	.word	0x00013280
        /*0db4*/ 	.short	0x0100
        /*0db6*/ 	.byte	0x06
	.zero		1


	//   ....[12]....
        /*0db8*/ 	.word	0x00000650
        /*0dbc*/ 	.word	0x000000ff
        /*0dc0*/ 	.word	0x00013278
        /*0dc4*/ 	.short	0x0100
        /*0dc6*/ 	.byte	0x06
	.zero		1


	//   ....[13]....
        /*0dc8*/ 	.word	0x00000660
        /*0dcc*/ 	.word	0x000000ff
        /*0dd0*/ 	.word	0x00013288
        /*0dd4*/ 	.short	0x0100
        /*0dd6*/ 	.byte	0x06
	.zero		1


	//   ....[14]....
        /*0dd8*/ 	.word	0x00000790
        /*0ddc*/ 	.word	0x000000ff
        /*0de0*/ 	.word	0x00013290
        /*0de4*/ 	.short	0x0100
        /*0de6*/ 	.byte	0x08
	.zero		1


	//   ....[15]....
        /*0de8*/ 	.word	0x000007a0
        /*0dec*/ 	.word	0x000000ff
        /*0df0*/ 	.word	0x000132a0
        /*0df4*/ 	.short	0x0100
        /*0df6*/ 	.byte	0x08
	.zero		1


	//   ....[16]....
        /*0df8*/ 	.word	0x000007b0
        /*0dfc*/ 	.word	0x000000ff
        /*0e00*/ 	.word	0x00013298
        /*0e04*/ 	.short	0x0100
        /*0e06*/ 	.byte	0x08
	.zero		1


	//   ....[17]....
        /*0e08*/ 	.word	0x000007c0
        /*0e0c*/ 	.word	0x000000ff
        /*0e10*/ 	.word	0x000132a8
        /*0e14*/ 	.short	0x0100
        /*0e16*/ 	.byte	0x08
	.zero		1


	//   ....[18]....
        /*0e18*/ 	.word	0x000008f0
        /*0e1c*/ 	.word	0x000000ff
        /*0e20*/ 	.word	0x000132b0
        /*0e24*/ 	.short	0x0100
        /*0e26*/ 	.byte	0x08
	.zero		1


	//   ....[19]....
        /*0e28*/ 	.word	0x00000900
        /*0e2c*/ 	.word	0x000000ff
        /*0e30*/ 	.word	0x000132c0
        /*0e34*/ 	.short	0x0100
        /*0e36*/ 	.byte	0x08
	.zero		1


	//   ....[20]....
        /*0e38*/ 	.word	0x00000910
        /*0e3c*/ 	.word	0x000000ff
        /*0e40*/ 	.word	0x000132b8
        /*0e44*/ 	.short	0x0100
        /*0e46*/ 	.byte	0x08
	.zero		1


	//   ....[21]....
        /*0e48*/ 	.word	0x00000920
        /*0e4c*/ 	.word	0x000000ff
        /*0e50*/ 	.word	0x000132c8
        /*0e54*/ 	.short	0x0100
        /*0e56*/ 	.byte	0x08
	.zero		1


	//   ....[22]....
        /*0e58*/ 	.word	0x000029d0
        /*0e5c*/ 	.word	0x0000004c
        /*0e60*/ 	.word	0x00013290
        /*0e64*/ 	.short	0x010a
        /*0e66*/ 	.byte	0x3f
	.zero		1


	//   ....[23]....
        /*0e68*/ 	.word	0x00003a90
        /*0e6c*/ 	.word	0x0000004c
        /*0e70*/ 	.word	0x00013290
        /*0e74*/ 	.short	0x010a
        /*0e76*/ 	.byte	0x3f
	.zero		1


	//   ....[24]....
        /*0e78*/ 	.word	0x00004b00
        /*0e7c*/ 	.word	0x0000004c
        /*0e80*/ 	.word	0x00013290
        /*0e84*/ 	.short	0x010a
        /*0e86*/ 	.byte	0x3f
	.zero		1


	//   ....[25]....
        /*0e88*/ 	.word	0x00004c90
        /*0e8c*/ 	.word	0x00000004
        /*0e90*/ 	.word	0x00000000
        /*0e94*/ 	.short	0x0101
        /*0e96*/ 	.byte	0x3f
	.zero		1


	//   ....[26]....
        /*0e98*/ 	.word	0x00004cd0
        /*0e9c*/ 	.word	0x0000004c
        /*0ea0*/ 	.word	0x000132b0
        /*0ea4*/ 	.short	0x010a
        /*0ea6*/ 	.byte	0x3f
	.zero		1


	//   ....[27]....
        /*0ea8*/ 	.word	0x00004f50
        /*0eac*/ 	.word	0x0000004c
        /*0eb0*/ 	.word	0x00000000
        /*0eb4*/ 	.short	0x0101
        /*0eb6*/ 	.byte	0x3f
	.zero		1


	//   ....[28]....
        /*0eb8*/ 	.word	0x00005930
        /*0ebc*/ 	.word	0x00000010
        /*0ec0*/ 	.word	0x00013200
        /*0ec4*/ 	.short	0x010a
        /*0ec6*/ 	.byte	0x3f
	.zero		1


	//   ....[29]....
        /*0ec8*/ 	.word	0x00005980
        /*0ecc*/ 	.word	0x00000010
        /*0ed0*/ 	.word	0x00013200
        /*0ed4*/ 	.short	0x010a
        /*0ed6*/ 	.byte	0x3f
	.zero		1


	//   ....[30]....
        /*0ed8*/ 	.word	0x00006090
        /*0edc*/ 	.word	0x00000010
        /*0ee0*/ 	.word	0x00013200
        /*0ee4*/ 	.short	0x010a
        /*0ee6*/ 	.byte	0x3f
	.zero		1


	//   ....[31]....
        /*0ee8*/ 	.word	0x000074d0
        /*0eec*/ 	.word	0x00000010
        /*0ef0*/ 	.word	0x00013200
        /*0ef4*/ 	.short	0x010a
        /*0ef6*/ 	.byte	0x3f
	.zero		1


	//   ....[32]....
        /*0ef8*/ 	.word	0x00008610
        /*0efc*/ 	.word	0x00000003
        /*0f00*/ 	.word	0x00013230
        /*0f04*/ 	.short	0x010a
        /*0f06*/ 	.byte	0x3f
	.zero		1


	//   ....[33]....
        /*0f08*/ 	.word	0x000086b0
        /*0f0c*/ 	.word	0x00000003
        /*0f10*/ 	.word	0x00013230
        /*0f14*/ 	.short	0x010a
        /*0f16*/ 	.byte	0x3f
	.zero		1


	//   ....[34]....
        /*0f18*/ 	.word	0x0000a740
        /*0f1c*/ 	.word	0x00000003
        /*0f20*/ 	.word	0x00000000
        /*0f24*/ 	.short	0x0101
        /*0f26*/ 	.byte	0x3f
	.zero		1


	//   ....[35]....
        /*0f28*/ 	.word	0x0000b350
        /*0f2c*/ 	.word	0x00000009
        /*0f30*/ 	.word	0x00013230
        /*0f34*/ 	.short	0x010a
        /*0f36*/ 	.byte	0x3f
	.zero		1


	//   ....[36]....
        /*0f38*/ 	.word	0x0000b3e0
        /*0f3c*/ 	.word	0x00000009
        /*0f40*/ 	.word	0x00013230
        /*0f44*/ 	.short	0x010a
        /*0f46*/ 	.byte	0x3f
	.zero		1


	//   ....[37]....
        /*0f48*/ 	.word	0x0000b9a0
        /*0f4c*/ 	.word	0x00000014
        /*0f50*/ 	.word	0x00013250
        /*0f54*/ 	.short	0x010a
        /*0f56*/ 	.byte	0x3f
	.zero		1


	//   ....[38]....
        /*0f58*/ 	.word	0x0000b9f0
        /*0f5c*/ 	.word	0x00000014
        /*0f60*/ 	.word	0x00013250
        /*0f64*/ 	.short	0x010a
        /*0f66*/ 	.byte	0x3f
	.zero		1


	//   ....[39]....
        /*0f68*/ 	.word	0x0000dca0
        /*0f6c*/ 	.word	0x00000009
        /*0f70*/ 	.word	0x00000000
        /*0f74*/ 	.short	0x0101
        /*0f76*/ 	.byte	0x3f
	.zero		1


	//   ....[40]....
        /*0f78*/ 	.word	0x0000de00
        /*0f7c*/ 	.word	0x00000014
        /*0f80*/ 	.word	0x00000000
        /*0f84*/ 	.short	0x0101
        /*0f86*/ 	.byte	0x3f
	.zero		1


	//   ....[41]....
        /*0f88*/ 	.word	0x0000e4a0
        /*0f8c*/ 	.word	0x00000008
        /*0f90*/ 	.word	0x00013230
        /*0f94*/ 	.short	0x010a
        /*0f96*/ 	.byte	0x3f
	.zero		1


	//   ....[42]....
        /*0f98*/ 	.word	0x0000e530
        /*0f9c*/ 	.word	0x00000008
        /*0fa0*/ 	.word	0x00013230
        /*0fa4*/ 	.short	0x010a
        /*0fa6*/ 	.byte	0x3f
	.zero		1


	//   ....[43]....
        /*0fa8*/ 	.word	0x0000eaf0
        /*0fac*/ 	.word	0x0000000f
        /*0fb0*/ 	.word	0x00013250
        /*0fb4*/ 	.short	0x010a
        /*0fb6*/ 	.byte	0x3f
	.zero		1


	//   ....[44]....
        /*0fb8*/ 	.word	0x0000eb40
        /*0fbc*/ 	.word	0x0000000f
        /*0fc0*/ 	.word	0x00013250
        /*0fc4*/ 	.short	0x010a
        /*0fc6*/ 	.byte	0x3f
	.zero		1


	//   ....[45]....
        /*0fc8*/ 	.word	0x000102e0
        /*0fcc*/ 	.word	0x00000043
        /*0fd0*/ 	.word	0x00000000
        /*0fd4*/ 	.short	0x0101
        /*0fd6*/ 	.byte	0x3f
	.zero		1


	//   ....[46]....
        /*0fd8*/ 	.word	0x00010540
        /*0fdc*/ 	.word	0x0000000f
        /*0fe0*/ 	.word	0x00000000
        /*0fe4*/ 	.short	0x0101
        /*0fe6*/ 	.byte	0x3f
	.zero		1


	//   ....[47]....
        /*0fe8*/ 	.word	0x000109a0
        /*0fec*/ 	.word	0x00000003
        /*0ff0*/ 	.word	0x00013250
        /*0ff4*/ 	.short	0x010a
        /*0ff6*/ 	.byte	0x3f
	.zero		1


	//   ....[48]....
        /*0ff8*/ 	.word	0x000109f0
        /*0ffc*/ 	.word	0x00000003
        /*1000*/ 	.word	0x00013250
        /*1004*/ 	.short	0x010a
        /*1006*/ 	.byte	0x3f
	.zero		1


	//   ....[49]....
        /*1008*/ 	.word	0x00011060
        /*100c*/ 	.word	0x00000003
        /*1010*/ 	.word	0x00000000
        /*1014*/ 	.short	0x0101
        /*1016*/ 	.byte	0x3f
	.zero		1


	//   ....[50]....
        /*1018*/ 	.word	0x00012960
        /*101c*/ 	.word	0x00000015
        /*1020*/ 	.word	0x00000000
        /*1024*/ 	.short	0x0101
        /*1026*/ 	.byte	0x3f
	.zero		1


	//   ....[51]....
        /*1028*/ 	.word	0x00012d90
        /*102c*/ 	.word	0x00000004
        /*1030*/ 	.word	0x00000000
        /*1034*/ 	.short	0x0101
        /*1036*/ 	.byte	0x3f
	.zero		1


	//   ....[52]....
        /*1038*/ 	.word	0x00015b50
        /*103c*/ 	.word	0x00000012
        /*1040*/ 	.word	0x00013220
        /*1044*/ 	.short	0x010a
        /*1046*/ 	.byte	0x3f
	.zero		1


	//   ....[53]....
        /*1048*/ 	.word	0x00015be0
        /*104c*/ 	.word	0x00000006
        /*1050*/ 	.word	0x000132a0
        /*1054*/ 	.short	0x010a
        /*1056*/ 	.byte	0x3f
	.zero		1


	//   ....[54]....
        /*1058*/ 	.word	0x00015e30
        /*105c*/ 	.word	0x00000006
        /*1060*/ 	.word	0x000132c0
        /*1064*/ 	.short	0x010a
        /*1066*/ 	.byte	0x3f
	.zero		1


	//   ....[55]....
        /*1068*/ 	.word	0x00016180
        /*106c*/ 	.word	0x00000006
        /*1070*/ 	.word	0x000132a0
        /*1074*/ 	.short	0x010a
        /*1076*/ 	.byte	0x3f
	.zero		1


	//   ....[56]....
        /*1078*/ 	.word	0x000163a0
        /*107c*/ 	.word	0x00000006
        /*1080*/ 	.word	0x000132c0
        /*1084*/ 	.short	0x010a
        /*1086*/ 	.byte	0x3f
	.zero		1


	//   ....[57]....
        /*1088*/ 	.word	0x00017390
        /*108c*/ 	.word	0x00000004
        /*1090*/ 	.word	0x00013280
        /*1094*/ 	.short	0x010a
        /*1096*/ 	.byte	0x3f
	.zero		1


	//   ....[58]....
        /*1098*/ 	.word	0x00017550
        /*109c*/ 	.word	0x00000004
        /*10a0*/ 	.word	0x00013240
        /*10a4*/ 	.short	0x010a
        /*10a6*/ 	.byte	0x3f
	.zero		1


	//   ....[59]....
        /*10a8*/ 	.word	0x000181b0
        /*10ac*/ 	.word	0x00000012
        /*10b0*/ 	.word	0x00013200
        /*10b4*/ 	.short	0x0107
        /*10b6*/ 	.byte	0x3f
	.zero		1


	//   ....[60]....
        /*10b8*/ 	.word	0x000182a0
        /*10bc*/ 	.word	0x00000012
        /*10c0*/ 	.word	0x00013200
        /*10c4*/ 	.short	0x0101
        /*10c6*/ 	.byte	0x3f
	.zero		1


	//   ....[61]....
        /*10c8*/ 	.word	0x000182c0
        /*10cc*/ 	.word	0x00000012
        /*10d0*/ 	.word	0x00013220
        /*10d4*/ 	.short	0x010a
        /*10d6*/ 	.byte	0x3f
	.zero		1


	//   ....[62]....
        /*10d8*/ 	.word	0x000185a0
        /*10dc*/ 	.word	0x00000004
        /*10e0*/ 	.word	0x00013280
        /*10e4*/ 	.short	0x010a
        /*10e6*/ 	.byte	0x3f
	.zero		1


	//   ....[63]....
        /*10e8*/ 	.word	0x000187f0
        /*10ec*/ 	.word	0x00000004
        /*10f0*/ 	.word	0x00013240
        /*10f4*/ 	.short	0x010a
        /*10f6*/ 	.byte	0x3f
	.zero		1


	//   ....[64]....
        /*10f8*/ 	.word	0x00018ab0
        /*10fc*/ 	.word	0x00000003
        /*1100*/ 	.word	0x00013270
        /*1104*/ 	.short	0x010a
        /*1106*/ 	.byte	0x3f
	.zero		1


	//   ....[65]....
        /*1108*/ 	.word	0x00018b30
        /*110c*/ 	.word	0x00000003
        /*1110*/ 	.word	0x00013260
        /*1114*/ 	.short	0x010a
        /*1116*/ 	.byte	0x3f
	.zero		1


	//   ....[66]....
        /*1118*/ 	.word	0x00018e30
        /*111c*/ 	.word	0x00000003
        /*1120*/ 	.word	0x00013250
        /*1124*/ 	.short	0x0101
        /*1126*/ 	.byte	0x3f
	.zero		1


	//   ....[67]....
        /*1128*/ 	.word	0x00018ec0
        /*112c*/ 	.word	0x00000003
        /*1130*/ 	.word	0x00000000
        /*1134*/ 	.short	0x0101
        /*1136*/ 	.byte	0x3f
	.zero		1


	//   ....[68]....
        /*1138*/ 	.word	0x000190b0
        /*113c*/ 	.word	0x00000003
        /*1140*/ 	.word	0x00013270
        /*1144*/ 	.short	0x010a
        /*1146*/ 	.byte	0x3f
	.zero		1


	//   ....[69]....
        /*1148*/ 	.word	0x00019120
        /*114c*/ 	.word	0x00000003
        /*1150*/ 	.word	0x00013260
        /*1154*/ 	.short	0x010a
        /*1156*/ 	.byte	0x3f
	.zero		1


	//   ....[70]....
        /*1158*/ 	.word	0x00019420
        /*115c*/ 	.word	0x00000003
        /*1160*/ 	.word	0x00013250
        /*1164*/ 	.short	0x0101
        /*1166*/ 	.byte	0x3f
	.zero		1


	//   ....[71]....
        /*1168*/ 	.word	0x00019470
        /*116c*/ 	.word	0x00000000
        /*1170*/ 	.word	0x00000000
        /*1174*/ 	.short	0x0101
        /*1176*/ 	.byte	0x3f
	.zero		1


	//   ....[72]....
        /*1178*/ 	.word	0x0001a5b0
        /*117c*/ 	.word	0x00000006
        /*1180*/ 	.word	0x00013220
        /*1184*/ 	.short	0x010a
        /*1186*/ 	.byte	0x3f
	.zero		1


	//   ....[73]....
        /*1188*/ 	.word	0x0001a740
        /*118c*/ 	.word	0x00000005
        /*1190*/ 	.word	0x00000000
        /*1194*/ 	.short	0x010a
        /*1196*/ 	.byte	0x3f
	.zero		1


	//   ....[74]....
        /*1198*/ 	.word	0x0001a7b0
        /*119c*/ 	.word	0x00000009
        /*11a0*/ 	.word	0x00000000
        /*11a4*/ 	.short	0x010a
        /*11a6*/ 	.byte	0x3f
	.zero		1


	//   ....[75]....
        /*11a8*/ 	.word	0x0001a800
        /*11ac*/ 	.word	0x00000013
        /*11b0*/ 	.word	0x00013260
        /*11b4*/ 	.short	0x010a
        /*11b6*/ 	.byte	0x3f
	.zero		1


	//   ....[76]....
        /*11b8*/ 	.word	0x0001a850
        /*11bc*/ 	.word	0x00000007
        /*11c0*/ 	.word	0x00013260
        /*11c4*/ 	.short	0x010a
        /*11c6*/ 	.byte	0x3f
	.zero		1


	//   ....[77]....
        /*11c8*/ 	.word	0x0001a890
        /*11cc*/ 	.word	0x00000013
        /*11d0*/ 	.word	0x00013280
        /*11d4*/ 	.short	0x010a
        /*11d6*/ 	.byte	0x3f
	.zero		1


	//   ....[78]....
        /*11d8*/ 	.word	0x0001a8b0
        /*11dc*/ 	.word	0x00000007
        /*11e0*/ 	.word	0x00013280
        /*11e4*/ 	.short	0x010a
        /*11e6*/ 	.byte	0x3f
	.zero		1


	//   ....[79]....
        /*11e8*/ 	.word	0x0001a910
        /*11ec*/ 	.word	0x0000004c
        /*11f0*/ 	.word	0x00013290
        /*11f4*/ 	.short	0x010a
        /*11f6*/ 	.byte	0x3f
	.zero		1


	//   ....[80]....
        /*11f8*/ 	.word	0x0001a960
        /*11fc*/ 	.word	0x0000004c
        /*1200*/ 	.word	0x00013290
        /*1204*/ 	.short	0x010a
        /*1206*/ 	.byte	0x3f
	.zero		1


	//   ....[81]....
        /*1208*/ 	.word	0x0001a9b0
        /*120c*/ 	.word	0x0000004c
        /*1210*/ 	.word	0x00013290
        /*1214*/ 	.short	0x010a
        /*1216*/ 	.byte	0x3f
	.zero		1


	//   ....[82]....
        /*1218*/ 	.word	0x0001aa00
        /*121c*/ 	.word	0x0000004c
        /*1220*/ 	.word	0x000132b0
        /*1224*/ 	.short	0x010a
        /*1226*/ 	.byte	0x3f
	.zero		1


	//   ....[83]....
        /*1228*/ 	.word	0x0001ac00
        /*122c*/ 	.word	0x00000010
        /*1230*/ 	.word	0x00013200
        /*1234*/ 	.short	0x010a
        /*1236*/ 	.byte	0x3f
	.zero		1


	//   ....[84]....
        /*1238*/ 	.word	0x0001ae00
        /*123c*/ 	.word	0x00000010
        /*1240*/ 	.word	0x00013200
        /*1244*/ 	.short	0x010a
        /*1246*/ 	.byte	0x3f
	.zero		1


	//   ....[85]....
        /*1248*/ 	.word	0x0001ae50
        /*124c*/ 	.word	0x00000003
        /*1250*/ 	.word	0x00013230
        /*1254*/ 	.short	0x010a
        /*1256*/ 	.byte	0x3f
	.zero		1


	//   ....[86]....
        /*1258*/ 	.word	0x0001aea0
        /*125c*/ 	.word	0x00000009
        /*1260*/ 	.word	0x00013230
        /*1264*/ 	.short	0x010a
        /*1266*/ 	.byte	0x3f
	.zero		1


	//   ....[87]....
        /*1268*/ 	.word	0x0001aef0
        /*126c*/ 	.word	0x00000014
        /*1270*/ 	.word	0x00013250
        /*1274*/ 	.short	0x010a
        /*1276*/ 	.byte	0x3f
	.zero		1


	//   ....[88]....
        /*1278*/ 	.word	0x0001af40
        /*127c*/ 	.word	0x00000008
        /*1280*/ 	.word	0x00013230
        /*1284*/ 	.short	0x010a
        /*1286*/ 	.byte	0x3f
	.zero		1


	//   ....[89]....
        /*1288*/ 	.word	0x0001af90
        /*128c*/ 	.word	0x0000000f
        /*1290*/ 	.word	0x00013250
        /*1294*/ 	.short	0x010a
        /*1296*/ 	.byte	0x3f
	.zero		1


	//   ....[90]....
        /*1298*/ 	.word	0x0001afe0
        /*129c*/ 	.word	0x00000003
        /*12a0*/ 	.word	0x00013250
        /*12a4*/ 	.short	0x010a
        /*12a6*/ 	.byte	0x3f
	.zero		1


	//   ....[91]....
        /*12a8*/ 	.word	0x0001b180
        /*12ac*/ 	.word	0x00000012
        /*12b0*/ 	.word	0x00013220
        /*12b4*/ 	.short	0x010a
        /*12b6*/ 	.byte	0x3f
	.zero		1


	//   ....[92]....
        /*12b8*/ 	.word	0x0001b1d0
        /*12bc*/ 	.word	0x00000006
        /*12c0*/ 	.word	0x000132a0
        /*12c4*/ 	.short	0x010a
        /*12c6*/ 	.byte	0x3f
	.zero		1


	//   ....[93]....
        /*12c8*/ 	.word	0x0001b220
        /*12cc*/ 	.word	0x00000006
        /*12d0*/ 	.word	0x000132c0
        /*12d4*/ 	.short	0x010a
        /*12d6*/ 	.byte	0x3f
	.zero		1


	//   ....[94]....
        /*12d8*/ 	.word	0x0001b270
        /*12dc*/ 	.word	0x00000006
        /*12e0*/ 	.word	0x000132a0
        /*12e4*/ 	.short	0x010a
        /*12e6*/ 	.byte	0x3f
	.zero		1


	//   ....[95]....
        /*12e8*/ 	.word	0x0001b2c0
        /*12ec*/ 	.word	0x00000006
        /*12f0*/ 	.word	0x000132c0
        /*12f4*/ 	.short	0x010a
        /*12f6*/ 	.byte	0x3f
	.zero		1


	//   ....[96]....
        /*12f8*/ 	.word	0x0001b460
        /*12fc*/ 	.word	0x00000004
        /*1300*/ 	.word	0x00013280
        /*1304*/ 	.short	0x010a
        /*1306*/ 	.byte	0x3f
	.zero		1


	//   ....[97]....
        /*1308*/ 	.word	0x0001b4b0
        /*130c*/ 	.word	0x00000004
        /*1310*/ 	.word	0x00013240
        /*1314*/ 	.short	0x010a
        /*1316*/ 	.byte	0x3f
	.zero		1


	//   ....[98]....
        /*1318*/ 	.word	0x0001bca0
        /*131c*/ 	.word	0x00000012
        /*1320*/ 	.word	0x00013220
        /*1324*/ 	.short	0x010a
        /*1326*/ 	.byte	0x3f
	.zero		1


	//   ....[99]....
        /*1328*/ 	.word	0x0001bcf0
        /*132c*/ 	.word	0x00000004
        /*1330*/ 	.word	0x00013280
        /*1334*/ 	.short	0x010a
        /*1336*/ 	.byte	0x3f
	.zero		1


	//   ....[100]....
        /*1338*/ 	.word	0x0001bd40
        /*133c*/ 	.word	0x00000004
        /*1340*/ 	.word	0x00013240
        /*1344*/ 	.short	0x010a
        /*1346*/ 	.byte	0x3f
	.zero		1


	//   ....[101]....
        /*1348*/ 	.word	0x0001bd90
        /*134c*/ 	.word	0x00000003
        /*1350*/ 	.word	0x00013270
        /*1354*/ 	.short	0x010a
        /*1356*/ 	.byte	0x3f
	.zero		1


	//   ....[102]....
        /*1358*/ 	.word	0x0001bde0
        /*135c*/ 	.word	0x00000003
        /*1360*/ 	.word	0x00013260
        /*1364*/ 	.short	0x010a
        /*1366*/ 	.byte	0x3f
	.zero		1


	//   ....[103]....
        /*1368*/ 	.word	0x0001be30
        /*136c*/ 	.word	0x00000003
        /*1370*/ 	.word	0x00013270
        /*1374*/ 	.short	0x010a
        /*1376*/ 	.byte	0x3f
	.zero		1


	//   ....[104]....
        /*1378*/ 	.word	0x0001be80
        /*137c*/ 	.word	0x00000003
        /*1380*/ 	.word	0x00013260
        /*1384*/ 	.short	0x010a
        /*1386*/ 	.byte	0x3f
	.zero		1


	//   ....[105]....
        /*1388*/ 	.word	0x0001c8e0
        /*138c*/ 	.word	0x00000006
        /*1390*/ 	.word	0x00013220
        /*1394*/ 	.short	0x010a
        /*1396*/ 	.byte	0x3f
	.zero		1


	//   ....[106]....
        /*1398*/ 	.word	0x0001ca80
        /*139c*/ 	.word	0x00000005
        /*13a0*/ 	.word	0x00000000
        /*13a4*/ 	.short	0x010a
        /*13a6*/ 	.byte	0x3f
	.zero		1


	//   ....[107]....
        /*13a8*/ 	.word	0x0001cad0
        /*13ac*/ 	.word	0x00000009
        /*13b0*/ 	.word	0x00000000
        /*13b4*/ 	.short	0x010a
        /*13b6*/ 	.byte	0x3f
	.zero		1


	//   ....[108]....
        /*13b8*/ 	.word	0x0001cb20
        /*13bc*/ 	.word	0x00000013
        /*13c0*/ 	.word	0x00013260
        /*13c4*/ 	.short	0x010a
        /*13c6*/ 	.byte	0x3f
	.zero		1


	//   ....[109]....
        /*13c8*/ 	.word	0x0001cb70
        /*13cc*/ 	.word	0x00000007
        /*13d0*/ 	.word	0x00013260
        /*13d4*/ 	.short	0x010a
        /*13d6*/ 	.byte	0x3f
	.zero		1


	//   ....[110]....
        /*13d8*/ 	.word	0x0001cbc0
        /*13dc*/ 	.word	0x00000013
        /*13e0*/ 	.word	0x00013280
        /*13e4*/ 	.short	0x010a
        /*13e6*/ 	.byte	0x3f
	.zero		1


	//----- nvinfo : EIATTR_NUM_MBARRIERS
	.align		4
.L_321:
        /*13e8*/ 	.byte	0x03, 0x38
        /*13ea*/ 	.short	0x0016


	//----- nvinfo : EIATTR_EXIT_INSTR_OFFSETS
	.align		4
        /*13ec*/ 	.byte	0x04, 0x1c
        /*13ee*/ 	.short	(.L_323 - .L_322)


	//   ....[0]....
.L_322:
        /*13f0*/ 	.word	0x0001a900


	//----- nvinfo : EIATTR_MAX_THREADS
	.align		4
.L_323:
        /*13f4*/ 	.byte	0x04, 0x05
        /*13f6*/ 	.short	(.L_325 - .L_324)
.L_324:
        /*13f8*/ 	.word	0x00000200
        /*13fc*/ 	.word	0x00000001
        /*1400*/ 	.word	0x00000001


	//----- nvinfo : EIATTR_CRS_STACK_SIZE
	.align		4
.L_325:
        /*1404*/ 	.byte	0x04, 0x1e
        /*1406*/ 	.short	(.L_327 - .L_326)
.L_326:
        /*1408*/ 	.word	0x00000000


	//----- nvinfo : EIATTR_CBANK_PARAM_SIZE
	.align		4
.L_327:
        /*140c*/ 	.byte	0x03, 0x19
        /*140e*/ 	.short	0x0af0


	//----- nvinfo : EIATTR_PARAM_CBANK
	.align		4
        /*1410*/ 	.byte	0x04, 0x0a
        /*1412*/ 	.short	(.L_329 - .L_328)
	.align		4
.L_328:
        /*1414*/ 	.word	index@(.nv.constant0._ZN7cutlass13device_kernelIN5flash11enable_sm90INS1_16FlashAttnFwdSm90INS1_25CollectiveMainloopFwdSm90ILi2EN4cute5tupleIJNS5_1CILi1EEES8_S8_EEENS6_IJNS7_ILi192EEENS7_ILi160EEENS7_ILi64EEEEEELi64ENS_12float_e4m3_tEfNS_4arch4Sm90ELb1ELb0ELb0ELb1ELb0ELb1ELb0ELb1ELb1ELb1ELb1ELb0EEENS1_21CollectiveEpilogueFwdINS6_IJSA_SC_SB_EEES9_NS_10bfloat16_tESG_Li384ELb1ELb1ELb1ELb1EEENS1_36VarlenDynamicPersistentTileSchedulerILi192ELi160ELi384ELi128ELb1ELb1ELb1ELb1ELb1ELb1EEEEEEEEEvNT_6ParamsE)
        /*1418*/ 	.short	0x0210
        /*141a*/ 	.short	0x0af0


	//----- nvinfo : EIATTR_SW_WAR
	.align		4
.L_329:
        /*141c*/ 	.byte	0x04, 0x36
        /*141e*/ 	.short	(.L_331 - .L_330)
.L_330:
        /*1420*/ 	.word	0x00000008
.L_331:


//--------------------- .nv.callgraph             --------------------------
	.section	.nv.callgraph,"",@"SHT_CUDA_CALLGRAPH"
	.align	4
	.sectionentsize	8
	.align		4
        /*0000*/ 	.word	0x00000000
	.align		4
        /*0004*/ 	.word	0xffffffff
	.align		4
        /*0008*/ 	.word	index@(_ZN7cutlass13device_kernelIN5flash11enable_sm90INS1_16FlashAttnFwdSm90INS1_25CollectiveMainloopFwdSm90ILi2EN4cute5tupleIJNS5_1CILi1EEES8_S8_EEENS6_IJNS7_ILi192EEENS7_ILi160EEENS7_ILi64EEEEEELi64ENS_12float_e4m3_tEfNS_4arch4Sm90ELb0ELb0ELb0ELb0ELb0ELb0ELb0ELb1ELb1ELb1ELb1ELb0EEENS1_21CollectiveEpilogueFwdINS6_IJSA_SC_SB_EEES9_NS_10bfloat16_tESG_Li384ELb0ELb1ELb1ELb1EEENS1_19SingleTileSchedulerILb0ELb1ELb1ELi192EEEEEEEEEvNT_6ParamsE)
	.align		4
        /*000c*/ 	.word	index@(__assertfail)
	.align		4
        /*0010*/ 	.word	index@(_ZN7cutlass13device_kernelIN5flash11enable_sm90INS1_16FlashAttnFwdSm90INS1_25CollectiveMainloopFwdSm90ILi2EN4cute5tupleIJNS5_1CILi1EEES8_S8_EEENS6_IJNS7_ILi192EEENS7_ILi160EEENS7_ILi64EEEEEELi64ENS_12float_e4m3_tEfNS_4arch4Sm90ELb0ELb0ELb0ELb1ELb0ELb0ELb0ELb1ELb1ELb1ELb1ELb0EEENS1_21CollectiveEpilogueFwdINS6_IJSA_SC_SB_EEES9_NS_10bfloat16_tESG_Li384ELb1ELb1ELb1ELb1EEENS1_36VarlenDynamicPersistentTileSchedulerILi192ELi160ELi384ELi128ELb1ELb1ELb1ELb0ELb1ELb1EEEEEEEEEvNT_6ParamsE)
	.align		4
        /*0014*/ 	.word	index@(__assertfail)
	.align		4
        /*0018*/ 	.word	index@(_ZN7cutlass13device_kernelIN5flash11enable_sm90INS1_16FlashAttnFwdSm90INS1_25CollectiveMainloopFwdSm90ILi2EN4cute5tupleIJNS5_1CILi1EEES8_S8_EEENS6_IJNS7_ILi192EEENS7_ILi160EEENS7_ILi64EEEEEELi64ENS_12float_e4m3_tEfNS_4arch4Sm90ELb0ELb0ELb0ELb1ELb0ELb1ELb0ELb1ELb1ELb1ELb1ELb0EEENS1_21CollectiveEpilogueFwdINS6_IJSA_SC_SB_EEES9_NS_10bfloat16_tESG_Li384ELb1ELb1ELb1ELb1EEENS1_36VarlenDynamicPersistentTileSchedulerILi192ELi160ELi384ELi128ELb1ELb1ELb1ELb0ELb1ELb1EEEEEEEEEvNT_6ParamsE)
	.align		4
        /*001c*/ 	.word	index@(__assertfail)
	.align		4
        /*0020*/ 	.word	index@(_ZN7cutlass13device_kernelIN5flash11enable_sm90INS1_16FlashAttnFwdSm90INS1_25CollectiveMainloopFwdSm90ILi2EN4cute5tupleIJNS5_1CILi1EEES8_S8_EEENS6_IJNS7_ILi192EEENS7_ILi160EEENS7_ILi64EEEEEELi64ENS_12float_e4m3_tEfNS_4arch4Sm90ELb0ELb1ELb0ELb0ELb0ELb0ELb0ELb1ELb1ELb1ELb1ELb0EEENS1_21CollectiveEpilogueFwdINS6_IJSA_SC_SB_EEES9_NS_10bfloat16_tESG_Li384ELb0ELb1ELb1ELb1EEENS1_19SingleTileSchedulerILb0ELb1ELb1ELi192EEEEEEEEEvNT_6ParamsE)
	.align		4
        /*0024*/ 	.word	index@(__assertfail)
	.align		4
        /*0028*/ 	.word	index@(_ZN7cutlass13device_kernelIN5flash11enable_sm90INS1_16FlashAttnFwdSm90INS1_25CollectiveMainloopFwdSm90ILi2EN4cute5tupleIJNS5_1CILi1EEES8_S8_EEENS6_IJNS7_ILi192EEENS7_ILi160EEENS7_ILi64EEEEEELi64ENS_12float_e4m3_tEfNS_4arch4Sm90ELb0ELb1ELb0ELb1ELb0ELb0ELb0ELb1ELb1ELb1ELb1ELb0EEENS1_21CollectiveEpilogueFwdINS6_IJSA_SC_SB_EEES9_NS_10bfloat16_tESG_Li384ELb1ELb1ELb1ELb1EEENS1_36VarlenDynamicPersistentTileSchedulerILi192ELi160ELi384ELi128ELb1ELb1ELb1ELb1ELb0ELb1EEEEEEEEEvNT_6ParamsE)
	.align		4
        /*002c*/ 	.word	index@(__assertfail)
	.align		4
        /*0030*/ 	.word	index@(_ZN7cutlass13device_kernelIN5flash11enable_sm90INS1_16FlashAttnFwdSm90INS1_25CollectiveMainloopFwdSm90ILi2EN4cute5tupleIJNS5_1CILi1EEES8_S8_EEENS6_IJNS7_ILi192EEENS7_ILi160EEENS7_ILi64EEEEEELi64ENS_12float_e4m3_tEfNS_4arch4Sm90ELb0ELb1ELb0ELb1ELb0ELb1ELb0ELb1ELb1ELb1ELb1ELb0EEENS1_21CollectiveEpilogueFwdINS6_IJSA_SC_SB_EEES9_NS_10bfloat16_tESG_Li384ELb1ELb1ELb1ELb1EEENS1_36VarlenDynamicPersistentTileSchedulerILi192ELi160ELi384ELi128ELb1ELb1ELb1ELb1ELb0ELb1EEEEEEEEEvNT_6ParamsE)
	.align		4
        /*0034*/ 	.word	index@(__assertfail)
	.align		4
        /*0038*/ 	.word	index@(_ZN7cutlass13device_kernelIN5flash11enable_sm90INS1_16FlashAttnFwdSm90INS1_25CollectiveMainloopFwdSm90ILi2EN4cute5tupleIJNS5_1CILi1EEES8_S8_EEENS6_IJNS7_ILi192EEENS7_ILi160EEENS7_ILi64EEEEEELi64ENS_12float_e4m3_tEfNS_4arch4Sm90ELb1ELb0ELb0ELb0ELb0ELb0ELb0ELb1ELb1ELb1ELb1ELb0EEENS1_21CollectiveEpilogueFwdINS6_IJSA_SC_SB_EEES9_NS_10bfloat16_tESG_Li384ELb0ELb1ELb1ELb1EEENS1_19SingleTileSchedulerILb0ELb1ELb1ELi192EEEEEEEEEvNT_6ParamsE)
	.align		4
        /*003c*/ 	.word	index@(__assertfail)
	.align		4
        /*0040*/ 	.word	index@(_ZN7cutlass13device_kernelIN5flash11enable_sm90INS1_16FlashAttnFwdSm90INS1_25CollectiveMainloopFwdSm90ILi2EN4cute5tupleIJNS5_1CILi1EEES8_S8_EEENS6_IJNS7_ILi192EEENS7_ILi160EEENS7_ILi64EEEEEELi64ENS_12float_e4m3_tEfNS_4arch4Sm90ELb1ELb0ELb0ELb1ELb0ELb0ELb0ELb1ELb1ELb1ELb1ELb0EEENS1_21CollectiveEpilogueFwdINS6_IJSA_SC_SB_EEES9_NS_10bfloat16_tESG_Li384ELb1ELb1ELb1ELb1EEENS1_36VarlenDynamicPersistentTileSchedulerILi192ELi160ELi384ELi128ELb1ELb1ELb1ELb1ELb1ELb1EEEEEEEEEvNT_6ParamsE)
	.align		4
        /*0044*/ 	.word	index@(__assertfail)
	.align		4
        /*0048*/ 	.word	index@(_ZN7cutlass13device_kernelIN5flash11enable_sm90INS1_16FlashAttnFwdSm90INS1_25CollectiveMainloopFwdSm90ILi2EN4cute5tupleIJNS5_1CILi1EEES8_S8_EEENS6_IJNS7_ILi192EEENS7_ILi160EEENS7_ILi64EEEEEELi64ENS_12float_e4m3_tEfNS_4arch4Sm90ELb1ELb0ELb0ELb1ELb0ELb1ELb0ELb1ELb1ELb1ELb1ELb0EEENS1_21CollectiveEpilogueFwdINS6_IJSA_SC_SB_EEES9_NS_10bfloat16_tESG_Li384ELb1ELb1ELb1ELb1EEENS1_36VarlenDynamicPersistentTileSchedulerILi192ELi160ELi384ELi128ELb1ELb1ELb1ELb1ELb1ELb1EEEEEEEEEvNT_6ParamsE)
	.align		4
        /*004c*/ 	.word	index@(__assertfail)
	.align		4
        /*0050*/ 	.word	0x00000000
	.align		4
        /*0054*/ 	.word	0xfffffffe
	.align		4
        /*0058*/ 	.word	0x00000000
	.align		4
        /*005c*/ 	.word	0xfffffffd
	.align		4
        /*0060*/ 	.word	0x00000000
	.align		4
        /*0064*/ 	.word	0xfffffffc


//--------------------- .nv.constant4             --------------------------
	.section	.nv.constant4,"a",@progbits
	.align	8
	.align		8
.nv.constant4:
        /*0000*/ 	.dword	__assertfail
	.align		8
        /*0008*/ 	.dword	__unnamed_1
	.align		8
        /*0010*/ 	.dword	__unnamed_2
	.align		8
        /*0018*/ 	.dword	__unnamed_3
	.align		8
        /*0020*/ 	.dword	__unnamed_4
	.align		8
        /*0028*/ 	.dword	__unnamed_5
	.align		8
        /*0030*/ 	.dword	__unnamed_6
	.align		8
        /*0038*/ 	.dword	_ZZN5flash28permute_output_fp8_VcolmajorIN4cute6TensorINS1_11ArrayEngineIfLm32EEENS1_6LayoutINS1_5tupleIJNS6_IJNS1_1CILi2EEES8_NS7_ILi8EEEEEENS7_ILi1EEESB_EEENS6_IJNS6_IJSB_S8_NS7_ILi4EEEEEENS7_ILi0EEESF_EEEEEEEEEvRT_E9upper_map
	.align		8
        /*0040*/ 	.dword	_ZN71_INTERNAL_7ffc3415_35_flash_fwd_hdim64_e4m3_split_sm90_cu_61719c98_47954cuda3std3__45__cpo5beginE
	.align		8
        /*0048*/ 	.dword	_ZN71_INTERNAL_7ffc3415_35_flash_fwd_hdim64_e4m3_split_sm90_cu_61719c98_47954cuda3std3__45__cpo3endE
	.align		8
        /*0050*/ 	.dword	_ZN71_INTERNAL_7ffc3415_35_flash_fwd_hdim64_e4m3_split_sm90_cu_61719c98_47954cuda3std3__45__cpo6cbeginE
	.align		8
        /*0058*/ 	.dword	_ZN71_INTERNAL_7ffc3415_35_flash_fwd_hdim64_e4m3_split_sm90_cu_61719c98_47954cuda3std3__45__cpo4cendE
	.align		8
        /*0060*/ 	.dword	_ZN71_INTERNAL_7ffc3415_35_flash_fwd_hdim64_e4m3_split_sm90_cu_61719c98_47954cuda3std3__473_GLOBAL__N__7ffc3415_35_flash_fwd_hdim64_e4m3_split_sm90_cu_61719c98_47956ignoreE
	.align		8
        /*0068*/ 	.dword	_ZN71_INTERNAL_7ffc3415_35_flash_fwd_hdim64_e4m3_split_sm90_cu_61719c98_47954cuda3std3__419piecewise_constructE
	.align		8
        /*0070*/ 	.dword	_ZN71_INTERNAL_7ffc3415_35_flash_fwd_hdim64_e4m3_split_sm90_cu_61719c98_47954cuda3std3__48in_placeE
	.align		8
        /*0078*/ 	.dword	_ZN71_INTERNAL_7ffc3415_35_flash_fwd_hdim64_e4m3_split_sm90_cu_61719c98_47954cuda3std6ranges3__45__cpo4swapE
	.align		8
        /*0080*/ 	.dword	_ZN71_INTERNAL_7ffc3415_35_flash_fwd_hdim64_e4m3_split_sm90_cu_61719c98_47954cuda3std6ranges3__45__cpo9iter_moveE
	.align		8
        /*0088*/ 	.dword	_ZN71_INTERNAL_7ffc3415_35_flash_fwd_hdim64_e4m3_split_sm90_cu_61719c98_47954cute7productE
	.align		8
        /*0090*/ 	.dword	_ZN71_INTERNAL_7ffc3415_35_flash_fwd_hdim64_e4m3_split_sm90_cu_61719c98_47954cute1_E
	.align		8
        /*0098*/ 	.dword	$str$23
	.align		8
        /*00a0*/ 	.dword	$str$24


//--------------------- .text._ZN7cutlass13device_kernelIN5flash11enable_sm90INS1_16FlashAttnFwdSm90INS1_25CollectiveMainloopFwdSm90ILi2EN4cute5tupleIJNS5_1CILi1EEES8_S8_EEENS6_IJNS7_ILi192EEENS7_ILi160EEENS7_ILi64EEEEEELi64ENS_12float_e4m3_tEfNS_4arch4Sm90ELb0ELb0ELb0ELb0ELb0ELb0ELb0ELb1ELb1ELb1ELb1ELb0EEENS1_21CollectiveEpilogueFwdINS6_IJSA_SC_SB_EEES9_NS_10bfloat16_tESG_Li384ELb0ELb1ELb1ELb1EEENS1_19SingleTileSchedulerILb0ELb1ELb1ELi192EEEEEEEEEvNT_6ParamsE --------------------------
	.section	.text._ZN7cutlass13device_kernelIN5flash11enable_sm90INS1_16FlashAttnFwdSm90INS1_25CollectiveMainloopFwdSm90ILi2EN4cute5tupleIJNS5_1CILi1EEES8_S8_EEENS6_IJNS7_ILi192EEENS7_ILi160EEENS7_ILi64EEEEEELi64ENS_12float_e4m3_tEfNS_4arch4Sm90ELb0ELb0ELb0ELb0ELb0ELb0ELb0ELb1ELb1ELb1ELb1ELb0EEENS1_21CollectiveEpilogueFwdINS6_IJSA_SC_SB_EEES9_NS_10bfloat16_tESG_Li384ELb0ELb1ELb1ELb1EEENS1_19SingleTileSchedulerILb0ELb1ELb1ELi192EEEEEEEEEvNT_6ParamsE,"ax",@progbits
	.align	128
.text._ZN7cutlass13device_kernelIN5flash11enable_sm90INS1_16FlashAttnFwdSm90INS1_25CollectiveMainloopFwdSm90ILi2EN4cute5tupleIJNS5_1CILi1EEES8_S8_EEENS6_IJNS7_ILi192EEENS7_ILi160EEENS7_ILi64EEEEEELi64ENS_12float_e4m3_tEfNS_4arch4Sm90ELb0ELb0ELb0ELb0ELb0ELb0ELb0ELb1ELb1ELb1ELb1ELb0EEENS1_21CollectiveEpilogueFwdINS6_IJSA_SC_SB_EEES9_NS_10bfloat16_tESG_Li384ELb0ELb1ELb1ELb1EEENS1_19SingleTileSchedulerILb0ELb1ELb1ELi192EEEEEEEEEvNT_6ParamsE:
        .type           _ZN7cutlass13device_kernelIN5flash11enable_sm90INS1_16FlashAttnFwdSm90INS1_25CollectiveMainloopFwdSm90ILi2EN4cute5tupleIJNS5_1CILi1EEES8_S8_EEENS6_IJNS7_ILi192EEENS7_ILi160EEENS7_ILi64EEEEEELi64ENS_12float_e4m3_tEfNS_4arch4Sm90ELb0ELb0ELb0ELb0ELb0ELb0ELb0ELb1ELb1ELb1ELb1ELb0EEENS1_21CollectiveEpilogueFwdINS6_IJSA_SC_SB_EEES9_NS_10bfloat16_tESG_Li384ELb0ELb1ELb1ELb1EEENS1_19SingleTileSchedulerILb0ELb1ELb1ELi192EEEEEEEEEvNT_6ParamsE,@function
        .size           _ZN7cutlass13device_kernelIN5flash11enable_sm90INS1_16FlashAttnFwdSm90INS1_25CollectiveMainloopFwdSm90ILi2EN4cute5tupleIJNS5_1CILi1EEES8_S8_EEENS6_IJNS7_ILi192EEENS7_ILi160EEENS7_ILi64EEEEEELi64ENS_12float_e4m3_tEfNS_4arch4Sm90ELb0ELb0ELb0ELb0ELb0ELb0ELb0ELb1ELb1ELb1ELb1ELb0EEENS1_21CollectiveEpilogueFwdINS6_IJSA_SC_SB_EEES9_NS_10bfloat16_tESG_Li384ELb0ELb1ELb1ELb1EEENS1_19SingleTileSchedulerILb0ELb1ELb1ELi192EEEEEEEEEvNT_6ParamsE,(.L_x_2187 - _ZN7cutlass13device_kernelIN5flash11enable_sm90INS1_16FlashAttnFwdSm90INS1_25CollectiveMainloopFwdSm90ILi2EN4cute5tupleIJNS5_1CILi1EEES8_S8_EEENS6_IJNS7_ILi192EEENS7_ILi160EEENS7_ILi64EEEEEELi64ENS_12float_e4m3_tEfNS_4arch4Sm90ELb0ELb0ELb0ELb0ELb0ELb0ELb0ELb1ELb1ELb1ELb1ELb0EEENS1_21CollectiveEpilogueFwdINS6_IJSA_SC_SB_EEES9_NS_10bfloat16_tESG_Li384ELb0ELb1ELb1ELb1EEENS1_19SingleTileSchedulerILb0ELb1ELb1ELi192EEEEEEEEEvNT_6ParamsE)
        .other          _ZN7cutlass13device_kernelIN5flash11enable_sm90INS1_16FlashAttnFwdSm90INS1_25CollectiveMainloopFwdSm90ILi2EN4cute5tupleIJNS5_1CILi1EEES8_S8_EEENS6_IJNS7_ILi192EEENS7_ILi160EEENS7_ILi64EEEEEELi64ENS_12float_e4m3_tEfNS_4arch4Sm90ELb0ELb0ELb0ELb0ELb0ELb0ELb0ELb1ELb1ELb1ELb1ELb0EEENS1_21CollectiveEpilogueFwdINS6_IJSA_SC_SB_EEES9_NS_10bfloat16_tESG_Li384ELb0ELb1ELb1ELb1EEENS1_19SingleTileSchedulerILb0ELb1ELb1ELi192EEEEEEEEEvNT_6ParamsE,@"STO_CUDA_ENTRY STV_DEFAULT"
_ZN7cutlass13device_kernelIN5flash11enable_sm90INS1_16FlashAttnFwdSm90INS1_25CollectiveMainloopFwdSm90ILi2EN4cute5tupleIJNS5_1CILi1EEES8_S8_EEENS6_IJNS7_ILi192EEENS7_ILi160EEENS7_ILi64EEEEEELi64ENS_12float_e4m3_tEfNS_4arch4Sm90ELb0ELb0ELb0ELb0ELb0ELb0ELb0ELb1ELb1ELb1ELb1ELb0EEENS1_21CollectiveEpilogueFwdINS6_IJSA_SC_SB_EEES9_NS_10bfloat16_tESG_Li384ELb0ELb1ELb1ELb1EEENS1_19SingleTileSchedulerILb0ELb1ELb1ELi192EEEEEEEEEvNT_6ParamsE:
[----:B------:R-:W0:Y:S01]  /*0000*/  LDC R1, c[0x0][0x28] ;  /* 0x00000a00ff017b82 */ /* 0x000e220000000800 */
[----:B------:R-:W1:Y:S01]  /*0010*/  S2R R27, SR_TID.X ;  /* 0x00000000001b7919 */ /* 0x000e620000002100 */
[----:B------:R-:W-:Y:S01]  /*0020*/  ELECT P0, URZ, PT ;  /* 0x00000000003f782f */ /* 0x000fe20003800000 */
[----:B------:R-:W-:Y:S01]  /*0030*/  BSSY B0, `(.L_x_0) ;  /* 0x000000e000007945 */ /* 0x000fe20003800000 */
[----:B-1----:R-:W-:-:S05]  /*0040*/  SHF.R.U32.HI R2, RZ, 0x5, R27 ;  /* 0x00000005ff027819 */ /* 0x002fca000001161b */
[----:B------:R-:W1:Y:S02]  /*0050*/  SHFL.IDX PT, R0, R2, RZ, 0x1f ;  /* 0x00001fff02007589 */ /* 0x000e6400000e0000 */
[----:B-1----:R-:W-:Y:S02]  /*0060*/  ISETP.EQ.AND P0, PT, R0, RZ, P0 ;  /* 0x000000ff0000720c */ /* 0x002fe40000702270 */
[----:B------:R-:W-:-:S11]  /*0070*/  SHF.R.U32.HI R0, RZ, 0x7, R27 ;  /* 0x00000007ff007819 */ /* 0x000fd6000001161b */
[----:B0-----:R-:W-:Y:S05]  /*0080*/  @!P0 BRA `(.L_x_1) ;  /* 0x0000000000208947 */ /* 0x001fea0003800000 */
[----:B------:R-:W-:Y:S02]  /*0090*/  ULDC.64 UR4, c[0x0][0x198] ;  /* 0x0000660000047ab9 */ /* 0x000fe40000000a00 */
[----:B------:R-:W-:Y:S02]  /*00a0*/  UIADD3 UR6, UP0, UR4, 0x370, URZ ;  /* 0x0000037004067890 */ /* 0x000fe4000ff1e03f */
[----:B------:R-:W-:Y:S02]  /*00b0*/  UIADD3 UR4, UP1, UR4, 0x470, URZ ;  /* 0x0000047004047890 */ /* 0x000fe4000ff3e03f */
[----:B------:R-:W-:Y:S02]  /*00c0*/  UIADD3.X UR7, URZ, UR5, URZ, UP0, !UPT ;  /* 0x000000053f077290 */ /* 0x000fe400087fe43f */
[----:B------:R-:W-:-:S07]  /*00d0*/  UIADD3.X UR5, URZ, UR5, URZ, UP1, !UPT ;  /* 0x000000053f057290 */ /* 0x000fce0008ffe43f */
[----:B------:R0:W-:Y:S02]  /*00e0*/  UTMACCTL.PF [UR6] ;  /* 0x00000000060079b9 */ /* 0x0001e40008040000 */
[----:B------:R0:W-:Y:S02]  /*00f0*/  UTMACCTL.PF [UR4] ;  /* 0x00000000040079b9 */ /* 0x0001e40008040000 */
[----:B0-----:R-:W-:Y:S01]  /*0100*/  NOP ;  /* 0x0000000000007918 */ /* 0x001fe20000000000 */
.L_x_1:
[----:B------:R-:W-:Y:S05]  /*0110*/  BSYNC B0 ;  /* 0x0000000000007941 */ /* 0x000fea0003800000 */
.L_x_0:
[----:B------:R-:W-:Y:S01]  /*0120*/  VOTEU.ANY UP0, P0 ;  /* 0x00000000003f7886 */ /* 0x000fe20000000100 */
[----:B------:R-:W0:Y:S01]  /*0130*/  SHFL.IDX PT, R0, R0, RZ, 0x1f ;  /* 0x00001fff00007589 */ /* 0x000e2200000e0000 */
[----:B------:R-:W-:Y:S01]  /*0140*/  UMOV UR4, 0x80 ;  /* 0x0000008000047882 */ /* 0x000fe20000000000 */
[----:B------:R-:W-:Y:S01]  /*0150*/  UMOV UR7, 0x180 ;  /* 0x0000018000077882 */ /* 0x000fe20000000000 */
[----:B------:R-:W-:Y:S01]  /*0160*/  VOTEU.ANY UP1, P0 ;  /* 0x00000000003f7886 */ /* 0x000fe20000020100 */
[----:B------:R-:W1:Y:S01]  /*0170*/  @UP0 S2UR UR8, SR_CgaCtaId ;  /* 0x00000000000809c3 */ /* 0x000e620000008800 */
[----:B------:R-:W2:Y:S01]  /*0180*/  SHFL.IDX PT, R3, R2, RZ, 0x1f ;  /* 0x00001fff02037589 */ /* 0x000ea200000e0000 */
[----:B------:R-:W-:Y:S01]  /*0190*/  @UP0 UMOV UR6, 0x400 ;  /* 0x0000040000060882 */ /* 0x000fe20000000000 */
[----:B------:R-:W-:-:S04]  /*01a0*/  @UP0 UIADD3 UR4, -UR4, 0x100000, URZ ;  /* 0x0010000004040890 */ /* 0x000fc8000fffe13f */
[----:B------:R-:W-:Y:S02]  /*01b0*/  @UP0 USHF.L.U32 UR5, UR4, 0xb, URZ ;  /* 0x0000000b04050899 */ /* 0x000fe4000800063f */
[----:B------:R-:W-:Y:S01]  /*01c0*/  @UP0 USHF.L.U32 UR4, UR4, 0x1, URZ ;  /* 0x0000000104040899 */ /* 0x000fe2000800063f */
[----:B------:R-:W-:Y:S01]  /*01d0*/  VOTEU.ANY UP2, P0 ;  /* 0x00000000003f7886 */ /* 0x000fe20000040100 */
[----:B0-----:R-:W-:Y:S01]  /*01e0*/  R2UR UR9, R0 ;  /* 0x00000000000972ca */ /* 0x001fe200000e0000 */
[----:B-1----:R-:W-:Y:S01]  /*01f0*/  @UP0 ULEA UR8, UR8, UR6, 0x18 ;  /* 0x0000000608080291 */ /* 0x002fe2000f8ec03f */
[----:B--2---:R-:W-:Y:S01]  /*0200*/  ISETP.NE.AND P1, PT, R3, RZ, PT ;  /* 0x000000ff0300720c */ /* 0x004fe20003f25270 */
[----:B------:R-:W-:-:S04]  /*0210*/  @UP0 UIADD3 UR6, -UR7, 0x100000, URZ ;  /* 0x0010000007060890 */ /* 0x000fc8000fffe13f */
[----:B------:R-:W-:Y:S02]  /*0220*/  @UP0 USHF.L.U32 UR7, UR6, 0xb, URZ ;  /* 0x0000000b06070899 */ /* 0x000fe4000800063f */
[----:B------:R-:W-:-:S04]  /*0230*/  @UP0 USHF.L.U32 UR6, UR6, 0x1, URZ ;  /* 0x0000000106060899 */ /* 0x000fc8000800063f */
[----:B------:R-:W-:Y:S01]  /*0240*/  UISETP.NE.AND UP0, UPT, UR9, URZ, UPT ;  /* 0x0000003f0900728c */ /* 0x000fe2000bf05270 */
[----:B------:R-:W0:Y:S02]  /*0250*/  FENCE.VIEW.ASYNC.S ;  /* 0x00000000000073c6 */ /* 0x000e240000000000 */
[----:B0-----:R0:W1:Y:S05]  /*0260*/  @UP1 SYNCS.EXCH.64 URZ, [UR8+0x12400], UR4 ;  /* 0x01240004083f15b2 */ /* 0x00106a0008000100 */
[----:B------:R0:W2:Y:S01]  /*0270*/  @UP2 SYNCS.EXCH.64 URZ, [UR8+0x12420], UR6 ;  /* 0x01242006083f25b2 */ /* 0x0000a20008000100 */
[----:B------:R-:W-:Y:S05]  /*0280*/  @P1 BRA `(.L_x_2) ;  /* 0x0000000000481947 */ /* 0x000fea0003800000 */
[----:B0-----:R-:W0:Y:S01]  /*0290*/  S2UR UR5, SR_CgaCtaId ;  /* 0x00000000000579c3 */ /* 0x001e220000008800 */
[----:B------:R-:W-:Y:S01]  /*02a0*/  UMOV UR4, 0x400 ;  /* 0x0000040000047882 */ /* 0x000fe20000000000 */
[----:B------:R-:W-:Y:S01]  /*02b0*/  UMOV UR6, 0x1 ;  /* 0x0000000100067882 */ /* 0x000fe20000000000 */
[----:B------:R-:W-:Y:S01]  /*02c0*/  UMOV UR7, 0x3 ;  /* 0x0000000300077882 */ /* 0x000fe20000000000 */
[----:B------:R-:W-:Y:S01]  /*02d0*/  ELECT P0, URZ, PT ;  /* 0x00000000003f782f */ /* 0x000fe20003800000 */
[----:B0-----:R-:W-:Y:S02]  /*02e0*/  ULEA UR8, UR5, UR4, 0x18 ;  /* 0x0000000405087291 */ /* 0x001fe4000f8ec03f */
[----:B------:R-:W-:-:S04]  /*02f0*/  UIADD3 UR4, -UR6, 0x100000, URZ ;  /* 0x0010000006047890 */ /* 0x000fc8000fffe13f */
[----:B------:R-:W-:Y:S02]  /*0300*/  USHF.L.U32 UR5, UR4, 0xb, URZ ;  /* 0x0000000b04057899 */ /* 0x000fe4000800063f */
[----:B------:R-:W-:Y:S02]  /*0310*/  USHF.L.U32 UR4, UR4, 0x1, URZ ;  /* 0x0000000104047899 */ /* 0x000fe4000800063f */
[----:B------:R-:W-:-:S04]  /*0320*/  UIADD3 UR6, -UR7, 0x100000, URZ ;  /* 0x0010000007067890 */ /* 0x000fc8000fffe13f */
[----:B------:R-:W-:Y:S02]  /*0330*/  USHF.L.U32 UR7, UR6, 0xb, URZ ;  /* 0x0000000b06077899 */ /* 0x000fe4000800063f */
[----:B------:R-:W-:Y:S01]  /*0340*/  USHF.L.U32 UR6, UR6, 0x1, URZ ;  /* 0x0000000106067899 */ /* 0x000fe2000800063f */
[----:B------:R-:W0:Y:S03]  /*0350*/  FENCE.VIEW.ASYNC.S ;  /* 0x00000000000073c6 */ /* 0x000e260000000000 */
[----:B0-----:R3:W4:Y:S08]  /*0360*/  SYNCS.EXCH.64 URZ, [UR8+0x12430], UR4 ;  /* 0x01243004083f75b2 */ /* 0x0017300008000100 */
[----:B------:R3:W0:Y:S01]  /*0370*/  SYNCS.EXCH.64 URZ, [UR8+0x12440], UR6 ;  /* 0x01244006083f75b2 */ /* 0x0006220008000100 */
[----:B------:R3:W0:Y:S01]  /*0380*/  SYNCS.EXCH.64 URZ, [UR8+0x12438], UR4 ;  /* 0x01243804083f75b2 */ /* 0x0006220008000100 */
[----:B------:R3:W0:Y:S02]  /*0390*/  SYNCS.EXCH.64 URZ, [UR8+0x12448], UR6 ;  /* 0x01244806083f75b2 */ /* 0x0006240008000100 */
[----:B---3--:R-:W-:Y:S01]  /*03a0*/  NOP ;  /* 0x0000000000007918 */ /* 0x008fe20000000000 */
.L_x_2:
[----:B------:R-:W3:Y:S01]  /*03b0*/  SHFL.IDX PT, R0, R2, RZ, 0x1f ;  /* 0x00001fff02007589 */ /* 0x000ee200000e0000 */
[----:B------:R-:W-:Y:S01]  /*03c0*/  NOP ;  /* 0x0000000000007918 */ /* 0x000fe20000000000 */
[----:B---3--:R-:W-:-:S13]  /*03d0*/  ISETP.NE.AND P0, PT, R0, RZ, PT ;  /* 0x000000ff0000720c */ /* 0x008fda0003f05270 */
        /* <DEDUP_REMOVED lines=14> */
[----:B0-----:R3:W0:Y:S08]  /*04c0*/  SYNCS.EXCH.64 URZ, [UR8+0x12450], UR4 ;  /* 0x01245004083f75b2 */ /* 0x0016300008000100 */
[----:B------:R3:W0:Y:S01]  /*04d0*/  SYNCS.EXCH.64 URZ, [UR8+0x12460], UR6 ;  /* 0x01246006083f75b2 */ /* 0x0006220008000100 */
[----:B------:R3:W0:Y:S01]  /*04e0*/  SYNCS.EXCH.64 URZ, [UR8+0x12458], UR4 ;  /* 0x01245804083f75b2 */ /* 0x0006220008000100 */
[----:B------:R3:W0:Y:S02]  /*04f0*/  SYNCS.EXCH.64 URZ, [UR8+0x12468], UR6 ;  /* 0x01246806083f75b2 */ /* 0x0006240008000100 */
[----:B---3--:R-:W-:Y:S01]  /*0500*/  NOP ;  /* 0x0000000000007918 */ /* 0x008fe20000000000 */
.L_x_3:
[----:B------:R-:W3:Y:S01]  /*0510*/  SHFL.IDX PT, R0, R2, RZ, 0x1f ;  /* 0x00001fff02007589 */ /* 0x000ee200000e0000 */
[----:B------:R-:W-:Y:S01]  /*0520*/  NOP ;  /* 0x0000000000007918 */ /* 0x000fe20000000000 */
[----:B---3--:R-:W-:-:S13]  /*0530*/  ISETP.NE.AND P0, PT, R0, RZ, PT ;  /* 0x000000ff0000720c */ /* 0x008fda0003f05270 */
[----:B------:R-:W-:Y:S05]  /*0540*/  @P0 BRA `(.L_x_4) ;  /* 0x0000000000380947 */ /* 0x000fea0003800000 */
[----:B0-----:R-:W0:Y:S01]  /*0550*/  S2UR UR5, SR_CgaCtaId ;  /* 0x00000000000579c3 */ /* 0x001e220000008800 */
[----:B------:R-:W-:Y:S01]  /*0560*/  UMOV UR4, 0x400 ;  /* 0x0000040000047882 */ /* 0x000fe20000000000 */
[----:B------:R-:W-:Y:S01]  /*0570*/  UMOV UR7, 0x1 ;  /* 0x0000000100077882 */ /* 0x000fe20000000000 */
[----:B------:R-:W-:Y:S01]  /*0580*/  ELECT P0, URZ, PT ;  /* 0x00000000003f782f */ /* 0x000fe20003800000 */
[----:B0-----:R-:W-:Y:S02]  /*0590*/  ULEA UR6, UR5, UR4, 0x18 ;  /* 0x0000000405067291 */ /* 0x001fe4000f8ec03f */
[----:B------:R-:W-:-:S04]  /*05a0*/  UIADD3 UR4, -UR7, 0x100000, URZ ;  /* 0x0010000007047890 */ /* 0x000fc8000fffe13f */
[----:B------:R-:W-:Y:S02]  /*05b0*/  USHF.L.U32 UR5, UR4, 0xb, URZ ;  /* 0x0000000b04057899 */ /* 0x000fe4000800063f */
[----:B------:R-:W-:Y:S01]  /*05c0*/  USHF.L.U32 UR4, UR4, 0x1, URZ ;  /* 0x0000000104047899 */ /* 0x000fe2000800063f */
[----:B------:R-:W0:Y:S11]  /*05d0*/  FENCE.VIEW.ASYNC.S ;  /* 0x00000000000073c6 */ /* 0x000e360000000000 */
[----:B0-----:R3:W0:Y:S01]  /*05e0*/  SYNCS.EXCH.64 URZ, [UR6+0x12470], UR4 ;  /* 0x01247004063f75b2 */ /* 0x0016220008000100 */
[----:B------:R3:W0:Y:S01]  /*05f0*/  SYNCS.EXCH.64 URZ, [UR6+0x12480], UR4 ;  /* 0x01248004063f75b2 */ /* 0x0006220008000100 */
[----:B------:R3:W0:Y:S01]  /*0600*/  SYNCS.EXCH.64 URZ, [UR6+0x12478], UR4 ;  /* 0x01247804063f75b2 */ /* 0x0006220008000100 */
[----:B------:R3:W0:Y:S02]  /*0610*/  SYNCS.EXCH.64 URZ, [UR6+0x12488], UR4 ;  /* 0x01248804063f75b2 */ /* 0x0006240008000100 */
[----:B---3--:R-:W-:Y:S01]  /*0620*/  NOP ;  /* 0x0000000000007918 */ /* 0x008fe20000000000 */
.L_x_4:
        /* <DEDUP_REMOVED lines=22> */
.L_x_5:
        /* <DEDUP_REMOVED lines=22> */
.L_x_6:
[----:B------:R-:W-:Y:S01]  /*08f0*/  PLOP3.LUT P0, PT, PT, PT, UP0, 0x80, 0x0 ;  /* 0x000000000000781c */ /* 0x000fe20003f0f008 */
[----:B------:R-:W-:Y:S01]  /*0900*/  UMOV UR41, 0x1 ;  /* 0x0000000100297882 */ /* 0x000fe20000000000 */
[----:B------:R-:W-:Y:S01]  /*0910*/  NOP ;  /* 0x0000000000007918 */ /* 0x000fe20000000000 */
[----:B------:R-:W-:Y:S01]  /*0920*/  USEL UR41, UR41, 0x2, !UP0 ;  /* 0x0000000229297887 */ /* 0x000fe2000c000000 */
[----:B------:R-:W-:Y:S01]  /*0930*/  BSSY B6, `(.L_x_7) ;  /* 0x0000a93000067945 */ /* 0x000fe20003800000 */
[----:B------:R-:W-:Y:S01]  /*0940*/  ULDC.64 UR42, c[0x0][0x208] ;  /* 0x00008200002a7ab9 */ /* 0x000fe20000000a00 */
[----:B------:R-:W-:Y:S01]  /*0950*/  LOP3.LUT R16, R27, 0x7f, RZ, 0xc0, !PT ;  /* 0x0000007f1b107812 */ /* 0x000fe200078ec0ff */
[----:B012-4-:R-:W-:Y:S06]  /*0960*/  BAR.SYNC.DEFER_BLOCKING 0x0 ;  /* 0x0000000000007b1d */ /* 0x017fec0000010000 */
[----:B------:R-:W-:Y:S05]  /*0970*/  @!P0 BRA `(.L_x_8) ;  /* 0x0000007800788947 */ /* 0x000fea0003800000 */
.L_x_9:
[----:B------:R-:W-:-:S08]  /*0980*/  NOP ;  /* 0x0000000000007918 */ /* 0x000fd00000000000 */
[----:B------:R-:W0:Y:S02]  /*0990*/  USETMAXREG.TRY_ALLOC.CTAPOOL UP0, 0xa0 ;  /* 0x000000a0000079c8 */ /* 0x000e240008000600 */
[----:B0-----:R-:W-:-:S13]  /*09a0*/  PLOP3.LUT P0, PT, PT, PT, UP0, 0x80, 0x0 ;  /* 0x000000000000781c */ /* 0x001fda0003f0f008 */
[----:B------:R-:W-:Y:S05]  /*09b0*/  @!P0 BRA `(.L_x_9) ;  /* 0xfffffffc00f08947 */ /* 0x000fea000383ffff */
[----:B------:R-:W0:Y:S01]  /*09c0*/  S2UR UR6, SR_CTAID.Y ;  /* 0x00000000000679c3 */ /* 0x000e220000002600 */
[----:B------:R-:W-:Y:S02]  /*09d0*/  ULDC UR8, c[0x0][0xc50] ;  /* 0x0003140000087ab9 */ /* 0x000fe40000000800 */
[----:B------:R-:W-:-:S05]  /*09e0*/  UISETP.NE.AND UP0, UPT, UR8, 0x1, UPT ;  /* 0x000000010800788c */ /* 0x000fca000bf05270 */
[----:B------:R-:W1:Y:S06]  /*09f0*/  S2UR UR39, SR_CTAID.Z ;  /* 0x00000000002779c3 */ /* 0x000e6c0000002700 */
[----:B------:R-:W-:Y:S01]  /*0a00*/  @UP0 ULDC UR4, c[0x0][0xc54] ;  /* 0x0003150000040ab9 */ /* 0x000fe20000000800 */
[----:B------:R-:W-:Y:S01]  /*0a10*/  @UP0 ULDC UR7, c[0x0][0xc58] ;  /* 0x0003160000070ab9 */ /* 0x000fe20000000800 */
[----:B0-----:R-:W-:Y:S02]  /*0a20*/  UIMAD.WIDE.U32 UR4, UR6, UR4, URZ ;  /* 0x00000004060472a5 */ /* 0x001fe4000f8e003f */
[----:B------:R-:W-:-:S02]  /*0a30*/  UMOV UR36, UR6 ;  /* 0x0000000600247c82 */ /* 0x000fc40008000000 */
[----:B------:R-:W-:Y:S01]  /*0a40*/  @UP0 USHF.R.U32.HI UR36, URZ, UR7, UR5 ;  /* 0x000000073f240299 */ /* 0x000fe20008011605 */
[----:B------:R-:W-:Y:S06]  /*0a50*/  BAR.ARV 0x8, 0x200 ;  /* 0x0208000000007b1d */ /* 0x000fec0000002000 */
[----:B-1----:R-:W-:Y:S01]  /*0a60*/  ISETP.LE.AND P0, PT, RZ, UR39, PT ;  /* 0x00000027ff007c0c */ /* 0x002fe2000bf03270 */
[----:B------:R-:W-:-:S04]  /*0a70*/  UIADD3 UR4, -UR36, URZ, URZ ;  /* 0x0000003f24047290 */ /* 0x000fc8000fffe13f */
[----:B------:R-:W-:-:S08]  /*0a80*/  UIMAD UR8, UR8, UR4, UR6 ;  /* 0x00000004080872a4 */ /* 0x000fd0000f8e0206 */
[----:B------:R-:W-:Y:S05]  /*0a90*/  @!P0 BRA `(.L_x_10) ;  /* 0x000000a400f08947 */ /* 0x000fea0003800000 */
[----:B------:R-:W-:Y:S01]  /*0aa0*/  ULDC.64 UR4, c[0x0][0x990] ;  /* 0x0002640000047ab9 */ /* 0x000fe20000000a00 */
[----:B------:R-:W-:Y:S01]  /*0ab0*/  ULDC.64 UR6, c[0x0][0x998] ;  /* 0x0002660000067ab9 */ /* 0x000fe20000000a00 */
[----:B------:R-:W-:Y:S01]  /*0ac0*/  UISETP.NE.U32.AND UP0, UPT, UR4, URZ, UPT ;  /* 0x0000003f0400728c */ /* 0x000fe2000bf05070 */
[----:B------:R-:W-:Y:S01]  /*0ad0*/  IMAD.MOV.U32 R0, RZ, RZ, 0x3f800000 ;  /* 0x3f800000ff007424 */ /* 0x000fe200078e00ff */
[----:B------:R-:W-:Y:S01]  /*0ae0*/  UISETP.NE.U32.AND UP1, UPT, UR6, URZ, UPT ;  /* 0x0000003f0600728c */ /* 0x000fe2000bf25070 */
[----:B------:R-:W-:Y:S01]  /*0af0*/  IMAD.MOV.U32 R5, RZ, RZ, 0x3f800000 ;  /* 0x3f800000ff057424 */ /* 0x000fe200078e00ff */
[----:B------:R-:W-:Y:S02]  /*0b00*/  UISETP.NE.AND.EX UP0, UPT, UR5, URZ, UPT, UP0 ;  /* 0x0000003f0500728c */ /* 0x000fe4000bf05300 */
[----:B------:R-:W-:Y:S02]  /*0b10*/  UISETP.NE.AND.EX UP1, UPT, UR7, URZ, UPT, UP1 ;  /* 0x0000003f0700728c */ /* 0x000fe4000bf25310 */
[----:B------:R-:W-:-:S02]  /*0b20*/  USHF.R.S32.HI UR40, URZ, 0x1f, UR39 ;  /* 0x0000001f3f287899 */ /* 0x000fc40008011427 */
[----:B------:R-:W-:Y:S01]  /*0b30*/  PLOP3.LUT P0, PT, PT, PT, UP0, 0x80, 0x0 ;  /* 0x000000000000781c */ /* 0x000fe20003f0f008 */
[----:B------:R-:W-:Y:S01]  /*0b40*/  ULDC UR46, c[0x0][0x424] ;  /* 0x00010900002e7ab9 */ /* 0x000fe20000000800 */
[----:B------:R-:W-:-:S03]  /*0b50*/  PLOP3.LUT P1, PT, PT, PT, UP1, 0x80, 0x0 ;  /* 0x000000000000781c */ /* 0x000fc60003f2f018 */
[----:B------:R-:W-:Y:S02]  /*0b60*/  @UP0 ULDC.64 UR12, c[0x0][0x9a8] ;  /* 0x00026a00000c0ab9 */ /* 0x000fe40000000a00 */
[----:B------:R-:W-:Y:S01]  /*0b70*/  @UP1 ULDC.64 UR16, c[0x0][0x9b8] ;  /* 0x00026e0000101ab9 */ /* 0x000fe20000000a00 */
[----:B------:R-:W-:Y:S02]  /*0b80*/  @UP0 UIMAD UR9, UR40, UR12, URZ ;  /* 0x0000000c280902a4 */ /* 0x000fe4000f8e023f */
[----:B------:R-:W-:Y:S02]  /*0b90*/  @UP1 UIMAD UR15, UR40, UR16, URZ ;  /* 0x00000010280f12a4 */ /* 0x000fe4000f8e023f */
[----:B------:R-:W-:Y:S02]  /*0ba0*/  @UP0 UIMAD UR14, UR39, UR13, UR9 ;  /* 0x0000000d270e02a4 */ /* 0x000fe4000f8e0209 */
[----:B------:R-:W-:Y:S02]  /*0bb0*/  @UP0 UIMAD.WIDE.U32 UR10, UR39, UR12, URZ ;  /* 0x0000000c270a02a5 */ /* 0x000fe4000f8e003f */
[----:B------:R-:W-:-:S02]  /*0bc0*/  @UP0 USHF.R.S32.HI UR9, URZ, 0x1f, UR36 ;  /* 0x0000001f3f090899 */ /* 0x000fc40008011424 */
[----:B------:R-:W-:Y:S02]  /*0bd0*/  @UP1 UIMAD.WIDE.U32 UR12, UR39, UR16, URZ ;  /* 0x00000010270c12a5 */ /* 0x000fe4000f8e003f */
[----:B------:R-:W-:Y:S02]  /*0be0*/  @UP1 UIMAD UR15, UR39, UR17, UR15 ;  /* 0x00000011270f12a4 */ /* 0x000fe4000f8e020f */
[----:B------:R-:W-:Y:S01]  /*0bf0*/  @UP1 USHF.R.S32.HI UR20, URZ, 0x1f, UR36 ;  /* 0x0000001f3f141899 */ /* 0x000fe20008011424 */
[----:B------:R-:W-:Y:S01]  /*0c00*/  @UP0 ULDC.64 UR16, c[0x0][0x9b0] ;  /* 0x00026c0000100ab9 */ /* 0x000fe20000000a00 */
[----:B------:R-:W-:Y:S01]  /*0c10*/  @UP1 ULDC.64 UR18, c[0x0][0x9c0] ;  /* 0x0002700000121ab9 */ /* 0x000fe20000000a00 */
[----:B------:R-:W-:Y:S02]  /*0c20*/  @UP0 UIMAD UR9, UR9, UR16, URZ ;  /* 0x00000010090902a4 */ /* 0x000fe4000f8e023f */
[----:B------:R-:W-:Y:S02]  /*0c30*/  @UP0 UIADD3 UR11, UR11, UR14, URZ ;  /* 0x0000000e0b0b0290 */ /* 0x000fe4000fffe03f */
[----:B------:R-:W-:-:S02]  /*0c40*/  @UP1 UIMAD UR14, UR20, UR18, URZ ;  /* 0x00000012140e12a4 */ /* 0x000fc4000f8e023f */
[----:B------:R-:W-:Y:S02]  /*0c50*/  @UP1 UIADD3 UR13, UR13, UR15, URZ ;  /* 0x0000000f0d0d1290 */ /* 0x000fe4000fffe03f */
[----:B------:R-:W-:Y:S02]  /*0c60*/  @UP0 UIMAD UR9, UR36, UR17, UR9 ;  /* 0x00000011240902a4 */ /* 0x000fe4000f8e0209 */
[----:B------:R-:W-:Y:S02]  /*0c70*/  @UP0 UIMAD.WIDE.U32 UR10, UR36, UR16, UR10 ;  /* 0x00000010240a02a5 */ /* 0x000fe4000f8e000a */
[----:B------:R-:W-:Y:S02]  /*0c80*/  @UP1 UIMAD UR14, UR36, UR19, UR14 ;  /* 0x00000013240e12a4 */ /* 0x000fe4000f8e020e */
[----:B------:R-:W-:Y:S02]  /*0c90*/  @UP1 UIMAD.WIDE.U32 UR12, UR36, UR18, UR12 ;  /* 0x00000012240c12a5 */ /* 0x000fe4000f8e000c */
[----:B------:R-:W-:-:S02]  /*0ca0*/  @UP0 UIADD3 UR11, UR11, UR9, URZ ;  /* 0x000000090b0b0290 */ /* 0x000fc4000fffe03f */
[----:B------:R-:W-:Y:S02]  /*0cb0*/  @UP1 UIADD3 UR9, UR13, UR14, URZ ;  /* 0x0000000e0d091290 */ /* 0x000fe4000fffe03f */
[----:B------:R-:W-:Y:S02]  /*0cc0*/  @UP1 ULEA UR6, UP3, UR12, UR6, 0x2 ;  /* 0x000000060c061291 */ /* 0x000fe4000f86103f */
[----:B------:R-:W-:Y:S02]  /*0cd0*/  @UP0 ULEA UR4, UP2, UR10, UR4, 0x2 ;  /* 0x000000040a040291 */ /* 0x000fe4000f84103f */
[----:B------:R-:W-:Y:S02]  /*0ce0*/  @UP1 ULEA.HI.X UR7, UR12, UR7, UR9, 0x2, UP3 ;  /* 0x000000070c071291 */ /* 0x000fe400098f1409 */
[----:B------:R-:W-:Y:S01]  /*0cf0*/  IMAD.U32 R6, RZ, RZ, UR6 ;  /* 0x00000006ff067e24 */ /* 0x000fe2000f8e00ff */
[----:B------:R-:W-:Y:S01]  /*0d00*/  @UP0 ULEA.HI.X UR5, UR10, UR5, UR11, 0x2, UP2 ;  /* 0x000000050a050291 */ /* 0x000fe200090f140b */
[----:B------:R-:W-:-:S02]  /*0d10*/  IMAD.U32 R2, RZ, RZ, UR4 ;  /* 0x00000004ff027e24 */ /* 0x000fc4000f8e00ff */
[----:B------:R-:W-:-:S03]  /*0d20*/  IMAD.U32 R7, RZ, RZ, UR7 ;  /* 0x00000007ff077e24 */ /* 0x000fc6000f8e00ff */
[----:B------:R-:W-:Y:S01]  /*0d30*/  IMAD.U32 R3, RZ, RZ, UR5 ;  /* 0x00000005ff037e24 */ /* 0x000fe2000f8e00ff */
[----:B------:R-:W-:Y:S01]  /*0d40*/  ULDC.64 UR4, c[0x0][0x418] ;  /* 0x0001060000047ab9 */ /* 0x000fe20000000a00 */
[----:B------:R0:W5:Y:S01]  /*0d50*/  @P1 LDG.E R0, desc[UR42][R6.64] ;  /* 0x0000002a06001981 */ /* 0x000162000c1e1900 */
[----:B------:R-:W-:-:S03]  /*0d60*/  UISETP.NE.U32.AND UP0, UPT, UR4, URZ, UPT ;  /* 0x0000003f0400728c */ /* 0x000fc6000bf05070 */
[----:B------:R-:W-:Y:S01]  /*0d70*/  ULDC UR4, c[0x0][0x2f0] ;  /* 0x0000bc0000047ab9 */ /* 0x000fe20000000800 */
[----:B------:R-:W-:Y:S01]  /*0d80*/  UISETP.NE.AND.EX UP0, UPT, UR5, URZ, UPT, UP0 ;  /* 0x0000003f0500728c */ /* 0x000fe2000bf05300 */
[----:B------:R0:W5:Y:S03]  /*0d90*/  @P0 LDG.E R5, desc[UR42][R2.64] ;  /* 0x0000002a02050981 */ /* 0x000166000c1e1900 */
[----:B------:R-:W-:-:S04]  /*0da0*/  USEL UR46, UR46, 0x1, UP0 ;  /* 0x000000012e2e7887 */ /* 0x000fc80008000000 */
[----:B------:R-:W-:-:S04]  /*0db0*/  UIMAD UR46, UR46, UR4, URZ ;  /* 0x000000042e2e72a4 */ /* 0x000fc8000f8e023f */
[----:B------:R-:W-:Y:S02]  /*0dc0*/  UISETP.GE.AND UP0, UPT, UR46, 0x1, UPT ;  /* 0x000000012e00788c */ /* 0x000fe4000bf06270 */
[----:B------:R-:W-:-:S04]  /*0dd0*/  UIADD3 UR4, UR46, 0x9f, URZ ;  /* 0x0000009f2e047890 */ /* 0x000fc8000fffe03f */
[----:B------:R-:W-:Y:S01]  /*0de0*/  PLOP3.LUT P0, PT, PT, PT, UP0, 0x80, 0x0 ;  /* 0x000000000000781c */ /* 0x000fe20003f0f008 */
[----:B------:R-:W-:-:S04]  /*0df0*/  UIMAD.WIDE UR4, UR4, 0x66666667, URZ ;  /* 0x66666667040478a5 */ /* 0x000fc8000f8e023f */
[----:B------:R-:W-:Y:S02]  /*0e00*/  USHF.R.U32.HI UR6, URZ, 0x1f, UR5 ;  /* 0x0000001f3f067899 */ /* 0x000fe40008011605 */
[----:B------:R-:W-:Y:S01]  /*0e10*/  ULOP3.LUT UR37, UR8, 0xffff, URZ, 0xc0, !UPT ;  /* 0x0000ffff08257892 */ /* 0x000fe2000f8ec03f */
[----:B------:R-:W-:Y:S01]  /*0e20*/  UMOV UR4, URZ ;  /* 0x0000003f00047c82 */ /* 0x000fe20008000000 */
[----:B------:R-:W-:-:S04]  /*0e30*/  ULEA.HI.SX32 UR6, UR5, UR6, 0x1a ;  /* 0x0000000605067291 */ /* 0x000fc8000f8fd23f */
[----:B0-----:R-:W-:Y:S08]  /*0e40*/  @!P0 BRA `(.L_x_11) ;  /* 0x0000000000908947 */ /* 0x001ff00003800000 */
[----:B------:R-:W-:Y:S01]  /*0e50*/  USHF.R.U32.HI UR8, URZ, 0x10, UR8 ;  /* 0x000000103f087899 */ /* 0x000fe20008011608 */
[----:B------:R-:W-:-:S03]  /*0e60*/  UMOV UR4, URZ ;  /* 0x0000003f00047c82 */ /* 0x000fc60008000000 */
[----:B------:R-:W-:-:S11]  /*0e70*/  UISETP.NE.AND UP0, UPT, UR8, URZ, UPT ;  /* 0x0000003f0800728c */ /* 0x000fd6000bf05270 */
[----:B------:R-:W-:Y:S02]  /*0e80*/  @!UP0 ULDC UR8, c[0x0][0x9f0] ;  /* 0x00027c0000088ab9 */ /* 0x000fe40000000800 */
[----:B------:R-:W-:Y:S01]  /*0e90*/  IMAD.U32 R4, RZ, RZ, UR8 ;  /* 0x00000008ff047e24 */ /* 0x000fe2000f8e00ff */
[----:B------:R-:W-:-:S04]  /*0ea0*/  UIADD3 UR7, UR6, -0x1, UR8 ;  /* 0xffffffff06077890 */ /* 0x000fc8000fffe008 */
[-C--:B------:R-:W-:Y:S02]  /*0eb0*/  IABS R2, R4.reuse ;  /* 0x0000000400027213 */ /* 0x080fe40000000000 */
[----:B------:R-:W-:Y:S01]  /*0ec0*/  IMAD.U32 R6, RZ, RZ, UR7 ;  /* 0x00000007ff067e24 */ /* 0x000fe2000f8e00ff */
[----:B------:R-:W-:Y:S01]  /*0ed0*/  IABS R7, R4 ;  /* 0x0000000400077213 */ /* 0x000fe20000000000 */
[----:B------:R-:W-:Y:S01]  /*0ee0*/  ULOP3.LUT UR7, UR7, UR8, URZ, 0x3c, !UPT ;  /* 0x0000000807077292 */ /* 0x000fe2000f8e3c3f */
[----:B------:R-:W-:Y:S02]  /*0ef0*/  R2UR UR11, R2 ;  /* 0x00000000020b72ca */ /* 0x000fe400000e0000 */
[----:B------:R-:W-:-:S05]  /*0f00*/  IABS R6, R6 ;  /* 0x0000000600067213 */ /* 0x000fca0000000000 */
[----:B------:R-:W-:-:S05]  /*0f10*/  IMAD.MOV.U32 R4, RZ, RZ, R6 ;  /* 0x000000ffff047224 */ /* 0x000fca00078e0006 */
[----:B------:R-:W-:Y:S01]  /*0f20*/  R2UR UR10, R4 ;  /* 0x00000000040a72ca */ /* 0x000fe200000e0000 */
[----:B------:R-:W0:Y:S08]  /*0f30*/  I2F.RP R2, UR11 ;  /* 0x0000000b00027d06 */ /* 0x000e300008209400 */
[----:B0-----:R-:W0:Y:S02]  /*0f40*/  MUFU.RCP R2, R2 ;  /* 0x0000000200027308 */ /* 0x001e240000001000 */
[----:B0-----:R-:W-:-:S02]  /*0f50*/  VIADD R3, R2, 0xffffffe ;  /* 0x0ffffffe02037836 */ /* 0x001fc40000000000 */
[----:B------:R-:W-:-:S04]  /*0f60*/  IMAD.MOV R2, RZ, RZ, -R7 ;  /* 0x000000ffff027224 */ /* 0x000fc800078e0a07 */
[----:B------:R-:W0:Y:S02]  /*0f70*/  F2I.FTZ.U32.TRUNC.NTZ R3, R3 ;  /* 0x0000000300037305 */ /* 0x000e24000021f000 */
[----:B0-----:R-:W-:-:S13]  /*0f80*/  R2UR UR5, R3 ;  /* 0x00000000030572ca */ /* 0x001fda00000e0000 */
[----:B------:R-:W-:-:S04]  /*0f90*/  UIADD3 UR9, URZ, -UR5, URZ ;  /* 0x800000053f097290 */ /* 0x000fc8000fffe03f */
[----:B------:R-:W-:-:S04]  /*0fa0*/  UIMAD UR9, UR9, UR11, URZ ;  /* 0x0000000b090972a4 */ /* 0x000fc8000f8e023f */
[----:B------:R-:W-:-:S03]  /*0fb0*/  UIMAD.WIDE.U32 UR4, UR5, UR9, UR4 ;  /* 0x00000009050472a5 */ /* 0x000fc6000f8e0004 */
[----:B------:R-:W-:Y:S01]  /*0fc0*/  R2UR UR9, R2 ;  /* 0x00000000020972ca */ /* 0x000fe200000e0000 */
[----:B------:R-:W-:-:S12]  /*0fd0*/  UIMAD.WIDE.U32 UR4, UR5, UR10, URZ ;  /* 0x0000000a050472a5 */ /* 0x000fd8000f8e003f */
[----:B------:R-:W-:-:S04]  /*0fe0*/  UIMAD UR4, UR5, UR9, UR10 ;  /* 0x00000009050472a4 */ /* 0x000fc8000f8e020a */
[----:B------:R-:W-:-:S11]  /*0ff0*/  UISETP.GT.U32.AND UP1, UPT, UR11, UR4, UPT ;  /* 0x000000040b00728c */ /* 0x000fd6000bf24070 */
[----:B------:R-:W-:Y:S02]  /*1000*/  @!UP1 UIADD3 UR4, UR4, -UR11, URZ ;  /* 0x8000000b04049290 */ /* 0x000fe4000fffe03f */
[----:B------:R-:W-:Y:S02]  /*1010*/  @!UP1 UIADD3 UR5, UR5, 0x1, URZ ;  /* 0x0000000105059890 */ /* 0x000fe4000fffe03f */
[----:B------:R-:W-:Y:S02]  /*1020*/  UISETP.GE.U32.AND UP0, UPT, UR4, UR11, UPT ;  /* 0x0000000b0400728c */ /* 0x000fe4000bf06070 */
[----:B------:R-:W-:-:S09]  /*1030*/  UISETP.GE.AND UP1, UPT, UR7, URZ, UPT ;  /* 0x0000003f0700728c */ /* 0x000fd2000bf26270 */
[----:B------:R-:W-:Y:S02]  /*1040*/  @UP0 UIADD3 UR5, UR5, 0x1, URZ ;  /* 0x0000000105050890 */ /* 0x000fe4000fffe03f */
[----:B------:R-:W-:-:S05]  /*1050*/  UISETP.NE.AND UP0, UPT, UR8, URZ, UPT ;  /* 0x0000003f0800728c */ /* 0x000fca000bf05270 */
[----:B------:R-:W-:Y:S02]  /*1060*/  UMOV UR4, UR5 ;  /* 0x0000000500047c82 */ /* 0x000fe40008000000 */
[----:B------:R-:W-:-:S04]  /*1070*/  @!UP1 UIADD3 UR4, -UR4, URZ, URZ ;  /* 0x0000003f04049290 */ /* 0x000fc8000fffe13f */
[----:B------:R-:W-:-:S12]  /*1080*/  @!UP0 ULOP3.LUT UR4, URZ, UR8, URZ, 0x33, !UPT ;  /* 0x000000083f048292 */ /* 0x000fd8000f8e333f */
.L_x_11:
[----:B------:R-:W-:Y:S01]  /*1090*/  UIMAD UR37, UR37, UR4, URZ ;  /* 0x00000004252572a4 */ /* 0x000fe2000f8e023f */
[----:B------:R-:W-:Y:S02]  /*10a0*/  IMAD.U32 R2, RZ, RZ, UR6 ;  /* 0x00000006ff027e24 */ /* 0x000fe4000f8e00ff */
[----:B-----5:R-:W-:Y:S01]  /*10b0*/  FMUL.FTZ R0, R5, R0 ;  /* 0x0000000005007220 */ /* 0x020fe20000410000 */
[----:B------:R-:W-:Y:S01]  /*10c0*/  IMAD.U32 R3, RZ, RZ, UR4 ;  /* 0x00000004ff037e24 */ /* 0x000fe2000f8e00ff */
[----:B------:R-:W-:Y:S01]  /*10d0*/  ULDC UR4, c[0x0][0x988] ;  /* 0x0002620000047ab9 */ /* 0x000fe20000000800 */
[----:B------:R-:W-:Y:S02]  /*10e0*/  VIADD R27, R27, 0xffffff80 ;  /* 0xffffff801b1b7836 */ /* 0x000fe40000000000 */
[----:B------:R-:W-:Y:S01]  /*10f0*/  FMUL.FTZ R0, R0, UR4 ;  /* 0x0000000400007c20 */ /* 0x000fe20008410000 */
[----:B------:R-:W-:Y:S02]  /*1100*/  PLOP3.LUT P0, PT, PT, PT, PT, 0x80, 0x0 ;  /* 0x000000000000781c */ /* 0x000fe40003f0f070 */
[----:B------:R-:W-:-:S02]  /*1110*/  CS2R R6, SRZ ;  /* 0x0000000000067805 */ /* 0x000fc4000001ff00 */
[----:B------:R-:W-:Y:S02]  /*1120*/  VIADDMNMX R2, R3, UR37, R2, PT ;  /* 0x0000002503027c46 */ /* 0x000fe4000b800102 */
[----:B------:R-:W-:Y:S02]  /*1130*/  CS2R R30, SRZ ;  /* 0x00000000001e7805 */ /* 0x000fe4000001ff00 */
[----:B------:R-:W-:Y:S01]  /*1140*/  R2UR UR44, R0 ;  /* 0x00000000002c72ca */ /* 0x000fe200000e0000 */
[----:B------:R-:W-:Y:S01]  /*1150*/  IMAD.MOV.U32 R0, RZ, RZ, RZ ;  /* 0x000000ffff007224 */ /* 0x000fe200078e00ff */
[----:B------:R-:W-:Y:S02]  /*1160*/  R2UR UR45, R2 ;  /* 0x00000000022d72ca */ /* 0x000fe400000e0000 */
[----:B------:R-:W-:Y:S01]  /*1170*/  CS2R R2, SRZ ;  /* 0x0000000000027805 */ /* 0x000fe2000001ff00 */
[----:B------:R-:W-:Y:S01]  /*1180*/  IMAD.MOV.U32 R26, RZ, RZ, RZ ;  /* 0x000000ffff1a7224 */ /* 0x000fe200078e00ff */
[----:B------:R-:W-:Y:S01]  /*1190*/  CS2R R8, SRZ ;  /* 0x0000000000087805 */ /* 0x000fe2000001ff00 */
[----:B------:R-:W-:Y:S01]  /*11a0*/  IMAD.MOV.U32 R36, RZ, RZ, RZ ;  /* 0x000000ffff247224 */ /* 0x000fe200078e00ff */
[----:B------:R-:W-:-:S02]  /*11b0*/  CS2R R10, SRZ ;  /* 0x00000000000a7805 */ /* 0x000fc4000001ff00 */
[----:B------:R-:W-:Y:S02]  /*11c0*/  CS2R R38, SRZ ;  /* 0x0000000000267805 */ /* 0x000fe4000001ff00 */
[----:B------:R-:W-:Y:S01]  /*11d0*/  CS2R R34, SRZ ;  /* 0x0000000000227805 */ /* 0x000fe2000001ff00 */
[----:B------:R-:W-:Y:S01]  /*11e0*/  IMAD.MOV.U32 R33, RZ, RZ, RZ ;  /* 0x000000ffff217224 */ /* 0x000fe200078e00ff */
[----:B------:R-:W-:Y:S01]  /*11f0*/  CS2R R12, SRZ ;  /* 0x00000000000c7805 */ /* 0x000fe2000001ff00 */
[----:B------:R-:W-:Y:S01]  /*1200*/  IMAD.MOV.U32 R44, RZ, RZ, RZ ;  /* 0x000000ffff2c7224 */ /* 0x000fe200078e00ff */
[----:B------:R-:W-:Y:S02]  /*1210*/  CS2R R46, SRZ ;  /* 0x00000000002e7805 */ /* 0x000fe4000001ff00 */
[----:B------:R-:W-:Y:S01]  /*1220*/  CS2R R42, SRZ ;  /* 0x00000000002a7805 */ /* 0x000fe2000001ff00 */
[----:B------:R-:W-:Y:S01]  /*1230*/  UISETP.GT.AND UP0, UPT, UR45, UR37, UPT ;  /* 0x000000252d00728c */ /* 0x000fe2000bf04270 */
[----:B------:R-:W-:Y:S01]  /*1240*/  IMAD.MOV.U32 R41, RZ, RZ, RZ ;  /* 0x000000ffff297224 */ /* 0x000fe200078e00ff */
[----:B------:R-:W-:Y:S01]  /*1250*/  CS2R R14, SRZ ;  /* 0x00000000000e7805 */ /* 0x000fe2000001ff00 */
[----:B------:R-:W-:Y:S01]  /*1260*/  IMAD.MOV.U32 R52, RZ, RZ, RZ ;  /* 0x000000ffff347224 */ /* 0x000fe200078e00ff */
[----:B------:R-:W-:-:S02]  /*1270*/  CS2R R54, SRZ ;  /* 0x0000000000367805 */ /* 0x000fc4000001ff00 */
[----:B------:R-:W-:Y:S02]  /*1280*/  CS2R R50, SRZ ;  /* 0x0000000000327805 */ /* 0x000fe4000001ff00 */
[----:B------:R-:W-:Y:S01]  /*1290*/  PLOP3.LUT P1, PT, PT, PT, UP0, 0x80, 0x0 ;  /* 0x000000000000781c */ /* 0x000fe20003f2f008 */
[----:B------:R-:W-:-:S12]  /*12a0*/  IMAD.MOV.U32 R49, RZ, RZ, RZ ;  /* 0x000000ffff317224 */ /* 0x000fd800078e00ff */
[----:B------:R-:W-:Y:S05]  /*12b0*/  @!P1 BRA `(.L_x_12) ;  /* 0x0000005400d09947 */ /* 0x000fea0003800000 */
[----:B------:R-:W-:Y:S01]  /*12c0*/  SHF.R.S32.HI R0, RZ, 0x1f, R27 ;  /* 0x0000001fff007819 */ /* 0x000fe2000001141b */
[----:B------:R-:W0:Y:S01]  /*12d0*/  S2UR UR7, SR_CgaCtaId ;  /* 0x00000000000779c3 */ /* 0x000e220000008800 */
[----:B------:R-:W-:Y:S02]  /*12e0*/  UMOV UR38, 0x400 ;  /* 0x0000040000267882 */ /* 0x000fe40000000000 */
[----:B------:R-:W-:-:S04]  /*12f0*/  LEA.HI R17, R0, R27, RZ, 0x7 ;  /* 0x0000001b00117211 */ /* 0x000fc800078f38ff */
[----:B------:R-:W-:-:S06]  /*1300*/  SHF.R.S32.HI R0, RZ, 0x7, R17 ;  /* 0x00000007ff007819 */ /* 0x000fcc0000011411 */
[----:B------:R-:W1:Y:S01]  /*1310*/  SHFL.IDX PT, R0, R0, RZ, 0x1f ;  /* 0x00001fff00007589 */ /* 0x000e6200000e0000 */
[----:B0-----:R-:W-:Y:S01]  /*1320*/  ULEA UR38, UR7, UR38, 0x18 ;  /* 0x0000002607267291 */ /* 0x001fe2000f8ec03f */
[----:B-1----:R-:W-:-:S13]  /*1330*/  R2UR UR6, R0 ;  /* 0x00000000000672ca */ /* 0x002fda00000e0000 */
[----:B------:R-:W-:Y:S02]  /*1340*/  UIMAD.WIDE UR4, UR6, 0x55555556, URZ ;  /* 0x55555556060478a5 */ /* 0x000fe4000f8e023f */
[----:B------:R-:W-:Y:S02]  /*1350*/  UIADD3 UR4, UR38, 0xa200, URZ ;  /* 0x0000a20026047890 */ /* 0x000fe4000fffe03f */
[----:B------:R-:W-:Y:S02]  /*1360*/  ULEA.HI UR5, UR5, UR5, URZ, 0x1 ;  /* 0x0000000505057291 */ /* 0x000fe4000f8f083f */
[----:B------:R-:W-:Y:S02]  /*1370*/  ULOP3.LUT UP0, URZ, UR4, 0x9f, URZ, 0xc0, !UPT ;  /* 0x0000009f043f7892 */ /* 0x000fe4000f80c03f */
[----:B------:R-:W-:-:S04]  /*1380*/  UIMAD UR5, UR5, -0x3, UR6 ;  /* 0xfffffffd050578a4 */ /* 0x000fc8000f8e0206 */
[----:B------:R-:W-:Y:S01]  /*1390*/  PLOP3.LUT P0, PT, PT, PT, UP0, 0x80, 0x0 ;  /* 0x000000000000781c */ /* 0x000fe20003f0f008 */
[----:B------:R-:W-:-:S04]  /*13a0*/  ULEA UR5, UR5, UR4, 0xc ;  /* 0x0000000405057291 */ /* 0x000fc8000f8e603f */
[----:B------:R-:W-:-:S04]  /*13b0*/  USHF.R.U32.HI UR5, URZ, 0x4, UR5 ;  /* 0x000000043f057899 */ /* 0x000fc80008011605 */
[----:B------:R-:W-:-:S04]  /*13c0*/  ULOP3.LUT UR47, UR5, 0x3fff, URZ, 0xc0, !UPT ;  /* 0x00003fff052f7892 */ /* 0x000fc8000f8ec03f */
[----:B------:R-:W-:Y:S08]  /*13d0*/  @!P0 BRA `(.L_x_13) ;  /* 0x0000000000408947 */ /* 0x000ff00003800000 */
[----:B------:R-:W-:Y:S01]  /*13e0*/  MOV R0, 0x0 ;  /* 0x0000000000007802 */ /* 0x000fe20000000f00 */
[----:B------:R-:W-:Y:S01]  /*13f0*/  ULDC.64 UR4, c[0x4][0x98] ;  /* 0x0100260000047ab9 */ /* 0x000fe20000000a00 */
[----:B------:R-:W-:Y:S01]  /*1400*/  ULDC.64 UR6, c[0x4][0x30] ;  /* 0x01000c0000067ab9 */ /* 0x000fe20000000a00 */
[----:B------:R-:W-:Y:S01]  /*1410*/  IMAD.U32 R4, RZ, RZ, UR4 ;  /* 0x00000004ff047e24 */ /* 0x000fe2000f8e00ff */
[----:B------:R0:W1:Y:S01]  /*1420*/  LDC.64 R2, c[0x4][R0] ;  /* 0x0100000000027b82 */ /* 0x0000620000000a00 */
[----:B------:R-:W-:Y:S01]  /*1430*/  IMAD.U32 R5, RZ, RZ, UR5 ;  /* 0x00000005ff057e24 */ /* 0x000fe2000f8e00ff */
[----:B------:R-:W-:Y:S01]  /*1440*/  ULDC.64 UR4, c[0x4][0xa0] ;  /* 0x0100280000047ab9 */ /* 0x000fe20000000a00 */
[----:B------:R-:W-:Y:S02]  /*1450*/  IMAD.U32 R10, RZ, RZ, UR6 ;  /* 0x00000006ff0a7e24 */ /* 0x000fe4000f8e00ff */
[----:B------:R-:W-:Y:S02]  /*1460*/  IMAD.U32 R6, RZ, RZ, UR4 ;  /* 0x00000004ff067e24 */ /* 0x000fe4000f8e00ff */
[----:B------:R-:W-:-:S02]  /*1470*/  IMAD.U32 R7, RZ, RZ, UR5 ;  /* 0x00000005ff077e24 */ /* 0x000fc4000f8e00ff */
[----:B------:R-:W-:Y:S02]  /*1480*/  IMAD.U32 R11, RZ, RZ, UR7 ;  /* 0x00000007ff0b7e24 */ /* 0x000fe4000f8e00ff */
[----:B------:R-:W-:Y:S02]  /*1490*/  IMAD.MOV.U32 R8, RZ, RZ, 0x70 ;  /* 0x00000070ff087424 */ /* 0x000fe400078e00ff */
[----:B------:R-:W-:Y:S02]  /*14a0*/  IMAD.MOV.U32 R12, RZ, RZ, 0x1 ;  /* 0x00000001ff0c7424 */ /* 0x000fe400078e00ff */
[----:B0-----:R-:W-:-:S07]  /*14b0*/  IMAD.MOV.U32 R13, RZ, RZ, RZ ;  /* 0x000000ffff0d7224 */ /* 0x001fce00078e00ff */
[----:B------:R-:W-:-:S07]  /*14c0*/  LEPC R20, `(.L_x_13) ;  /* 0x000000001014794e */ /* 0x000fce0000000000 */
[----:B-1----:R-:W-:Y:S05]  /*14d0*/  CALL.ABS.NOINC R2 ;  /* 0x0000000002007343 */ /* 0x002fea0003c00000 */
.L_x_13:
[----:B------:R-:W-:-:S04]  /*14e0*/  SHF.L.U32 R0, RZ, 0x1f, RZ ;  /* 0x0000001fff007819 */ /* 0x000fc800000006ff */
[----:B------:R-:W0:Y:S02]  /*14f0*/  SYNCS.PHASECHK.TRANS64.TRYWAIT P0, [UR38+0x12400], R0 ;  /* 0x01240000ff0075a7 */ /* 0x000e240008000166 */
[----:B0-----:R-:W-:Y:S05]  /*1500*/  @!P0 BRA `(.L_x_14) ;  /* 0x0000009c005c8947 */ /* 0x001fea0003800000 */
.L_x_93:
[----:B------:R-:W-:-:S06]  /*1510*/  ULOP3.LUT UR4, UR41, 0x1, URZ, 0xfc, !UPT ;  /* 0x0000000129047892 */ /* 0x000fcc000f8efc3f */
[----:B------:R-:W-:-:S05]  /*1520*/  IMAD.U32 R2, RZ, RZ, UR4 ;  /* 0x00000004ff027e24 */ /* 0x000fca000f8e00ff */
[----:B------:R-:W-:-:S13]  /*1530*/  ISETP.NE.AND P0, PT, R2, 0x3, PT ;  /* 0x000000030200780c */ /* 0x000fda0003f05270 */
[----:B------:R-:W-:Y:S05]  /*1540*/  @!P0 BRA `(.L_x_15) ;  /* 0x0000000000048947 */ /* 0x000fea0003800000 */
[----:B------:R-:W-:Y:S01]  /*1550*/  BPT.TRAP 0x1 ;  /* 0x000000040000795c */ /* 0x000fe20000300000 */
.L_x_15:
[----:B------:R1:W2:Y:S01]  /*1560*/  SYNCS.PHASECHK.TRANS64.TRYWAIT P2, [UR38+0x12430], R0 ;  /* 0x01243000ff0075a7 */ /* 0x0002a20008040166 */
[----:B------:R-:W-:Y:S05]  /*1570*/  @!P0 BRA `(.L_x_16) ;  /* 0x0000000000048947 */ /* 0x000fea0003800000 */
[----:B------:R-:W-:Y:S01]  /*1580*/  BPT.TRAP 0x1 ;  /* 0x000000040000795c */ /* 0x000fe20000300000 */
.L_x_16:
[----:B------:R-:W-:Y:S01]  /*1590*/  ISETP.NE.AND P1, PT, R16, RZ, PT ;  /* 0x000000ff1000720c */ /* 0x000fe20003f25270 */
[----:B------:R-:W-:Y:S01]  /*15a0*/  IMAD.U32 R2, RZ, RZ, UR47 ;  /* 0x0000002fff027e24 */ /* 0x000fe2000f8e00ff */
[----:B--2---:R-:W-:Y:S11]  /*15b0*/  @P2 BRA `(.L_x_17) ;  /* 0x0000000000082947 */ /* 0x004ff60003800000 */
[----:B------:R-:W2:Y:S02]  /*15c0*/  SYNCS.PHASECHK.TRANS64.TRYWAIT P2, [UR38+0x12430], R0 ;  /* 0x01243000ff0075a7 */ /* 0x000ea40008040166 */
[----:B--2---:R-:W-:Y:S05]  /*15d0*/  @!P2 BRA `(.L_x_18) ;  /* 0x0000009c0040a947 */ /* 0x004fea0003800000 */
.L_x_17:
[----:B------:R-:W-:Y:S05]  /*15e0*/  WARPSYNC.ALL ;  /* 0x0000000000007948 */ /* 0x000fea0003800000 */
[----:B01----:R-:W-:Y:S01]  /*15f0*/  IMAD.MOV.U32 R0, RZ, RZ, RZ ;  /* 0x000000ffff007224 */ /* 0x003fe200078e00ff */
[----:B------:R-:W-:Y:S01]  /*1600*/  LOP3.LUT R2, R2, 0x10000, RZ, 0xfc, !PT ;  /* 0x0001000002027812 */ /* 0x000fe200078efcff */
[----:B------:R-:W-:Y:S02]  /*1610*/  IMAD.MOV.U32 R25, RZ, RZ, RZ ;  /* 0x000000ffff197224 */ /* 0x000fe400078e00ff */
[----:B------:R-:W-:Y:S01]  /*1620*/  IMAD.MOV.U32 R3, RZ, RZ, -0x7fffffe0 ;  /* 0x80000020ff037424 */ /* 0x000fe200078e00ff */
[----:B------:R-:W-:Y:S01]  /*1630*/  UIADD3 UR4, UR38, 0xd200, URZ ;  /* 0x0000d20026047890 */ /* 0x000fe2000fffe03f */
[----:B------:R-:W-:Y:S01]  /*1640*/  R2UR UR8, R2 ;  /* 0x00000000020872ca */ /* 0x000fe200000e0000 */
[----:B------:R-:W-:-:S02]  /*1650*/  WARPGROUP.ARRIVE ;  /* 0x00000000000079c5 */ /* 0x000fc40000000000 */
[C---:B------:R-:W-:Y:S01]  /*1660*/  R2UR UR9, R3.reuse ;  /* 0x00000000030972ca */ /* 0x040fe200000e0000 */
[----:B------:R-:W-:Y:S01]  /*1670*/  USHF.R.U32.HI UR4, URZ, 0x4, UR4 ;  /* 0x000000043f047899 */ /* 0x000fe20008011604 */
[C---:B------:R-:W-:Y:S01]  /*1680*/  R2UR UR5, R3.reuse ;  /* 0x00000000030572ca */ /* 0x040fe200000e0000 */
[----:B------:R-:W-:Y:S01]  /*1690*/  UMOV UR11, 0x80000020 ;  /* 0x80000020000b7882 */ /* 0x000fe20000000000 */
[----:B------:R-:W-:Y:S01]  /*16a0*/  UMOV UR7, 0x80000020 ;  /* 0x8000002000077882 */ /* 0x000fe20000000000 */
[----:B------:R-:W-:Y:S01]  /*16b0*/  ULOP3.LUT UR4, UR4, 0x3fff, URZ, 0xc0, !UPT ;  /* 0x00003fff04047892 */ /* 0x000fe2000f8ec03f */
[C---:B------:R-:W-:Y:S01]  /*16c0*/  R2UR UR12, R2.reuse ;  /* 0x00000000020c72ca */ /* 0x040fe200000e0000 */
[----:B------:R-:W-:Y:S01]  /*16d0*/  UMOV UR15, 0x80000020 ;  /* 0x80000020000f7882 */ /* 0x000fe20000000000 */
[----:B------:R-:W-:Y:S01]  /*16e0*/  R2UR UR13, R3 ;  /* 0x00000000030d72ca */ /* 0x000fe200000e0000 */
[----:B------:R-:W-:Y:S01]  /*16f0*/  ULOP3.LUT UR32, UR4, 0x10000, URZ, 0xfc, !UPT ;  /* 0x0001000004207892 */ /* 0x000fe2000f8efc3f */
[----:B------:R-:W-:Y:S01]  /*1700*/  LOP3.LUT R4, R17, 0xffffff80, RZ, 0xc0, !PT ;  /* 0xffffff8011047812 */ /* 0x000fe200078ec0ff */
[----:B------:R-:W-:Y:S01]  /*1710*/  IMAD.MOV.U32 R8, RZ, RZ, -0x2 ;  /* 0xfffffffeff087424 */ /* 0x000fe200078e00ff */
[----:B------:R-:W-:Y:S01]  /*1720*/  P2R R7, PR, RZ, 0x2 ;  /* 0x00000002ff077803 */ /* 0x000fe20000000000 */
[----:B------:R-:W-:Y:S01]  /*1730*/  UIADD3 UR4, UR32, 0x80, URZ ;  /* 0x0000008020047890 */ /* 0x000fe2000fffe03f */
[----:B------:R-:W-:Y:S01]  /*1740*/  P2R R6, PR, RZ, 0x1 ;  /* 0x00000001ff067803 */ /* 0x000fe20000000000 */
[----:B------:R-:W-:Y:S01]  /*1750*/  UIADD3 UR6, UR32, 0x100, URZ ;  /* 0x0000010020067890 */ /* 0x000fe2000fffe03f */
[----:B------:R-:W-:Y:S01]  /*1760*/  IMAD.IADD R4, R27, 0x1, -R4 ;  /* 0x000000011b047824 */ /* 0x000fe200078e0a04 */
[----:B------:R-:W-:Y:S01]  /*1770*/  UMOV UR10, UR32 ;  /* 0x00000020000a7c82 */ /* 0x000fe20008000000 */
[----:B------:R-:W-:Y:S01]  /*1780*/  UIADD3 UR14, UR32, 0x200, URZ ;  /* 0x00000200200e7890 */ /* 0x000fe2000fffe03f */
[----:B------:R-:W-:Y:S01]  /*1790*/  QGMMA.64x32x32.F32.E4M3.E4M3 R92, gdesc[UR8], RZ, !UPT, gsb0 ;  /* 0x00600000085c79f3 */ /* 0x000fe2000c0008ff */
[C---:B------:R-:W-:Y:S01]  /*17a0*/  R2UR UR8, R2.reuse ;  /* 0x00000000020872ca */ /* 0x040fe200000e0000 */
[----:B------:R-:W-:Y:S01]  /*17b0*/  UMOV UR10, UR4 ;  /* 0x00000004000a7c82 */ /* 0x000fe20008000000 */
[----:B------:R-:W-:Y:S01]  /*17c0*/  R2UR UR9, R3 ;  /* 0x00000000030972ca */ /* 0x000fe200000e0000 */
[----:B------:R-:W-:Y:S01]  /*17d0*/  UMOV UR11, 0x80000020 ;  /* 0x80000020000b7882 */ /* 0x000fe20000000000 */
[----:B------:R-:W-:Y:S01]  /*17e0*/  R2UR UR4, R2 ;  /* 0x00000000020472ca */ /* 0x000fe200000e0000 */
[----:B------:R-:W-:Y:S01]  /*17f0*/  IMAD.U32 R13, RZ, RZ, UR44 ;  /* 0x0000002cff0d7e24 */ /* 0x000fe2000f8e00ff */
[----:B------:R-:W-:Y:S01]  /*1800*/  SHF.R.S32.HI R5, RZ, 0x1f, R4 ;  /* 0x0000001fff057819 */ /* 0x000fe20000011404 */
[----:B------:R-:W-:Y:S01]  /*1810*/  UIADD3 UR33, UR45, -0x2, URZ ;  /* 0xfffffffe2d217890 */ /* 0x000fe2000fffe03f */
[----:B------:R-:W0:Y:S01]  /*1820*/  S2UR UR31, SR_CgaCtaId ;  /* 0x00000000001f79c3 */ /* 0x000e220000008800 */
[----:B------:R-:W-:Y:S01]  /*1830*/  UMOV UR28, URZ ;  /* 0x0000003f001c7c82 */ /* 0x000fe20008000000 */
[----:B------:R-:W-:Y:S01]  /*1840*/  LEA.HI R5, R5, R4, RZ, 0x2 ;  /* 0x0000000405057211 */ /* 0x000fe200078f10ff */
[----:B------:R-:W-:-:S03]  /*1850*/  UISETP.GE.AND UP0, UPT, UR33, UR37, UPT ;  /* 0x000000252100728c */ /* 0x000fc6000bf06270 */
[----:B------:R-:W-:-:S05]  /*1860*/  LOP3.LUT R5, R5, 0x7ffffffc, RZ, 0xc0, !PT ;  /* 0x7ffffffc05057812 */ /* 0x000fca00078ec0ff */
[----:B------:R-:W-:Y:S02]  /*1870*/  IMAD.IADD R5, R4, 0x1, -R5 ;  /* 0x0000000104057824 */ /* 0x000fe400078e0a05 */
[----:B------:R-:W-:Y:S02]  /*1880*/  IMAD.U32 R4, RZ, RZ, UR45 ;  /* 0x0000002dff047e24 */ /* 0x000fe4000f8e00ff */
[----:B------:R-:W-:-:S04]  /*1890*/  IMAD R5, R5, R8, 0xa0 ;  /* 0x000000a005057424 */ /* 0x000fc800078e0208 */
[----:B------:R-:W-:-:S04]  /*18a0*/  VIADD R5, R5, UR46 ;  /* 0x0000002e05057c36 */ /* 0x000fc80008000000 */
[----:B------:R-:W-:-:S05]  /*18b0*/  IMAD R5, R4, -0xa0, R5 ;  /* 0xffffff6004057824 */ /* 0x000fca00078e0205 */
[C---:B------:R-:W-:Y:S02]  /*18c0*/  ISETP.GT.AND P5, PT, R5.reuse, RZ, PT ;  /* 0x000000ff0500720c */ /* 0x040fe40003fa4270 */
[C---:B------:R-:W-:Y:S02]  /*18d0*/  ISETP.GT.AND P6, PT, R5.reuse, 0x1, PT ;  /* 0x000000010500780c */ /* 0x040fe40003fc4270 */
[C---:B------:R-:W-:Y:S02]  /*18e0*/  ISETP.GT.AND P2, PT, R5.reuse, 0x8, PT ;  /* 0x000000080500780c */ /* 0x040fe40003f44270 */
[C---:B------:R-:W-:Y:S02]  /*18f0*/  ISETP.GT.AND P3, PT, R5.reuse, 0x9, PT ;  /* 0x000000090500780c */ /* 0x040fe40003f64270 */
[C---:B------:R-:W-:Y:S02]  /*1900*/  ISETP.GT.AND P4, PT, R5.reuse, 0x10, PT ;  /* 0x000000100500780c */ /* 0x040fe40003f84270 */
[----:B------:R-:W-:-:S02]  /*1910*/  ISETP.GT.AND P1, PT, R5, 0x79, PT ;  /* 0x000000790500780c */ /* 0x000fc40003f24270 */
[----:B------:R-:W-:Y:S01]  /*1920*/  ISETP.GT.AND P0, PT, R5, 0x80, PT ;  /* 0x000000800500780c */ /* 0x000fe20003f04270 */
[----:B------:R-:W-:Y:S02]  /*1930*/  WARPGROUP.DEPBAR.LE gsb0, 0x0 ;  /* 0x00008000000079c5 */ /* 0x000fe40000010000 */
[----:B------:R-:W-:-:S06]  /*1940*/  WARPGROUP.ARRIVE ;  /* 0x00000000000079c5 */ /* 0x000fcc0000000000 */
[----:B------:R-:W-:Y:S01]  /*1950*/  QGMMA.64x32x32.F32.E4M3.E4M3 R76, gdesc[UR8], RZ, !UPT, gsb0 ;  /* 0x00600000084c79f3 */ /* 0x000fe2000c0008ff */
[C---:B------:R-:W-:Y:S01]  /*1960*/  R2UR UR11, R2.reuse ;  /* 0x00000000020b72ca */ /* 0x040fe200000e0000 */
[----:B------:R-:W-:Y:S01]  /*1970*/  UIADD3 UR10, UR32, 0x180, URZ ;  /* 0x00000180200a7890 */ /* 0x000fe2000fffe03f */
[----:B------:R-:W-:Y:S02]  /*1980*/  R2UR UR8, R2 ;  /* 0x00000000020872ca */ /* 0x000fe400000e0000 */
[----:B------:R-:W-:Y:S01]  /*1990*/  R2UR UR9, R3 ;  /* 0x00000000030972ca */ /* 0x000fe200000e0000 */
[----:B------:R-:W-:Y:S02]  /*19a0*/  WARPGROUP.DEPBAR.LE gsb0, 0x0 ;  /* 0x00008000000079c5 */ /* 0x000fe40000010000 */
[----:B------:R-:W-:-:S06]  /*19b0*/  WARPGROUP.ARRIVE ;  /* 0x00000000000079c5 */ /* 0x000fcc0000000000 */
[----:B------:R-:W-:Y:S01]  /*19c0*/  QGMMA.64x32x32.F32.E4M3.E4M3 R60, gdesc[UR4], RZ, !UPT, gsb0 ;  /* 0x00600000043c79f3 */ /* 0x000fe2000c0008ff */
[----:B------:R-:W-:Y:S02]  /*19d0*/  UIADD3 UR4, UR11, 0x2, URZ ;  /* 0x000000020b047890 */ /* 0x000fe4000fffe03f */
[----:B------:R-:W-:Y:S01]  /*19e0*/  UIADD3 UR6, UR32, 0x2, URZ ;  /* 0x0000000220067890 */ /* 0x000fe2000fffe03f */
[----:B------:R-:W-:Y:S01]  /*19f0*/  UMOV UR11, 0x80000020 ;  /* 0x80000020000b7882 */ /* 0x000fe20000000000 */
[----:B------:R-:W-:Y:S01]  /*1a00*/  UMOV UR5, 0x80000020 ;  /* 0x8000002000057882 */ /* 0x000fe20000000000 */
[----:B------:R-:W-:Y:S01]  /*1a10*/  UMOV UR7, 0x80000020 ;  /* 0x8000002000077882 */ /* 0x000fe20000000000 */
[----:B------:R-:W-:Y:S02]  /*1a20*/  WARPGROUP.DEPBAR.LE gsb0, 0x0 ;  /* 0x00008000000079c5 */ /* 0x000fe40000010000 */
[----:B------:R-:W-:-:S06]  /*1a30*/  WARPGROUP.ARRIVE ;  /* 0x00000000000079c5 */ /* 0x000fcc0000000000 */
[----:B------:R-:W-:Y:S01]  /*1a40*/  QGMMA.64x32x32.F32.E4M3.E4M3 R44, gdesc[UR8], RZ, !UPT, gsb0 ;  /* 0x00600000082c79f3 */ /* 0x000fe2000c0008ff */
[----:B------:R-:W-:Y:S01]  /*1a50*/  UIADD3 UR10, UR32, 0x182, URZ ;  /* 0x00000182200a7890 */ /* 0x000fe2000fffe03f */
[----:B------:R-:W-:Y:S01]  /*1a60*/  UMOV UR8, UR4 ;  /* 0x0000000400087c82 */ /* 0x000fe20008000000 */
[----:B------:R-:W-:Y:S01]  /*1a70*/  UMOV UR9, UR5 ;  /* 0x0000000500097c82 */ /* 0x000fe20008000000 */
        /* <DEDUP_REMOVED lines=10> */
[----:B------:R-:W-:Y:S01]  /*1b20*/  QGMMA.64x32x32.F32.E4M3.E4M3 R92, gdesc[UR4], R92, gsb0 ;  /* 0x00600000045c79f3 */ /* 0x000fe2000800085c */
[----:B------:R-:W-:Y:S01]  /*1b30*/  UIADD3 UR6, UR32, 0x82, URZ ;  /* 0x0000008220067890 */ /* 0x000fe2000fffe03f */
[----:B------:R-:W-:Y:S01]  /*1b40*/  UMOV UR7, 0x80000020 ;  /* 0x8000002000077882 */ /* 0x000fe20000000000 */
[----:B------:R-:W-:Y:S02]  /*1b50*/  WARPGROUP.DEPBAR.LE gsb0, 0x0 ;  /* 0x00008000000079c5 */ /* 0x000fe40000010000 */
[----:B------:R-:W-:Y:S01]  /*1b60*/  WARPGROUP.ARRIVE ;  /* 0x00000000000079c5 */ /* 0x000fe20000000000 */
[----:B------:R-:W-:Y:S02]  /*1b70*/  FSEL R92, R92, -INF , P5 ;  /* 0xff8000005c5c7808 */ /* 0x000fe40002800000 */
[----:B------:R-:W-:Y:S02]  /*1b80*/  FSEL R93, R93, -INF , P6 ;  /* 0xff8000005d5d7808 */ /* 0x000fe40003000000 */
[----:B------:R-:W-:Y:S01]  /*1b90*/  FSEL R96, R96, -INF , P2 ;  /* 0xff80000060607808 */ /* 0x000fe20001000000 */
[----:B------:R-:W-:Y:S01]  /*1ba0*/  QGMMA.64x32x32.F32.E4M3.E4M3 R76, gdesc[UR4], R76, gsb0 ;  /* 0x00600000044c79f3 */ /* 0x000fe2000800084c */
[----:B------:R-:W-:Y:S01]  /*1bb0*/  FMNMX.FTZ R9, R92, R93, !PT ;  /* 0x0000005d5c097209 */ /* 0x000fe20007810000 */
[----:B------:R-:W-:Y:S01]  /*1bc0*/  UIADD3 UR6, UR32, 0x202, URZ ;  /* 0x0000020220067890 */ /* 0x000fe2000fffe03f */
[----:B------:R-:W-:Y:S01]  /*1bd0*/  FSEL R97, R97, -INF , P3 ;  /* 0xff80000061617808 */ /* 0x000fe20001800000 */
[----:B------:R-:W-:Y:S01]  /*1be0*/  UMOV UR7, 0x80000020 ;  /* 0x8000002000077882 */ /* 0x000fe20000000000 */
[----:B------:R-:W-:-:S02]  /*1bf0*/  FMNMX.FTZ R4, R96, R9, !PT ;  /* 0x0000000960047209 */ /* 0x000fc40007810000 */
[----:B------:R-:W-:Y:S02]  /*1c00*/  FSEL R94, R94, -INF , P5 ;  /* 0xff8000005e5e7808 */ /* 0x000fe40002800000 */
[----:B------:R-:W-:Y:S02]  /*1c10*/  ISETP.GT.AND P5, PT, R5, 0x11, PT ;  /* 0x000000110500780c */ /* 0x000fe40003fa4270 */
[----:B------:R-:W-:Y:S02]  /*1c20*/  FSEL R100, R100, -INF , P4 ;  /* 0xff80000064647808 */ /* 0x000fe40002000000 */
[----:B------:R-:W-:Y:S02]  /*1c30*/  FMNMX.FTZ R9, R97, R4, !PT ;  /* 0x0000000461097209 */ /* 0x000fe40007810000 */
[----:B------:R-:W-:Y:S02]  /*1c40*/  FSEL R98, R98, -INF , P2 ;  /* 0xff80000062627808 */ /* 0x000fe40001000000 */
[----:B------:R-:W-:-:S02]  /*1c50*/  ISETP.GT.AND P2, PT, R5, 0x18, PT ;  /* 0x000000180500780c */ /* 0x000fc40003f44270 */
[----:B------:R-:W-:Y:S02]  /*1c60*/  FSEL R101, R101, -INF , P5 ;  /* 0xff80000065657808 */ /* 0x000fe40002800000 */
[----:B------:R-:W-:Y:S02]  /*1c70*/  FMNMX.FTZ R4, R100, R9, !PT ;  /* 0x0000000964047209 */ /* 0x000fe40007810000 */
[----:B------:R-:W-:Y:S02]  /*1c80*/  FSEL R99, R99, -INF , P3 ;  /* 0xff80000063637808 */ /* 0x000fe40001800000 */
[----:B------:R-:W-:Y:S02]  /*1c90*/  ISETP.GT.AND P3, PT, R5, 0x19, PT ;  /* 0x000000190500780c */ /* 0x000fe40003f64270 */
[----:B------:R-:W-:Y:S02]  /*1ca0*/  FSEL R104, R104, -INF , P2 ;  /* 0xff80000068687808 */ /* 0x000fe40001000000 */
[----:B------:R-:W-:-:S02]  /*1cb0*/  FMNMX.FTZ R9, R101, R4, !PT ;  /* 0x0000000465097209 */ /* 0x000fc40007810000 */
[----:B------:R-:W-:Y:S02]  /*1cc0*/  FSEL R102, R102, -INF , P4 ;  /* 0xff80000066667808 */ /* 0x000fe40002000000 */
[----:B------:R-:W-:Y:S02]  /*1cd0*/  FSEL R105, R105, -INF , P3 ;  /* 0xff80000069697808 */ /* 0x000fe40001800000 */
[----:B------:R-:W-:Y:S02]  /*1ce0*/  ISETP.GT.AND P4, PT, R5, 0x20, PT ;  /* 0x000000200500780c */ /* 0x000fe40003f84270 */
[----:B------:R-:W-:Y:S02]  /*1cf0*/  FMNMX.FTZ R4, R104, R9, !PT ;  /* 0x0000000968047209 */ /* 0x000fe40007810000 */
[----:B------:R-:W-:Y:S02]  /*1d00*/  FSEL R107, R107, -INF , P3 ;  /* 0xff8000006b6b7808 */ /* 0x000fe40001800000 */
[----:B------:R-:W-:-:S02]  /*1d10*/  ISETP.GT.AND P3, PT, R5, 0x21, PT ;  /* 0x000000210500780c */ /* 0x000fc40003f64270 */
[----:B------:R-:W-:Y:S02]  /*1d20*/  FMNMX.FTZ R9, R105, R4, !PT ;  /* 0x0000000469097209 */ /* 0x000fe40007810000 */
[----:B------:R-:W-:Y:S02]  /*1d30*/  FSEL R106, R106, -INF , P2 ;  /* 0xff8000006a6a7808 */ /* 0x000fe40001000000 */
[----:B------:R-:W-:Y:S02]  /*1d40*/  ISETP.GT.AND P2, PT, R5, 0x28, PT ;  /* 0x000000280500780c */ /* 0x000fe40003f44270 */
[----:B------:R-:W-:Y:S02]  /*1d50*/  FSEL R95, R95, -INF , P6 ;  /* 0xff8000005f5f7808 */ /* 0x000fe40003000000 */
[----:B------:R-:W-:Y:S02]  /*1d60*/  ISETP.GT.AND P6, PT, R5, 0x29, PT ;  /* 0x000000290500780c */ /* 0x000fe40003fc4270 */
[----:B------:R-:W-:-:S02]  /*1d70*/  FSEL R103, R103, -INF , P5 ;  /* 0xff80000067677808 */ /* 0x000fc40002800000 */
[----:B------:R-:W-:Y:S01]  /*1d80*/  ISETP.GT.AND P5, PT, R5, 0x30, PT ;  /* 0x000000300500780c */ /* 0x000fe20003fa4270 */
[----:B------:R-:W-:Y:S02]  /*1d90*/  WARPGROUP.DEPBAR.LE gsb0, 0x0 ;  /* 0x00008000000079c5 */ /* 0x000fe40000010000 */
[----:B------:R-:W-:Y:S01]  /*1da0*/  WARPGROUP.ARRIVE ;  /* 0x00000000000079c5 */ /* 0x000fe20000000000 */
[----:B------:R-:W-:Y:S02]  /*1db0*/  FSEL R76, R76, -INF , P4 ;  /* 0xff8000004c4c7808 */ /* 0x000fe40002000000 */
[----:B------:R-:W-:Y:S02]  /*1dc0*/  FSEL R77, R77, -INF , P3 ;  /* 0xff8000004d4d7808 */ /* 0x000fe40001800000 */
[----:B------:R-:W-:Y:S01]  /*1dd0*/  FMNMX.FTZ R4, R76, R9, !PT ;  /* 0x000000094c047209 */ /* 0x000fe20007810000 */
[----:B------:R-:W-:Y:S01]  /*1de0*/  QGMMA.64x32x32.F32.E4M3.E4M3 R60, gdesc[UR12], R60, gsb0 ;  /* 0x006000000c3c79f3 */ /* 0x000fe2000800083c */
[----:B------:R-:W-:-:S02]  /*1df0*/  FSEL R80, R80, -INF , P2 ;  /* 0xff80000050507808 */ /* 0x000fc40001000000 */
[----:B------:R-:W-:Y:S02]  /*1e00*/  FMNMX.FTZ R9, R77, R4, !PT ;  /* 0x000000044d097209 */ /* 0x000fe40007810000 */
[----:B------:R-:W-:Y:S02]  /*1e10*/  FSEL R81, R81, -INF , P6 ;  /* 0xff80000051517808 */ /* 0x000fe40003000000 */
[----:B------:R-:W-:Y:S02]  /*1e20*/  FMNMX.FTZ R4, R80, R9, !PT ;  /* 0x0000000950047209 */ /* 0x000fe40007810000 */
[----:B------:R-:W-:Y:S02]  /*1e30*/  FSEL R78, R78, -INF , P4 ;  /* 0xff8000004e4e7808 */ /* 0x000fe40002000000 */
[----:B------:R-:W-:Y:S02]  /*1e40*/  ISETP.GT.AND P4, PT, R5, 0x31, PT ;  /* 0x000000310500780c */ /* 0x000fe40003f84270 */
[----:B------:R-:W-:-:S02]  /*1e50*/  FSEL R84, R84, -INF , P5 ;  /* 0xff80000054547808 */ /* 0x000fc40002800000 */
[----:B------:R-:W-:Y:S02]  /*1e60*/  FMNMX.FTZ R9, R81, R4, !PT ;  /* 0x0000000451097209 */ /* 0x000fe40007810000 */
[----:B------:R-:W-:Y:S02]  /*1e70*/  FSEL R79, R79, -INF , P3 ;  /* 0xff8000004f4f7808 */ /* 0x000fe40001800000 */
[----:B------:R-:W-:Y:S02]  /*1e80*/  ISETP.GT.AND P3, PT, R5, 0x38, PT ;  /* 0x000000380500780c */ /* 0x000fe40003f64270 */
[----:B------:R-:W-:Y:S02]  /*1e90*/  FSEL R85, R85, -INF , P4 ;  /* 0xff80000055557808 */ /* 0x000fe40002000000 */
[----:B------:R-:W-:Y:S02]  /*1ea0*/  FMNMX.FTZ R4, R84, R9, !PT ;  /* 0x0000000954047209 */ /* 0x000fe40007810000 */
[----:B------:R-:W-:-:S02]  /*1eb0*/  FSEL R82, R82, -INF , P2 ;  /* 0xff80000052527808 */ /* 0x000fc40001000000 */
[----:B------:R-:W-:Y:S02]  /*1ec0*/  ISETP.GT.AND P2, PT, R5, 0x39, PT ;  /* 0x000000390500780c */ /* 0x000fe40003f44270 */
        /* <DEDUP_REMOVED lines=8> */
[----:B------:R-:W-:Y:S02]  /*1f50*/  FMNMX.FTZ R9, R89, R4, !PT ;  /* 0x0000000459097209 */ /* 0x000fe40007810000 */
[----:B------:R-:W-:Y:S02]  /*1f60*/  FSEL R87, R87, -INF , P4 ;  /* 0xff80000057577808 */ /* 0x000fe40002000000 */
[----:B------:R-:W-:-:S02]  /*1f70*/  ISETP.GT.AND P4, PT, R5, 0x48, PT ;  /* 0x000000480500780c */ /* 0x000fc40003f84270 */
[----:B------:R-:W-:Y:S02]  /*1f80*/  FSEL R90, R90, -INF , P3 ;  /* 0xff8000005a5a7808 */ /* 0x000fe40001800000 */
[----:B------:R-:W-:Y:S02]  /*1f90*/  ISETP.GT.AND P3, PT, R5, 0x49, PT ;  /* 0x000000490500780c */ /* 0x000fe40003f64270 */
[----:B------:R-:W-:Y:S02]  /*1fa0*/  FSEL R91, R91, -INF , P2 ;  /* 0xff8000005b5b7808 */ /* 0x000fe40001000000 */
[----:B------:R-:W-:Y:S01]  /*1fb0*/  ISETP.GT.AND P2, PT, R5, 0x50, PT ;  /* 0x000000500500780c */ /* 0x000fe20003f44270 */
[----:B------:R-:W-:Y:S02]  /*1fc0*/  WARPGROUP.DEPBAR.LE gsb0, 0x0 ;  /* 0x00008000000079c5 */ /* 0x000fe40000010000 */
[----:B------:R-:W-:Y:S01]  /*1fd0*/  WARPGROUP.ARRIVE ;  /* 0x00000000000079c5 */ /* 0x000fe20000000000 */
[----:B------:R-:W-:-:S02]  /*1fe0*/  FSEL R60, R60, -INF , P6 ;  /* 0xff8000003c3c7808 */ /* 0x000fc40003000000 */
[----:B------:R-:W-:Y:S02]  /*1ff0*/  FSEL R61, R61, -INF , P5 ;  /* 0xff8000003d3d7808 */ /* 0x000fe40002800000 */
[----:B------:R-:W-:Y:S01]  /*2000*/  FMNMX.FTZ R4, R60, R9, !PT ;  /* 0x000000093c047209 */ /* 0x000fe20007810000 */
[----:B------:R-:W-:Y:S01]  /*2010*/  QGMMA.64x32x32.F32.E4M3.E4M3 R44, gdesc[UR8], R44, gsb0 ;  /* 0x00600000082c79f3 */ /* 0x000fe2000800082c */
[----:B------:R-:W-:Y:S02]  /*2020*/  FSEL R64, R64, -INF , P4 ;  /* 0xff80000040407808 */ /* 0x000fe40002000000 */
[----:B------:R-:W-:Y:S02]  /*2030*/  FMNMX.FTZ R9, R61, R4, !PT ;  /* 0x000000043d097209 */ /* 0x000fe40007810000 */
[----:B------:R-:W-:Y:S02]  /*2040*/  FSEL R65, R65, -INF , P3 ;  /* 0xff80000041417808 */ /* 0x000fe40001800000 */
        /* <DEDUP_REMOVED lines=19> */
[----:B------:R-:W-:Y:S02]  /*2180*/  FMNMX.FTZ R9, R73, R4, !PT ;  /* 0x0000000449097209 */ /* 0x000fe40007810000 */
[----:B------:R-:W-:Y:S02]  /*2190*/  FSEL R71, R71, -INF , P6 ;  /* 0xff80000047477808 */ /* 0x000fe40003000000 */
[C---:B------:R-:W-:Y:S02]  /*21a0*/  ISETP.GT.AND P6, PT, R5.reuse, 0x68, PT ;  /* 0x000000680500780c */ /* 0x040fe40003fc4270 */
        /* <DEDUP_REMOVED lines=23> */
[----:B------:R-:W-:Y:S02]  /*2320*/  FMNMX.FTZ R9, R53, R4, !PT ;  /* 0x0000000435097209 */ /* 0x000fe40007810000 */
[----:B------:R-:W-:Y:S02]  /*2330*/  FSEL R57, R57, -INF , P1 ;  /* 0xff80000039397808 */ /* 0x000fe40000800000 */
[----:B------:R-:W-:Y:S02]  /*2340*/  FMNMX.FTZ R4, R56, R9, !PT ;  /* 0x0000000938047209 */ /* 0x000fe40007810000 */
[----:B------:R-:W-:Y:S02]  /*2350*/  ISETP.GT.AND P1, PT, R5, 0x81, PT ;  /* 0x000000810500780c */ /* 0x000fe40003f24270 */
[----:B------:R-:W-:Y:S02]  /*2360*/  FMNMX.FTZ R9, R57, R4, !PT ;  /* 0x0000000439097209 */ /* 0x000fe40007810000 */
[----:B------:R-:W-:-:S02]  /*2370*/  FSEL R58, R58, -INF , P2 ;  /* 0xff8000003a3a7808 */ /* 0x000fc40001000000 */
[----:B------:R-:W-:Y:S02]  /*2380*/  ISETP.GT.AND P2, PT, R5, 0x89, PT ;  /* 0x000000890500780c */ /* 0x000fe40003f44270 */
[----:B------:R-:W-:Y:S02]  /*2390*/  FSEL R55, R55, -INF , P3 ;  /* 0xff80000037377808 */ /* 0x000fe40001800000 */
[C---:B------:R-:W-:Y:S02]  /*23a0*/  ISETP.GT.AND P3, PT, R5.reuse, 0x90, PT ;  /* 0x000000900500780c */ /* 0x040fe40003f64270 */
[----:B------:R-:W-:Y:S02]  /*23b0*/  FSEL R54, R54, -INF , P4 ;  /* 0xff80000036367808 */ /* 0x000fe40002000000 */
[----:B------:R-:W-:Y:S02]  /*23c0*/  ISETP.GT.AND P4, PT, R5, 0x91, PT ;  /* 0x000000910500780c */ /* 0x000fe40003f84270 */
[----:B------:R-:W-:-:S02]  /*23d0*/  FSEL R51, R51, -INF , P5 ;  /* 0xff80000033337808 */ /* 0x000fc40002800000 */
[C---:B------:R-:W-:Y:S02]  /*23e0*/  ISETP.GT.AND P5, PT, R5.reuse, 0x98, PT ;  /* 0x000000980500780c */ /* 0x040fe40003fa4270 */
[----:B------:R-:W-:Y:S02]  /*23f0*/  FSEL R50, R50, -INF , P6 ;  /* 0xff80000032327808 */ /* 0x000fe40003000000 */
[----:B------:R-:W-:Y:S02]  /*2400*/  ISETP.GT.AND P6, PT, R5, 0x99, PT ;  /* 0x000000990500780c */ /* 0x000fe40003fc4270 */
[----:B------:R-:W-:Y:S02]  /*2410*/  P2R R14, PR, RZ, 0x2 ;  /* 0x00000002ff0e7803 */ /* 0x000fe40000000000 */
[----:B------:R-:W-:Y:S01]  /*2420*/  P2R R10, PR, RZ, 0x4 ;  /* 0x00000004ff0a7803 */ /* 0x000fe20000000000 */
[----:B------:R-:W-:Y:S02]  /*2430*/  WARPGROUP.DEPBAR.LE gsb0, 0x0 ;  /* 0x00008000000079c5 */ /* 0x000fe40000010000 */
[----:B------:R-:W-:-:S02]  /*2440*/  FSEL R28, R28, -INF , P0 ;  /* 0xff8000001c1c7808 */ /* 0x000fc40000000000 */
[----:B------:R-:W-:Y:S02]  /*2450*/  ISETP.GT.AND P0, PT, R5, 0x88, PT ;  /* 0x000000880500780c */ /* 0x000fe40003f04270 */
[----:B------:R-:W-:Y:S02]  /*2460*/  FSEL R29, R29, -INF , P1 ;  /* 0xff8000001d1d7808 */ /* 0x000fe40000800000 */
[----:B------:R-:W-:Y:S02]  /*2470*/  FMNMX.FTZ R4, R28, R9, !PT ;  /* 0x000000091c047209 */ /* 0x000fe40007810000 */
[----:B------:R-:W-:Y:S02]  /*2480*/  FSEL R21, R32, -INF , P0 ;  /* 0xff80000020157808 */ /* 0x000fe40000000000 */
[----:B------:R-:W-:Y:S02]  /*2490*/  FMNMX.FTZ R4, R29, R4, !PT ;  /* 0x000000041d047209 */ /* 0x000fe40007810000 */
[----:B------:R-:W-:-:S02]  /*24a0*/  FSEL R33, R33, -INF , P2 ;  /* 0xff80000021217808 */ /* 0x000fc40001000000 */
[----:B------:R-:W-:Y:S02]  /*24b0*/  FMNMX.FTZ R4, R21, R4, !PT ;  /* 0x0000000415047209 */ /* 0x000fe40007810000 */
        /* <DEDUP_REMOVED lines=11> */
[----:B------:R-:W-:Y:S01]  /*2570*/  ISETP.NE.AND P1, PT, R14, RZ, PT ;  /* 0x000000ff0e00720c */ /* 0x000fe20003f25270 */
[----:B------:R-:W1:Y:S01]  /*2580*/  SHFL.BFLY PT, R11, R8, 0x2, 0x1f ;  /* 0x0c401f00080b7f89 */ /* 0x000e6200000e0000 */
[----:B------:R-:W-:Y:S02]  /*2590*/  P2R R12, PR, RZ, 0x1 ;  /* 0x00000001ff0c7803 */ /* 0x000fe40000000000 */
[----:B------:R-:W-:Y:S02]  /*25a0*/  ISETP.GT.AND P0, PT, R5, 0x79, PT ;  /* 0x000000790500780c */ /* 0x000fe40003f04270 */
[----:B------:R-:W-:Y:S02]  /*25b0*/  FSEL R31, R31, -INF , P1 ;  /* 0xff8000001f1f7808 */ /* 0x000fe40000800000 */
[----:B------:R-:W-:Y:S02]  /*25c0*/  FSEL R59, R59, -INF , P0 ;  /* 0xff8000003b3b7808 */ /* 0x000fe40000000000 */
[----:B------:R-:W-:-:S02]  /*25d0*/  ISETP.NE.AND P0, PT, R12, RZ, PT ;  /* 0x000000ff0c00720c */ /* 0x000fc40003f05270 */
[----:B------:R-:W-:Y:S02]  /*25e0*/  FSEL R38, R38, -INF , P3 ;  /* 0xff80000026267808 */ /* 0x000fe40001800000 */
[----:B------:R-:W-:Y:S02]  /*25f0*/  FSEL R34, R34, -INF , P0 ;  /* 0xff80000022227808 */ /* 0x000fe40000000000 */
[----:B------:R-:W-:Y:S02]  /*2600*/  FSEL R42, R42, -INF , P5 ;  /* 0xff8000002a2a7808 */ /* 0x000fe40002800000 */
[----:B------:R-:W-:Y:S02]  /*2610*/  FSEL R43, R43, -INF , P6 ;  /* 0xff8000002b2b7808 */ /* 0x000fe40003000000 */
[----:B------:R-:W-:Y:S02]  /*2620*/  ISETP.NE.AND P1, PT, R7, RZ, PT ;  /* 0x000000ff0700720c */ /* 0x000fe40003f25270 */
[----:B------:R-:W-:-:S02]  /*2630*/  ISETP.NE.AND P0, PT, R6, RZ, PT ;  /* 0x000000ff0600720c */ /* 0x000fc40003f05270 */
[----:B-1----:R-:W-:-:S05]  /*2640*/  FMNMX.FTZ R11, R8, R11, !PT ;  /* 0x0000000b080b7209 */ /* 0x002fca0007810000 */
[----:B------:R-:W1:Y:S02]  /*2650*/  SHFL.BFLY PT, R4, R11, 0x1, 0x1f ;  /* 0x0c201f000b047f89 */ /* 0x000e6400000e0000 */
[----:B-1----:R-:W-:-:S04]  /*2660*/  FMNMX.FTZ R4, R11, R4, !PT ;  /* 0x000000040b047209 */ /* 0x002fc80007810000 */
[C---:B------:R-:W-:Y:S01]  /*2670*/  FSETP.NEU.FTZ.AND P2, PT, R4.reuse, -INF , PT ;  /* 0xff8000000400780b */ /* 0x040fe20003f5d000 */
[----:B------:R-:W-:Y:S01]  /*2680*/  FFMA.FTZ R20, R4, R13, -8 ;  /* 0xc100000004147423 */ /* 0x000fe2000001000d */
[----:B------:R-:W-:-:S04]  /*2690*/  FMNMX.FTZ R13, R94, R95, !PT ;  /* 0x0000005f5e0d7209 */ /* 0x000fc80007810000 */
[----:B------:R-:W-:Y:S02]  /*26a0*/  FMNMX.FTZ R14, R98, R13, !PT ;  /* 0x0000000d620e7209 */ /* 0x000fe40007810000 */
[----:B------:R-:W-:Y:S02]  /*26b0*/  FSEL R20, R20, RZ, P2 ;  /* 0x000000ff14147208 */ /* 0x000fe40001000000 */
[----:B------:R-:W-:Y:S02]  /*26c0*/  FMNMX.FTZ R13, R99, R14, !PT ;  /* 0x0000000e630d7209 */ /* 0x000fe40007810000 */
[----:B------:R-:W-:Y:S01]  /*26d0*/  ISETP.NE.AND P2, PT, R10, RZ, PT ;  /* 0x000000ff0a00720c */ /* 0x000fe20003f45270 */
[--C-:B------:R-:W-:Y:S01]  /*26e0*/  FFMA.FTZ R60, R60, UR44, -R20.reuse ;  /* 0x0000002c3c3c7c23 */ /* 0x100fe20008010814 */
[----:B------:R-:W-:Y:S01]  /*26f0*/  FMNMX.FTZ R14, R102, R13, !PT ;  /* 0x0000000d660e7209 */ /* 0x000fe20007810000 */
[--C-:B------:R-:W-:Y:S01]  /*2700*/  FFMA.FTZ R5, R92, UR44, -R20.reuse ;  /* 0x0000002c5c057c23 */ /* 0x100fe20008010814 */
[----:B------:R-:W-:Y:S01]  /*2710*/  FSEL R35, R35, -INF , P2 ;  /* 0xff80000023237808 */ /* 0x000fe20001000000 */
[--C-:B------:R-:W-:Y:S01]  /*2720*/  FFMA.FTZ R6, R93, UR44, -R20.reuse ;  /* 0x0000002c5d067c23 */ /* 0x100fe20008010814 */
[----:B------:R-:W-:Y:S01]  /*2730*/  FMNMX.FTZ R17, R103, R14, !PT ;  /* 0x0000000e67117209 */ /* 0x000fe20007810000 */
[--C-:B------:R-:W-:Y:S01]  /*2740*/  FFMA.FTZ R14, R77, UR44, -R20.reuse ;  /* 0x0000002c4d0e7c23 */ /* 0x100fe20008010814 */
[--C-:B------:R-:W-:Y:S01]  /*2750*/  FFMA.FTZ R7, R96, UR44, -R20.reuse ;  /* 0x0000002c60077c23 */ /* 0x100fe20008010814 */
        /* <DEDUP_REMOVED lines=18> */
[----:B------:R-:W-:Y:S03]  /*2880*/  MUFU.EX2 R13, R76 ;  /* 0x0000004c000d7308 */ /* 0x000fe60000000800 */
[----:B------:R-:W-:Y:S01]  /*2890*/  FMNMX.FTZ R19, R83, R18, !PT ;  /* 0x0000001253137209 */ /* 0x000fe20007810000 */
[----:B------:R-:W-:-:S03]  /*28a0*/  FFMA.FTZ R18, R84, UR44, -R20 ;  /* 0x0000002c54127c23 */ /* 0x000fc60008010814 */
[----:B------:R-:W-:Y:S01]  /*28b0*/  FMNMX.FTZ R22, R86, R19, !PT ;  /* 0x0000001356167209 */ /* 0x000fe20007810000 */
[----:B------:R-:W-:Y:S03]  /*28c0*/  MUFU.EX2 R5, R5 ;  /* 0x0000000500057308 */ /* 0x000fe60000000800 */
[----:B------:R-:W-:-:S04]  /*28d0*/  FMNMX.FTZ R19, R87, R22, !PT ;  /* 0x0000001657137209 */ /* 0x000fc80007810000 */
        /* <DEDUP_REMOVED lines=9> */
[----:B------:R-:W-:-:S04]  /*2970*/  FMNMX.FTZ R23, R67, R24, !PT ;  /* 0x0000001843177209 */ /* 0x000fc80007810000 */
[----:B------:R-:W-:Y:S01]  /*2980*/  FMNMX.FTZ R24, R70, R23, !PT ;  /* 0x0000001746187209 */ /* 0x000fe20007810000 */
[----:B------:R-:W1:Y:S03]  /*2990*/  MUFU.EX2 R8, R8 ;  /* 0x0000000800087308 */ /* 0x000e660000000800 */
[----:B------:R-:W-:Y:S01]  /*29a0*/  FMNMX.FTZ R77, R71, R24, !PT ;  /* 0x00000018474d7209 */ /* 0x000fe20007810000 */
[----:B------:R-:W-:-:S03]  /*29b0*/  FFMA.FTZ R24, R61, UR44, -R20 ;  /* 0x0000002c3d187c23 */ /* 0x000fc60008010814 */
[----:B------:R-:W-:Y:S01]  /*29c0*/  FMNMX.FTZ R26, R74, R77, !PT ;  /* 0x0000004d4a1a7209 */ /* 0x000fe20007810000 */
[----:B------:R2:W-:Y:S03]  /*29d0*/  MUFU.EX2 R23, R60 ;  /* 0x0000003c00177308 */ /* 0x0005e60000000800 */
[----:B------:R-:W-:Y:S01]  /*29e0*/  FMNMX.FTZ R61, R75, R26, !PT ;  /* 0x0000001a4b3d7209 */ /* 0x000fe20007810000 */
[--C-:B------:R-:W-:Y:S01]  /*29f0*/  FFMA.FTZ R26, R64, UR44, -R20.reuse ;  /* 0x0000002c401a7c23 */ /* 0x100fe20008010814 */
[----:B------:R-:W-:Y:S02]  /*2a00*/  FFMA.FTZ R64, R65, UR44, -R20 ;  /* 0x0000002c41407c23 */ /* 0x000fe40008010814 */
[----:B------:R-:W-:Y:S01]  /*2a10*/  FMNMX.FTZ R32, R46, R61, !PT ;  /* 0x0000003d2e207209 */ /* 0x000fe20007810000 */
[----:B------:R-:W-:Y:S01]  /*2a20*/  MUFU.EX2 R10, R10 ;  /* 0x0000000a000a7308 */ /* 0x000fe20000000800 */
[----:B-1----:R-:W-:-:S02]  /*2a30*/  F2FP.SATFINITE.E4M3.F32.PACK_AB_MERGE_C R152, R8, R7, RZ ;  /* 0x000000070898723e */ /* 0x002fc400048070ff */
[----:B------:R-:W-:Y:S02]  /*2a40*/  FMNMX.FTZ R61, R47, R32, !PT ;  /* 0x000000202f3d7209 */ /* 0x000fe40007810000 */
[----:B------:R-:W-:Y:S02]  /*2a50*/  F2FP.SATFINITE.E4M3.F32.PACK_AB_MERGE_C R152, R6, R5, R152 ;  /* 0x000000050698723e */ /* 0x000fe40004807098 */
[----:B------:R-:W-:Y:S01]  /*2a60*/  FMNMX.FTZ R32, R50, R61, !PT ;  /* 0x0000003d32207209 */ /* 0x000fe20007810000 */
[----:B------:R-:W-:Y:S03]  /*2a70*/  MUFU.EX2 R11, R11 ;  /* 0x0000000b000b7308 */ /* 0x000fe60000000800 */
[----:B------:R-:W-:Y:S01]  /*2a80*/  FMNMX.FTZ R65, R51, R32, !PT ;  /* 0x0000002033417209 */ /* 0x000fe20007810000 */
[--C-:B------:R-:W-:Y:S01]  /*2a90*/  FFMA.FTZ R32, R68, UR44, -R20.reuse ;  /* 0x0000002c44207c23 */ /* 0x100fe20008010814 */
[----:B------:R-:W-:-:S02]  /*2aa0*/  FFMA.FTZ R68, R69, UR44, -R20 ;  /* 0x0000002c45447c23 */ /* 0x000fc40008010814 */
[----:B------:R-:W-:Y:S01]  /*2ab0*/  FMNMX.FTZ R36, R54, R65, !PT ;  /* 0x0000004136247209 */ /* 0x000fe20007810000 */
[----:B------:R1:W-:Y:S03]  /*2ac0*/  MUFU.EX2 R61, R64 ;  /* 0x00000040003d7308 */ /* 0x0003e60000000800 */
[----:B------:R-:W-:-:S04]  /*2ad0*/  FMNMX.FTZ R65, R55, R36, !PT ;  /* 0x0000002437417209 */ /* 0x000fc80007810000 */
[----:B------:R-:W-:Y:S01]  /*2ae0*/  FMNMX.FTZ R36, R58, R65, !PT ;  /* 0x000000413a247209 */ /* 0x000fe20007810000 */
[----:B------:R-:W-:Y:S03]  /*2af0*/  MUFU.EX2 R19, R85 ;  /* 0x0000005500137308 */ /* 0x000fe60000000800 */
[----:B------:R-:W-:Y:S01]  /*2b00*/  FMNMX.FTZ R69, R59, R36, !PT ;  /* 0x000000243b457209 */ /* 0x000fe20007810000 */
[--C-:B------:R-:W-:Y:S01]  /*2b10*/  FFMA.FTZ R36, R72, UR44, -R20.reuse ;  /* 0x0000002c48247c23 */ /* 0x100fe20008010814 */
[----:B------:R-:W-:Y:S02]  /*2b20*/  FFMA.FTZ R72, R73, UR44, -R20 ;  /* 0x0000002c49487c23 */ /* 0x000fe40008010814 */
[----:B--2---:R-:W-:Y:S01]  /*2b30*/  FMNMX.FTZ R60, R30, R69, !PT ;  /* 0x000000451e3c7209 */ /* 0x004fe20007810000 */
[----:B------:R-:W-:Y:S03]  /*2b40*/  MUFU.EX2 R65, R68 ;  /* 0x0000004400417308 */ /* 0x000fe60000000800 */
[----:B------:R-:W-:-:S04]  /*2b50*/  FMNMX.FTZ R69, R31, R60, !PT ;  /* 0x0000003c1f457209 */ /* 0x000fc80007810000 */
[----:B------:R-:W-:Y:S01]  /*2b60*/  FMNMX.FTZ R60, R34, R69, !PT ;  /* 0x00000045223c7209 */ /* 0x000fe20007810000 */
[----:B------:R-:W-:Y:S03]  /*2b70*/  MUFU.EX2 R12, R12 ;  /* 0x0000000c000c7308 */ /* 0x000fe60000000800 */
[----:B------:R-:W-:Y:S02]  /*2b80*/  FMNMX.FTZ R73, R35, R60, !PT ;  /* 0x0000003c23497209 */ /* 0x000fe40007810000 */
[----:B------:R-:W-:Y:S01]  /*2b90*/  FSEL R60, R39, -INF , P4 ;  /* 0xff800000273c7808 */ /* 0x000fe20002000000 */
[--C-:B------:R-:W-:Y:S01]  /*2ba0*/  FFMA.FTZ R39, R44, UR44, -R20.reuse ;  /* 0x0000002c2c277c23 */ /* 0x100fe20008010814 */
[----:B------:R-:W-:Y:S01]  /*2bb0*/  FMNMX.FTZ R73, R38, R73, !PT ;  /* 0x0000004926497209 */ /* 0x000fe20007810000 */
[--C-:B------:R-:W-:Y:S01]  /*2bc0*/  FFMA.FTZ R44, R45, UR44, -R20.reuse ;  /* 0x0000002c2d2c7c23 */ /* 0x100fe20008010814 */
[--C-:B------:R-:W-:Y:S01]  /*2bd0*/  FFMA.FTZ R45, R48, UR44, -R20.reuse ;  /* 0x0000002c302d7c23 */ /* 0x100fe20008010814 */
[----:B------:R2:W-:Y:S01]  /*2be0*/  MUFU.EX2 R69, R72 ;  /* 0x0000004800457308 */ /* 0x0005e20000000800 */
[----:B------:R-:W-:Y:S01]  /*2bf0*/  FMNMX.FTZ R73, R60, R73, !PT ;  /* 0x000000493c497209 */ /* 0x000fe20007810000 */
[--C-:B------:R-:W-:Y:S01]  /*2c00*/  FFMA.FTZ R48, R49, UR44, -R20.reuse ;  /* 0x0000002c31307c23 */ /* 0x100fe20008010814 */
[--C-:B------:R-:W-:Y:S01]  /*2c10*/  FFMA.FTZ R49, R52, UR44, -R20.reuse ;  /* 0x0000002c34317c23 */ /* 0x100fe20008010814 */
[--C-:B------:R-:W-:Y:S01]  /*2c20*/  FFMA.FTZ R52, R53, UR44, -R20.reuse ;  /* 0x0000002c35347c23 */ /* 0x100fe20008010814 */
[----:B-1----:R-:W-:Y:S01]  /*2c30*/  FMNMX.FTZ R64, R42, R73, !PT ;  /* 0x000000492a407209 */ /* 0x002fe20007810000 */
[--C-:B------:R-:W-:Y:S01]  /*2c40*/  FFMA.FTZ R53, R56, UR44, -R20.reuse ;  /* 0x0000002c38357c23 */ /* 0x100fe20008010814 */
[----:B------:R-:W-:Y:S01]  /*2c50*/  FFMA.FTZ R56, R57, UR44, -R20 ;  /* 0x0000002c39387c23 */ /* 0x000fe20008010814 */
[----:B------:R-:W1:Y:S01]  /*2c60*/  MUFU.EX2 R15, R15 ;  /* 0x0000000f000f7308 */ /* 0x000e620000000800 */
[----:B------:R-:W-:Y:S01]  /*2c70*/  FMNMX.FTZ R64, R43, R64, !PT ;  /* 0x000000402b407209 */ /* 0x000fe20007810000 */
[----:B--2---:R-:W-:-:S04]  /*2c80*/  IMAD.U32 R72, RZ, RZ, UR44 ;  /* 0x0000002cff487e24 */ /* 0x004fc8000f8e00ff */
[----:B------:R-:W2:Y:S02]  /*2c90*/  SHFL.BFLY PT, R73, R64, 0x2, 0x1f ;  /* 0x0c401f0040497f89 */ /* 0x000ea400000e0000 */
[----:B------:R-:W-:Y:S08]  /*2ca0*/  MUFU.EX2 R14, R14 ;  /* 0x0000000e000e7308 */ /* 0x000ff00000000800 */
[----:B------:R-:W3:Y:S01]  /*2cb0*/  MUFU.EX2 R16, R16 ;  /* 0x0000001000107308 */ /* 0x000ee20000000800 */
[----:B-1----:R-:W-:-:S04]  /*2cc0*/  F2FP.SATFINITE.E4M3.F32.PACK_AB_MERGE_C R154, R15, R12, RZ ;  /* 0x0000000c0f9a723e */ /* 0x002fc800048070ff */
[----:B------:R-:W-:-:S03]  /*2cd0*/  F2FP.SATFINITE.E4M3.F32.PACK_AB_MERGE_C R154, R11, R10, R154 ;  /* 0x0000000a0b9a723e */ /* 0x000fc6000480709a */
[----:B------:R-:W-:Y:S01]  /*2ce0*/  MUFU.EX2 R18, R18 ;  /* 0x0000001200127308 */ /* 0x000fe20000000800 */
[----:B--2---:R-:W-:Y:S01]  /*2cf0*/  FMNMX.FTZ R73, R64, R73, !PT ;  /* 0x0000004940497209 */ /* 0x004fe20007810000 */
[--C-:B------:R-:W-:Y:S01]  /*2d00*/  FFMA.FTZ R64, R33, UR44, -R20.reuse ;  /* 0x0000002c21407c23 */ /* 0x100fe20008010814 */
[----:B------:R-:W-:-:S05]  /*2d10*/  FFMA.FTZ R33, R9, UR44, -R20 ;  /* 0x0000002c09217c23 */ /* 0x000fca0008010814 */
[----:B------:R-:W-:Y:S01]  /*2d20*/  MUFU.EX2 R22, R22 ;  /* 0x0000001600167308 */ /* 0x000fe20000000800 */
[----:B---3--:R-:W-:Y:S01]  /*2d30*/  F2FP.SATFINITE.E4M3.F32.PACK_AB_MERGE_C R136, R17, R16, RZ ;  /* 0x000000101188723e */ /* 0x008fe200048070ff */
[----:B------:R-:W1:Y:S03]  /*2d40*/  SHFL.BFLY PT, R68, R73, 0x1, 0x1f ;  /* 0x0c201f0049447f89 */ /* 0x000e6600000e0000 */
[----:B------:R-:W-:-:S03]  /*2d50*/  F2FP.SATFINITE.E4M3.F32.PACK_AB_MERGE_C R136, R14, R13, R136 ;  /* 0x0000000d0e88723e */ /* 0x000fc60004807088 */
[----:B------:R-:W2:Y:S08]  /*2d60*/  MUFU.EX2 R27, R27 ;  /* 0x0000001b001b7308 */ /* 0x000eb00000000800 */
[----:B------:R-:W-:Y:S08]  /*2d70*/  MUFU.EX2 R24, R24 ;  /* 0x0000001800187308 */ /* 0x000ff00000000800 */
[----:B------:R-:W-:Y:S01]  /*2d80*/  MUFU.EX2 R26, R26 ;  /* 0x0000001a001a7308 */ /* 0x000fe20000000800 */
[----:B--2---:R-:W-:-:S02]  /*2d90*/  F2FP.SATFINITE.E4M3.F32.PACK_AB_MERGE_C R138, R27, R22, RZ ;  /* 0x000000161b8a723e */ /* 0x004fc400048070ff */
[----:B-1----:R-:W-:Y:S01]  /*2da0*/  FMNMX.FTZ R9, R73, R68, !PT ;  /* 0x0000004449097209 */ /* 0x002fe20007810000 */
[--C-:B------:R-:W-:Y:S01]  /*2db0*/  FFMA.FTZ R68, R37, UR44, -R20.reuse ;  /* 0x0000002c25447c23 */ /* 0x100fe20008010814 */
[--C-:B------:R-:W-:Y:S01]  /*2dc0*/  FFMA.FTZ R37, R40, UR44, -R20.reuse ;  /* 0x0000002c28257c23 */ /* 0x100fe20008010814 */
[----:B------:R-:W-:Y:S01]  /*2dd0*/  FFMA.FTZ R20, R41, UR44, -R20 ;  /* 0x0000002c29147c23 */ /* 0x000fe20008010814 */
[C---:B------:R-:W-:Y:S01]  /*2de0*/  FSETP.NEU.FTZ.AND P2, PT, R9.reuse, -INF , PT ;  /* 0xff8000000900780b */ /* 0x040fe20003f5d000 */
[----:B------:R-:W-:Y:S01]  /*2df0*/  FFMA.FTZ R57, R9, R72, -8 ;  /* 0xc100000009397423 */ /* 0x000fe20000010048 */
[----:B------:R-:W-:Y:S01]  /*2e00*/  MUFU.EX2 R32, R32 ;  /* 0x0000002000207308 */ /* 0x000fe20000000800 */
[----:B------:R-:W-:-:S03]  /*2e10*/  F2FP.SATFINITE.E4M3.F32.PACK_AB_MERGE_C R138, R19, R18, R138 ;  /* 0x00000012138a723e */ /* 0x000fc6000480708a */
[----:B------:R-:W-:Y:S02]  /*2e20*/  FSEL R57, R57, RZ, P2 ;  /* 0x000000ff39397208 */ /* 0x000fe40001000000 */
[----:B------:R-:W-:Y:S02]  /*2e30*/  PLOP3.LUT P2, PT, PT, PT, UP0, 0x80, 0x0 ;  /* 0x000000000000781c */ /* 0x000fe40003f4f008 */
[----:B------:R-:W-:Y:S01]  /*2e40*/  MUFU.EX2 R36, R36 ;  /* 0x0000002400247308 */ /* 0x000fe20000000800 */
[--C-:B------:R-:W-:Y:S01]  /*2e50*/  FFMA.FTZ R40, R94, UR44, -R57.reuse ;  /* 0x0000002c5e287c23 */ /* 0x100fe20008010839 */
[--C-:B------:R-:W-:Y:S01]  /*2e60*/  FFMA.FTZ R41, R95, UR44, -R57.reuse ;  /* 0x0000002c5f297c23 */ /* 0x100fe20008010839 */
[--C-:B------:R-:W-:Y:S01]  /*2e70*/  FFMA.FTZ R76, R98, UR44, -R57.reuse ;  /* 0x0000002c624c7c23 */ /* 0x100fe20008010839 */
[--C-:B------:R-:W-:Y:S01]  /*2e80*/  FFMA.FTZ R81, R99, UR44, -R57.reuse ;  /* 0x0000002c63517c23 */ /* 0x100fe20008010839 */
[--C-:B------:R-:W-:Y:S01]  /*2e90*/  FFMA.FTZ R72, R102, UR44, -R57.reuse ;  /* 0x0000002c66487c23 */ /* 0x100fe20008010839 */
[--C-:B------:R-:W-:Y:S01]  /*2ea0*/  FFMA.FTZ R73, R103, UR44, -R57.reuse ;  /* 0x0000002c67497c23 */ /* 0x100fe20008010839 */
[--C-:B------:R-:W-:Y:S01]  /*2eb0*/  FFMA.FTZ R88, R66, UR44, -R57.reuse ;  /* 0x0000002c42587c23 */ /* 0x100fe20008010839 */
[----:B------:R-:W-:Y:S01]  /*2ec0*/  MUFU.EX2 R40, R40 ;  /* 0x0000002800287308 */ /* 0x000fe20000000800 */
[--C-:B------:R-:W-:Y:S01]  /*2ed0*/  FFMA.FTZ R80, R106, UR44, -R57.reuse ;  /* 0x0000002c6a507c23 */ /* 0x100fe20008010839 */
[--C-:B------:R-:W-:Y:S01]  /*2ee0*/  FFMA.FTZ R89, R67, UR44, -R57.reuse ;  /* 0x0000002c43597c23 */ /* 0x100fe20008010839 */
[--C-:B------:R-:W-:Y:S01]  /*2ef0*/  FFMA.FTZ R66, R70, UR44, -R57.reuse ;  /* 0x0000002c46427c23 */ /* 0x100fe20008010839 */
[--C-:B------:R-:W-:Y:S01]  /*2f00*/  FFMA.FTZ R67, R71, UR44, -R57.reuse ;  /* 0x0000002c47437c23 */ /* 0x100fe20008010839 */
[--C-:B------:R-:W-:Y:S01]  /*2f10*/  FFMA.FTZ R70, R74, UR44, -R57.reuse ;  /* 0x0000002c4a467c23 */ /* 0x100fe20008010839 */
[--C-:B------:R-:W-:Y:S01]  /*2f20*/  FFMA.FTZ R71, R75, UR44, -R57.reuse ;  /* 0x0000002c4b477c23 */ /* 0x100fe20008010839 */
[----:B------:R-:W-:Y:S01]  /*2f30*/  FADD.FTZ R74, R5, R6 ;  /* 0x00000006054a7221 */ /* 0x000fe20000010000 */
[----:B------:R-:W1:Y:S01]  /*2f40*/  MUFU.EX2 R41, R41 ;  /* 0x0000002900297308 */ /* 0x000e620000000800 */
[--C-:B------:R-:W-:Y:S01]  /*2f50*/  FFMA.FTZ R77, R78, UR44, -R57.reuse ;  /* 0x0000002c4e4d7c23 */ /* 0x100fe20008010839 */
[--C-:B------:R-:W-:Y:S01]  /*2f60*/  FFMA.FTZ R84, R82, UR44, -R57.reuse ;  /* 0x0000002c52547c23 */ /* 0x100fe20008010839 */
[--C-:B------:R-:W-:Y:S01]  /*2f70*/  FFMA.FTZ R85, R107, UR44, -R57.reuse ;  /* 0x0000002c6b557c23 */ /* 0x100fe20008010839 */
[--C-:B------:R-:W-:Y:S01]  /*2f80*/  FFMA.FTZ R78, R79, UR44, -R57.reuse ;  /* 0x0000002c4f4e7c23 */ /* 0x100fe20008010839 */
[--C-:B------:R-:W-:Y:S01]  /*2f90*/  FFMA.FTZ R82, R87, UR44, -R57.reuse ;  /* 0x0000002c57527c23 */ /* 0x100fe20008010839 */
[--C-:B------:R-:W-:Y:S01]  /*2fa0*/  FFMA.FTZ R79, R86, UR44, -R57.reuse ;  /* 0x0000002c564f7c23 */ /* 0x100fe20008010839 */
[--C-:B------:R-:W-:Y:S01]  /*2fb0*/  FFMA.FTZ R87, R91, UR44, -R57.reuse ;  /* 0x0000002c5b577c23 */ /* 0x100fe20008010839 */
[----:B------:R-:W2:Y:S01]  /*2fc0*/  MUFU.EX2 R76, R76 ;  /* 0x0000004c004c7308 */ /* 0x000ea20000000800 */
[----:B------:R-:W-:Y:S01]  /*2fd0*/  FFMA.FTZ R86, R90, UR44, -R57 ;  /* 0x0000002c5a567c23 */ /* 0x000fe20008010839 */
[----:B------:R-:W-:Y:S01]  /*2fe0*/  FADD.FTZ R91, R7, R74 ;  /* 0x0000004a075b7221 */ /* 0x000fe20000010000 */
[----:B------:R-:W-:-:S02]  /*2ff0*/  IMAD.U32 R74, RZ, RZ, UR38 ;  /* 0x00000026ff4a7e24 */ /* 0x000fc4000f8e00ff */
[--C-:B------:R-:W-:Y:S01]  /*3000*/  FFMA.FTZ R83, R83, UR44, -R57.reuse ;  /* 0x0000002c53537c23 */ /* 0x100fe20008010839 */
[----:B------:R-:W-:Y:S01]  /*3010*/  FFMA.FTZ R62, R62, UR44, -R57 ;  /* 0x0000002c3e3e7c23 */ /* 0x000fe20008010839 */
[----:B------:R-:W-:Y:S01]  /*3020*/  FADD.FTZ R91, R8, R91 ;  /* 0x0000005b085b7221 */ /* 0x000fe20000010000 */
[----:B------:R-:W-:Y:S01]  /*3030*/  @!P1 VIADD R74, R74, 0x12440 ;  /* 0x000124404a4a9836 */ /* 0x000fe20000000000 */
[----:B------:R-:W3:Y:S01]  /*3040*/  MUFU.EX2 R81, R81 ;  /* 0x0000005100517308 */ /* 0x000ee20000000800 */
[----:B-1----:R-:W-:Y:S01]  /*3050*/  FADD.FTZ R75, R40, R41 ;  /* 0x00000029284b7221 */ /* 0x002fe20000010000 */
[--C-:B------:R-:W-:Y:S01]  /*3060*/  FFMA.FTZ R63, R63, UR44, -R57.reuse ;  /* 0x0000002c3f3f7c23 */ /* 0x100fe20008010839 */
[--C-:B------:R-:W-:Y:S01]  /*3070*/  FFMA.FTZ R54, R54, UR44, -R57.reuse ;  /* 0x0000002c36367c23 */ /* 0x100fe20008010839 */
[----:B------:R-:W-:Y:S01]  /*3080*/  @!P1 PRMT R74, RZ, 0x654, R74 ;  /* 0x00000654ff4a9816 */ /* 0x000fe2000000004a */
[--C-:B------:R-:W-:Y:S01]  /*3090*/  FFMA.FTZ R46, R46, UR44, -R57.reuse ;  /* 0x0000002c2e2e7c23 */ /* 0x100fe20008010839 */
[--C-:B------:R-:W-:Y:S01]  /*30a0*/  FFMA.FTZ R47, R47, UR44, -R57.reuse ;  /* 0x0000002c2f2f7c23 */ /* 0x100fe20008010839 */
[----:B------:R-:W-:Y:S01]  /*30b0*/  FFMA.FTZ R50, R50, UR44, -R57 ;  /* 0x0000002c32327c23 */ /* 0x000fe20008010839 */
[----:B------:R-:W1:Y:S01]  /*30c0*/  MUFU.EX2 R72, R72 ;  /* 0x0000004800487308 */ /* 0x000e620000000800 */
[----:B--2---:R-:W-:Y:S01]  /*30d0*/  FADD.FTZ R90, R76, R75 ;  /* 0x0000004b4c5a7221 */ /* 0x004fe20000010000 */
[----:B------:R2:W-:Y:S01]  /*30e0*/  @!P1 SYNCS.ARRIVE.TRANS64.RED.A1T0 RZ, [R74+URZ], RZ ;  /* 0x000000ff4aff99a7 */ /* 0x0005e2000810043f */
[--C-:B------:R-:W-:Y:S01]  /*30f0*/  FFMA.FTZ R51, R51, UR44, -R57.reuse ;  /* 0x0000002c33337c23 */ /* 0x100fe20008010839 */
[--C-:B------:R-:W-:Y:S01]  /*3100*/  FFMA.FTZ R55, R55, UR44, -R57.reuse ;  /* 0x0000002c37377c23 */ /* 0x100fe20008010839 */
[--C-:B------:R-:W-:Y:S01]  /*3110*/  FFMA.FTZ R58, R58, UR44, -R57.reuse ;  /* 0x0000002c3a3a7c23 */ /* 0x100fe20008010839 */
[--C-:B------:R-:W-:Y:S01]  /*3120*/  FFMA.FTZ R59, R59, UR44, -R57.reuse ;  /* 0x0000002c3b3b7c23 */ /* 0x100fe20008010839 */
[----:B------:R-:W-:Y:S01]  /*3130*/  FFMA.FTZ R34, R34, UR44, -R57 ;  /* 0x0000002c22227c23 */ /* 0x000fe20008010839 */
[----:B------:R-:W4:Y:S01]  /*3140*/  MUFU.EX2 R73, R73 ;  /* 0x0000004900497308 */ /* 0x000f220000000800 */
[----:B---3--:R-:W-:Y:S01]  /*3150*/  FADD.FTZ R75, R81, R90 ;  /* 0x0000005a514b7221 */ /* 0x008fe20000010000 */
[----:B------:R-:W-:Y:S01]  /*3160*/  FADD.FTZ R90, R10, R91 ;  /* 0x0000005b0a5a7221 */ /* 0x000fe20000010000 */
[--C-:B------:R-:W-:Y:S01]  /*3170*/  FFMA.FTZ R35, R35, UR44, -R57.reuse ;  /* 0x0000002c23237c23 */ /* 0x100fe20008010839 */
[--C-:B------:R-:W-:Y:S01]  /*3180*/  FFMA.FTZ R38, R38, UR44, -R57.reuse ;  /* 0x0000002c26267c23 */ /* 0x100fe20008010839 */
[--C-:B------:R-:W-:Y:S01]  /*3190*/  FFMA.FTZ R60, R60, UR44, -R57.reuse ;  /* 0x0000002c3c3c7c23 */ /* 0x100fe20008010839 */
[--C-:B------:R-:W-:Y:S01]  /*31a0*/  FFMA.FTZ R42, R42, UR44, -R57.reuse ;  /* 0x0000002c2a2a7c23 */ /* 0x100fe20008010839 */
[----:B------:R-:W-:Y:S01]  /*31b0*/  FFMA.FTZ R43, R43, UR44, -R57 ;  /* 0x0000002c2b2b7c23 */ /* 0x000fe20008010839 */
[----:B------:R-:W3:Y:S01]  /*31c0*/  MUFU.EX2 R80, R80 ;  /* 0x0000005000507308 */ /* 0x000ee20000000800 */
[----:B-1----:R-:W-:Y:S01]  /*31d0*/  FADD.FTZ R92, R72, R75 ;  /* 0x0000004b485c7221 */ /* 0x002fe20000010000 */
[----:B------:R-:W-:Y:S01]  /*31e0*/  FADD.FTZ R75, R11, R90 ;  /* 0x0000005a0b4b7221 */ /* 0x000fe20000010000 */
[----:B------:R-:W-:-:S03]  /*31f0*/  F2FP.SATFINITE.E4M3.F32.PACK_AB_MERGE_C R76, R81, R76, RZ ;  /* 0x0000004c514c723e */ /* 0x000fc600048070ff */
[----:B--2---:R-:W-:Y:S01]  /*3200*/  FADD.FTZ R74, R12, R75 ;  /* 0x0000004b0c4a7221 */ /* 0x004fe20000010000 */
[----:B------:R-:W-:Y:S01]  /*3210*/  F2FP.SATFINITE.E4M3.F32.PACK_AB_MERGE_C R153, R41, R40, R76 ;  /* 0x000000282999723e */ /* 0x000fe2000480704c */
[----:B------:R-:W1:Y:S01]  /*3220*/  MUFU.EX2 R85, R85 ;  /* 0x0000005500557308 */ /* 0x000e620000000800 */
[----:B----4-:R-:W-:Y:S01]  /*3230*/  FADD.FTZ R91, R73, R92 ;  /* 0x0000005c495b7221 */ /* 0x010fe20000010000 */
[----:B------:R-:W-:Y:S01]  /*3240*/  FADD.FTZ R74, R15, R74 ;  /* 0x0000004a0f4a7221 */ /* 0x000fe20000010000 */
[--C-:B------:R-:W-:Y:S02]  /*3250*/  IMAD.MOV.U32 R41, RZ, RZ, R25.reuse ;  /* 0x000000ffff297224 */ /* 0x100fe400078e0019 */
[----:B------:R-:W-:Y:S02]  /*3260*/  IMAD.MOV.U32 R40, RZ, RZ, R25 ;  /* 0x000000ffff287224 */ /* 0x000fe400078e0019 */
[----:B------:R-:W-:Y:S01]  /*3270*/  FADD.FTZ R75, R13, R74 ;  /* 0x0000004a0d4b7221 */ /* 0x000fe20000010000 */
[----:B------:R-:W-:Y:S01]  /*3280*/  FFMA.FTZ R74, R30, UR44, -R57 ;  /* 0x0000002c1e4a7c23 */ /* 0x000fe20008010839 */
[----:B------:R-:W2:Y:S01]  /*3290*/  MUFU.EX2 R77, R77 ;  /* 0x0000004d004d7308 */ /* 0x000ea20000000800 */
[----:B---3--:R-:W-:Y:S01]  /*32a0*/  FADD.FTZ R90, R80, R91 ;  /* 0x0000005b505a7221 */ /* 0x008fe20000010000 */
[----:B------:R-:W-:-:S06]  /*32b0*/  FADD.FTZ R75, R14, R75 ;  /* 0x0000004b0e4b7221 */ /* 0x000fcc0000010000 */
[----:B------:R-:W3:Y:S01]  /*32c0*/  MUFU.EX2 R78, R78 ;  /* 0x0000004e004e7308 */ /* 0x000ee20000000800 */
[C---:B-1----:R-:W-:Y:S01]  /*32d0*/  FADD.FTZ R90, R85.reuse, R90 ;  /* 0x0000005a555a7221 */ /* 0x042fe20000010000 */
[----:B------:R-:W-:-:S04]  /*32e0*/  F2FP.SATFINITE.E4M3.F32.PACK_AB_MERGE_C R80, R85, R80, RZ ;  /* 0x000000505550723e */ /* 0x000fc800048070ff */
[----:B------:R-:W-:Y:S02]  /*32f0*/  F2FP.SATFINITE.E4M3.F32.PACK_AB_MERGE_C R155, R73, R72, R80 ;  /* 0x00000048499b723e */ /* 0x000fe40004807050 */
[----:B------:R-:W1:Y:S01]  /*3300*/  MUFU.EX2 R84, R84 ;  /* 0x0000005400547308 */ /* 0x000e620000000800 */
[----:B--2---:R-:W-:Y:S01]  /*3310*/  FADD.FTZ R91, R77, R90 ;  /* 0x0000005a4d5b7221 */ /* 0x004fe20000010000 */
[----:B------:R-:W-:Y:S01]  /*3320*/  FADD.FTZ R90, R16, R75 ;  /* 0x0000004b105a7221 */ /* 0x000fe20000010000 */
[----:B------:R-:W-:-:S03]  /*3330*/  FFMA.FTZ R75, R31, UR44, -R57 ;  /* 0x0000002c1f4b7c23 */ /* 0x000fc60008010839 */
[----:B------:R-:W-:Y:S02]  /*3340*/  FADD.FTZ R31, R17, R90 ;  /* 0x0000005a111f7221 */ /* 0x000fe40000010000 */
[----:B------:R-:W2:Y:S01]  /*3350*/  MUFU.EX2 R83, R83 ;  /* 0x0000005300537308 */ /* 0x000ea20000000800 */
[----:B---3--:R-:W-:Y:S01]  /*3360*/  FADD.FTZ R91, R78, R91 ;  /* 0x0000005b4e5b7221 */ /* 0x008fe20000010000 */
[----:B------:R-:W-:-:S06]  /*3370*/  FADD.FTZ R92, R18, R31 ;  /* 0x0000001f125c7221 */ /* 0x000fcc0000010000 */
[----:B------:R-:W3:Y:S01]  /*3380*/  MUFU.EX2 R79, R79 ;  /* 0x0000004f004f7308 */ /* 0x000ee20000000800 */
[----:B-1----:R-:W-:Y:S01]  /*3390*/  FADD.FTZ R30, R84, R91 ;  /* 0x0000005b541e7221 */ /* 0x002fe20000010000 */
[----:B------:R-:W-:-:S06]  /*33a0*/  FADD.FTZ R91, R19, R92 ;  /* 0x0000005c135b7221 */ /* 0x000fcc0000010000 */
[----:B------:R-:W1:Y:S01]  /*33b0*/  MUFU.EX2 R82, R82 ;  /* 0x0000005200527308 */ /* 0x000e620000000800 */
[C---:B--2---:R-:W-:Y:S01]  /*33c0*/  FADD.FTZ R90, R83.reuse, R30 ;  /* 0x0000001e535a7221 */ /* 0x044fe20000010000 */
[----:B------:R-:W-:-:S04]  /*33d0*/  F2FP.SATFINITE.E4M3.F32.PACK_AB_MERGE_C R83, R83, R84, RZ ;  /* 0x000000545353723e */ /* 0x000fc800048070ff */
[----:B------:R-:W-:Y:S02]  /*33e0*/  F2FP.SATFINITE.E4M3.F32.PACK_AB_MERGE_C R137, R78, R77, R83 ;  /* 0x0000004d4e89723e */ /* 0x000fe40004807053 */
[----:B------:R-:W2:Y:S01]  /*33f0*/  MUFU.EX2 R86, R86 ;  /* 0x0000005600567308 */ /* 0x000ea20000000800 */
[----:B---3--:R-:W-:Y:S01]  /*3400*/  FADD.FTZ R31, R79, R90 ;  /* 0x0000005a4f1f7221 */ /* 0x008fe20000010000 */
[----:B------:R-:W-:-:S04]  /*3410*/  FADD.FTZ R90, R22, R91 ;  /* 0x0000005b165a7221 */ /* 0x000fc80000010000 */
[----:B------:R-:W-:Y:S01]  /*3420*/  FADD.FTZ R90, R27, R90 ;  /* 0x0000005a1b5a7221 */ /* 0x000fe20000010000 */
[----:B------:R-:W-:Y:S01]  /*3430*/  IMAD.MOV.U32 R27, RZ, RZ, R25 ;  /* 0x000000ffff1b7224 */ /* 0x000fe200078e0019 */
[----:B------:R-:W3:Y:S01]  /*3440*/  MUFU.EX2 R87, R87 ;  /* 0x0000005700577308 */ /* 0x000ee20000000800 */
[----:B-1----:R-:W-:Y:S01]  /*3450*/  FADD.FTZ R93, R82, R31 ;  /* 0x0000001f525d7221 */ /* 0x002fe20000010000 */
[----:B------:R-:W-:-:S04]  /*3460*/  FADD.FTZ R57, R23, R90 ;  /* 0x0000005a17397221 */ /* 0x000fc80000010000 */
[----:B------:R-:W-:Y:S02]  /*3470*/  FADD.FTZ R57, R24, R57 ;  /* 0x0000003918397221 */ /* 0x000fe40000010000 */
[----:B------:R-:W1:Y:S08]  /*3480*/  MUFU.EX2 R62, R62 ;  /* 0x0000003e003e7308 */ /* 0x000e700000000800 */
[----:B------:R-:W4:Y:S08]  /*3490*/  MUFU.EX2 R63, R63 ;  /* 0x0000003f003f7308 */ /* 0x000f300000000800 */
[----:B------:R-:W5:Y:S08]  /*34a0*/  MUFU.EX2 R88, R88 ;  /* 0x0000005800587308 */ /* 0x000f700000000800 */
[----:B------:R2:W-:Y:S08]  /*34b0*/  MUFU.EX2 R30, R54 ;  /* 0x00000036001e7308 */ /* 0x0005f00000000800 */
[----:B------:R-:W0:Y:S01]  /*34c0*/  MUFU.EX2 R89, R89 ;  /* 0x0000005900597308 */ /* 0x000e220000000800 */
[----:B--2---:R-:W-:Y:S01]  /*34d0*/  FADD.FTZ R54, R86, R93 ;  /* 0x0000005d56367221 */ /* 0x004fe20000010000 */
[----:B---3--:R-:W-:-:S03]  /*34e0*/  F2FP.SATFINITE.E4M3.F32.PACK_AB_MERGE_C R86, R87, R86, RZ ;  /* 0x000000565756723e */ /* 0x008fc600048070ff */
[----:B------:R-:W-:Y:S01]  /*34f0*/  FADD.FTZ R7, R87, R54 ;  /* 0x0000003657077221 */ /* 0x000fe20000010000 */
[----:B------:R-:W-:Y:S01]  /*3500*/  F2FP.SATFINITE.E4M3.F32.PACK_AB_MERGE_C R139, R82, R79, R86 ;  /* 0x0000004f528b723e */ /* 0x000fe20004807056 */
[----:B------:R-:W-:Y:S01]  /*3510*/  IMAD.MOV.U32 R54, RZ, RZ, R25 ;  /* 0x000000ffff367224 */ /* 0x000fe200078e0019 */
[----:B------:R-:W2:Y:S01]  /*3520*/  MUFU.EX2 R66, R66 ;  /* 0x0000004200427308 */ /* 0x000ea20000000800 */
[----:B-1----:R-:W-:-:S04]  /*3530*/  FADD.FTZ R8, R62, R7 ;  /* 0x000000073e087221 */ /* 0x002fc80000010000 */
[----:B----4-:R-:W-:Y:S01]  /*3540*/  FADD.FTZ R7, R63, R8 ;  /* 0x000000083f077221 */ /* 0x010fe20000010000 */
[----:B------:R-:W-:Y:S01]  /*3550*/  FADD.FTZ R8, R26, R57 ;  /* 0x000000391a087221 */ /* 0x000fe20000010000 */
[C---:B------:R-:W-:Y:S01]  /*3560*/  F2FP.SATFINITE.E4M3.F32.PACK_AB_MERGE_C R26, R61.reuse, R26, RZ ;  /* 0x0000001a3d1a723e */ /* 0x040fe200048070ff */
[----:B------:R-:W1:Y:S01]  /*3570*/  MUFU.EX2 R67, R67 ;  /* 0x0000004300437308 */ /* 0x000e620000000800 */
[----:B-----5:R-:W-:Y:S01]  /*3580*/  FADD.FTZ R12, R88, R7 ;  /* 0x00000007580c7221 */ /* 0x020fe20000010000 */
[----:B------:R-:W-:Y:S01]  /*3590*/  FADD.FTZ R61, R61, R8 ;  /* 0x000000083d3d7221 */ /* 0x000fe20000010000 */
[C---:B0-----:R-:W-:Y:S02]  /*35a0*/  F2FP.SATFINITE.E4M3.F32.PACK_AB_MERGE_C R88, R89.reuse, R88, RZ ;  /* 0x000000585958723e */ /* 0x041fe400048070ff */
[----:B------:R-:W-:Y:S01]  /*35b0*/  FADD.FTZ R7, R89, R12 ;  /* 0x0000000c59077221 */ /* 0x000fe20000010000 */
[----:B------:R-:W-:Y:S01]  /*35c0*/  FADD.FTZ R8, R32, R61 ;  /* 0x0000003d20087221 */ /* 0x000fe20000010000 */
[----:B------:R-:W-:Y:S01]  /*35d0*/  F2FP.SATFINITE.E4M3.F32.PACK_AB_MERGE_C R140, R24, R23, R26 ;  /* 0x00000017188c723e */ /* 0x000fe2000480701a */
[----:B------:R-:W0:Y:S01]  /*35e0*/  MUFU.EX2 R70, R70 ;  /* 0x0000004600467308 */ /* 0x000e220000000800 */
[----:B--2---:R-:W-:Y:S01]  /*35f0*/  FADD.FTZ R12, R66, R7 ;  /* 0x00000007420c7221 */ /* 0x004fe20000010000 */
[----:B------:R-:W-:Y:S01]  /*3600*/  FADD.FTZ R7, R65, R8 ;  /* 0x0000000841077221 */ /* 0x000fe20000010000 */
[----:B------:R-:W-:Y:S01]  /*3610*/  F2FP.SATFINITE.E4M3.F32.PACK_AB_MERGE_C R141, R63, R62, R88 ;  /* 0x0000003e3f8d723e */ /* 0x000fe20004807058 */
[----:B------:R-:W-:-:S02]  /*3620*/  IMAD.MOV.U32 R24, RZ, RZ, R25 ;  /* 0x000000ffff187224 */ /* 0x000fc400078e0019 */
[----:B------:R-:W-:Y:S01]  /*3630*/  FADD.FTZ R8, R36, R7 ;  /* 0x0000000724087221 */ /* 0x000fe20000010000 */
[----:B------:R-:W-:Y:S01]  /*3640*/  F2FP.SATFINITE.E4M3.F32.PACK_AB_MERGE_C R36, R69, R36, RZ ;  /* 0x000000244524723e */ /* 0x000fe200048070ff */
[----:B------:R-:W2:Y:S01]  /*3650*/  MUFU.EX2 R71, R71 ;  /* 0x0000004700477308 */ /* 0x000ea20000000800 */
[----:B-1----:R-:W-:Y:S01]  /*3660*/  FADD.FTZ R15, R67, R12 ;  /* 0x0000000c430f7221 */ /* 0x002fe20000010000 */
[----:B------:R-:W-:Y:S01]  /*3670*/  FADD.FTZ R8, R69, R8 ;  /* 0x0000000845087221 */ /* 0x000fe20000010000 */
[----:B------:R-:W-:Y:S01]  /*3680*/  F2FP.SATFINITE.E4M3.F32.PACK_AB_MERGE_C R142, R65, R32, R36 ;  /* 0x00000020418e723e */ /* 0x000fe20004807024 */
[--C-:B------:R-:W-:Y:S02]  /*3690*/  IMAD.MOV.U32 R26, RZ, RZ, R25.reuse ;  /* 0x000000ffff1a7224 */ /* 0x100fe400078e0019 */
[----:B------:R-:W-:Y:S02]  /*36a0*/  IMAD.MOV.U32 R32, RZ, RZ, R25 ;  /* 0x000000ffff207224 */ /* 0x000fe400078e0019 */
[----:B------:R-:W1:Y:S01]  /*36b0*/  MUFU.EX2 R39, R39 ;  /* 0x0000002700277308 */ /* 0x000e620000000800 */
[----:B0-----:R-:W-:Y:S01]  /*36c0*/  FADD.FTZ R6, R70, R15 ;  /* 0x0000000f46067221 */ /* 0x001fe20000010000 */
[----:B------:R-:W-:-:S06]  /*36d0*/  IMAD.MOV.U32 R36, RZ, RZ, R25 ;  /* 0x000000ffff247224 */ /* 0x000fcc00078e0019 */
[----:B------:R-:W0:Y:S01]  /*36e0*/  MUFU.EX2 R46, R46 ;  /* 0x0000002e002e7308 */ /* 0x000e220000000800 */
[C---:B--2---:R-:W-:Y:S01]  /*36f0*/  F2FP.SATFINITE.E4M3.F32.PACK_AB_MERGE_C R70, R71.reuse, R70, RZ ;  /* 0x000000464746723e */ /* 0x044fe200048070ff */
[----:B------:R-:W-:-:S03]  /*3700*/  FADD.FTZ R71, R71, R6 ;  /* 0x0000000647477221 */ /* 0x000fc60000010000 */
[----:B------:R-:W-:-:S03]  /*3710*/  F2FP.SATFINITE.E4M3.F32.PACK_AB_MERGE_C R143, R67, R66, R70 ;  /* 0x00000042438f723e */ /* 0x000fc60004807046 */
[----:B------:R-:W2:Y:S01]  /*3720*/  MUFU.EX2 R44, R44 ;  /* 0x0000002c002c7308 */ /* 0x000ea20000000800 */
[----:B-1----:R-:W-:-:S07]  /*3730*/  FADD.FTZ R5, R39, R8 ;  /* 0x0000000827057221 */ /* 0x002fce0000010000 */
[----:B------:R-:W1:Y:S01]  /*3740*/  MUFU.EX2 R47, R47 ;  /* 0x0000002f002f7308 */ /* 0x000e620000000800 */
[----:B0-----:R-:W-:-:S07]  /*3750*/  FADD.FTZ R6, R46, R71 ;  /* 0x000000472e067221 */ /* 0x001fce0000010000 */
[----:B------:R-:W0:Y:S01]  /*3760*/  MUFU.EX2 R45, R45 ;  /* 0x0000002d002d7308 */ /* 0x000e220000000800 */
[----:B--2---:R-:W-:-:S07]  /*3770*/  FADD.FTZ R8, R44, R5 ;  /* 0x000000052c087221 */ /* 0x004fce0000010000 */
[----:B------:R-:W2:Y:S01]  /*3780*/  MUFU.EX2 R50, R50 ;  /* 0x0000003200327308 */ /* 0x000ea20000000800 */
[----:B-1----:R-:W-:-:S07]  /*3790*/  FADD.FTZ R5, R47, R6 ;  /* 0x000000062f057221 */ /* 0x002fce0000010000 */
[----:B------:R-:W1:Y:S01]  /*37a0*/  MUFU.EX2 R48, R48 ;  /* 0x0000003000307308 */ /* 0x000e620000000800 */
[----:B0-----:R-:W-:-:S07]  /*37b0*/  FADD.FTZ R7, R45, R8 ;  /* 0x000000082d077221 */ /* 0x001fce0000010000 */
[----:B------:R-:W0:Y:S01]  /*37c0*/  MUFU.EX2 R51, R51 ;  /* 0x0000003300337308 */ /* 0x000e220000000800 */
[----:B--2---:R-:W-:-:S07]  /*37d0*/  FADD.FTZ R6, R50, R5 ;  /* 0x0000000532067221 */ /* 0x004fce0000010000 */
[----:B------:R-:W2:Y:S01]  /*37e0*/  MUFU.EX2 R49, R49 ;  /* 0x0000003100317308 */ /* 0x000ea20000000800 */
[C---:B-1----:R-:W-:Y:S01]  /*37f0*/  F2FP.SATFINITE.E4M3.F32.PACK_AB_MERGE_C R45, R48.reuse, R45, RZ ;  /* 0x0000002d302d723e */ /* 0x042fe200048070ff */
[----:B------:R-:W-:-:S03]  /*3800*/  FADD.FTZ R48, R48, R7 ;  /* 0x0000000730307221 */ /* 0x000fc60000010000 */
[----:B------:R-:W-:Y:S01]  /*3810*/  F2FP.SATFINITE.E4M3.F32.PACK_AB_MERGE_C R144, R44, R39, R45 ;  /* 0x000000272c90723e */ /* 0x000fe2000480702d */
[--C-:B------:R-:W-:Y:S02]  /*3820*/  IMAD.MOV.U32 R39, RZ, RZ, R25.reuse ;  /* 0x000000ffff277224 */ /* 0x100fe400078e0019 */
[----:B------:R-:W1:Y:S01]  /*3830*/  MUFU.EX2 R52, R52 ;  /* 0x0000003400347308 */ /* 0x000e620000000800 */
[C---:B0-----:R-:W-:Y:S01]  /*3840*/  F2FP.SATFINITE.E4M3.F32.PACK_AB_MERGE_C R50, R51.reuse, R50, RZ ;  /* 0x000000323332723e */ /* 0x041fe200048070ff */
[----:B------:R-:W-:Y:S01]  /*3850*/  FADD.FTZ R51, R51, R6 ;  /* 0x0000000633337221 */ /* 0x000fe20000010000 */
[----:B------:R-:W-:Y:S02]  /*3860*/  IMAD.MOV.U32 R45, RZ, RZ, R25 ;  /* 0x000000ffff2d7224 */ /* 0x000fe400078e0019 */
[----:B------:R-:W-:Y:S01]  /*3870*/  F2FP.SATFINITE.E4M3.F32.PACK_AB_MERGE_C R145, R47, R46, R50 ;  /* 0x0000002e2f91723e */ /* 0x000fe20004807032 */
[----:B------:R-:W-:Y:S01]  /*3880*/  FADD.FTZ R6, R30, R51 ;  /* 0x000000331e067221 */ /* 0x000fe20000010000 */
[--C-:B------:R-:W-:Y:S01]  /*3890*/  IMAD.MOV.U32 R44, RZ, RZ, R25.reuse ;  /* 0x000000ffff2c7224 */ /* 0x100fe200078e0019 */
[----:B------:R0:W3:Y:S01]  /*38a0*/  MUFU.EX2 R31, R55 ;  /* 0x00000037001f7308 */ /* 0x0000e20000000800 */
[----:B--2---:R-:W-:Y:S01]  /*38b0*/  FADD.FTZ R5, R49, R48 ;  /* 0x0000003031057221 */ /* 0x004fe20000010000 */
[----:B------:R-:W-:-:S02]  /*38c0*/  IMAD.MOV.U32 R47, RZ, RZ, R25 ;  /* 0x000000ffff2f7224 */ /* 0x000fc400078e0019 */
[--C-:B------:R-:W-:Y:S02]  /*38d0*/  IMAD.MOV.U32 R46, RZ, RZ, R25.reuse ;  /* 0x000000ffff2e7224 */ /* 0x100fe400078e0019 */
[----:B------:R-:W-:Y:S02]  /*38e0*/  IMAD.MOV.U32 R48, RZ, RZ, R25 ;  /* 0x000000ffff307224 */ /* 0x000fe400078e0019 */
[----:B------:R-:W-:Y:S01]  /*38f0*/  MUFU.EX2 R53, R53 ;  /* 0x0000003500357308 */ /* 0x000fe20000000800 */
[----:B-1----:R-:W-:Y:S01]  /*3900*/  FADD.FTZ R8, R52, R5 ;  /* 0x0000000534087221 */ /* 0x002fe20000010000 */
[--C-:B------:R-:W-:Y:S02]  /*3910*/  IMAD.MOV.U32 R51, RZ, RZ, R25.reuse ;  /* 0x000000ffff337224 */ /* 0x100fe400078e0019 */
[--C-:B------:R-:W-:Y:S02]  /*3920*/  IMAD.MOV.U32 R50, RZ, RZ, R25.reuse ;  /* 0x000000ffff327224 */ /* 0x100fe400078e0019 */
[----:B0-----:R-:W-:-:S02]  /*3930*/  IMAD.MOV.U32 R55, RZ, RZ, R25 ;  /* 0x000000ffff377224 */ /* 0x001fc400078e0019 */
[----:B------:R-:W0:Y:S01]  /*3940*/  MUFU.EX2 R56, R56 ;  /* 0x0000003800387308 */ /* 0x000e220000000800 */
[----:B---3--:R-:W-:-:S07]  /*3950*/  FADD.FTZ R7, R31, R6 ;  /* 0x000000061f077221 */ /* 0x008fce0000010000 */
[----:B------:R-:W1:Y:S08]  /*3960*/  MUFU.EX2 R58, R58 ;  /* 0x0000003a003a7308 */ /* 0x000e700000000800 */
[----:B------:R-:W2:Y:S01]  /*3970*/  MUFU.EX2 R59, R59 ;  /* 0x0000003b003b7308 */ /* 0x000ea20000000800 */
[----:B0-----:R-:W-:Y:S01]  /*3980*/  F2FP.SATFINITE.E4M3.F32.PACK_AB_MERGE_C R10, R56, R53, RZ ;  /* 0x00000035380a723e */ /* 0x001fe200048070ff */
[----:B------:R-:W-:-:S03]  /*3990*/  FADD.FTZ R53, R53, R8 ;  /* 0x0000000835357221 */ /* 0x000fc60000010000 */
[----:B------:R-:W-:Y:S01]  /*39a0*/  F2FP.SATFINITE.E4M3.F32.PACK_AB_MERGE_C R146, R52, R49, R10 ;  /* 0x000000313492723e */ /* 0x000fe2000480700a */
[----:B------:R-:W-:Y:S01]  /*39b0*/  FADD.FTZ R53, R56, R53 ;  /* 0x0000003538357221 */ /* 0x000fe20000010000 */
[----:B------:R-:W-:Y:S01]  /*39c0*/  IMAD.MOV.U32 R49, RZ, RZ, R25 ;  /* 0x000000ffff317224 */ /* 0x000fe200078e0019 */
[----:B------:R-:W0:Y:S01]  /*39d0*/  MUFU.EX2 R28, R28 ;  /* 0x0000001c001c7308 */ /* 0x000e220000000800 */
[----:B-1----:R-:W-:Y:S01]  /*39e0*/  FADD.FTZ R6, R58, R7 ;  /* 0x000000073a067221 */ /* 0x002fe20000010000 */
[----:B------:R-:W-:-:S06]  /*39f0*/  IMAD.MOV.U32 R52, RZ, RZ, R25 ;  /* 0x000000ffff347224 */ /* 0x000fcc00078e0019 */
[----:B------:R-:W-:Y:S01]  /*3a00*/  MUFU.EX2 R21, R21 ;  /* 0x0000001500157308 */ /* 0x000fe20000000800 */
[C---:B--2---:R-:W-:Y:S01]  /*3a10*/  F2FP.SATFINITE.E4M3.F32.PACK_AB_MERGE_C R58, R59.reuse, R58, RZ ;  /* 0x0000003a3b3a723e */ /* 0x044fe200048070ff */
[----:B------:R-:W-:-:S03]  /*3a20*/  FADD.FTZ R59, R59, R6 ;  /* 0x000000063b3b7221 */ /* 0x000fc60000010000 */
[----:B------:R-:W-:Y:S01]  /*3a30*/  F2FP.SATFINITE.E4M3.F32.PACK_AB_MERGE_C R147, R31, R30, R58 ;  /* 0x0000001e1f93723e */ /* 0x000fe2000480703a */
[----:B------:R-:W-:Y:S02]  /*3a40*/  IMAD.MOV.U32 R31, RZ, RZ, R25 ;  /* 0x000000ffff1f7224 */ /* 0x000fe400078e0019 */
[----:B------:R-:W1:Y:S01]  /*3a50*/  MUFU.EX2 R64, R64 ;  /* 0x0000004000407308 */ /* 0x000e620000000800 */
[----:B0-----:R-:W-:Y:S01]  /*3a60*/  FADD.FTZ R6, R28, R53 ;  /* 0x000000351c067221 */ /* 0x001fe20000010000 */
[--C-:B------:R-:W-:Y:S02]  /*3a70*/  IMAD.MOV.U32 R30, RZ, RZ, R25.reuse ;  /* 0x000000ffff1e7224 */ /* 0x100fe400078e0019 */
[----:B------:R-:W-:-:S04]  /*3a80*/  IMAD.MOV.U32 R53, RZ, RZ, R25 ;  /* 0x000000ffff357224 */ /* 0x000fc800078e0019 */
[----:B------:R-:W0:Y:S08]  /*3a90*/  MUFU.EX2 R74, R74 ;  /* 0x0000004a004a7308 */ /* 0x000e300000000800 */
[----:B------:R-:W2:Y:S01]  /*3aa0*/  MUFU.EX2 R29, R29 ;  /* 0x0000001d001d7308 */ /* 0x000ea20000000800 */
[----:B-1----:R-:W-:-:S07]  /*3ab0*/  F2FP.SATFINITE.E4M3.F32.PACK_AB_MERGE_C R7, R64, R21, RZ ;  /* 0x000000154007723e */ /* 0x002fce00048070ff */
[----:B------:R-:W1:Y:S01]  /*3ac0*/  MUFU.EX2 R75, R75 ;  /* 0x0000004b004b7308 */ /* 0x000e620000000800 */
[----:B0-----:R-:W-:-:S07]  /*3ad0*/  FADD.FTZ R8, R74, R59 ;  /* 0x0000003b4a087221 */ /* 0x001fce0000010000 */
[----:B------:R-:W0:Y:S01]  /*3ae0*/  MUFU.EX2 R34, R34 ;  /* 0x0000002200227308 */ /* 0x000e220000000800 */
[C---:B--2---:R-:W-:Y:S01]  /*3af0*/  F2FP.SATFINITE.E4M3.F32.PACK_AB_MERGE_C R148, R29.reuse, R28, R7 ;  /* 0x0000001c1d94723e */ /* 0x044fe20004807007 */
[----:B------:R-:W-:Y:S01]  /*3b00*/  FADD.FTZ R6, R29, R6 ;  /* 0x000000061d067221 */ /* 0x000fe20000010000 */
[--C-:B------:R-:W-:Y:S02]  /*3b10*/  IMAD.MOV.U32 R29, RZ, RZ, R25.reuse ;  /* 0x000000ffff1d7224 */ /* 0x100fe400078e0019 */
[----:B------:R-:W-:Y:S02]  /*3b20*/  IMAD.MOV.U32 R28, RZ, RZ, R25 ;  /* 0x000000ffff1c7224 */ /* 0x000fe400078e0019 */
[----:B------:R-:W-:Y:S01]  /*3b30*/  FADD.FTZ R21, R21, R6 ;  /* 0x0000000615157221 */ /* 0x000fe20000010000 */
[----:B------:R-:W2:Y:S01]  /*3b40*/  MUFU.EX2 R35, R35 ;  /* 0x0000002300237308 */ /* 0x000ea20000000800 */
[----:B-1----:R-:W-:Y:S02]  /*3b50*/  FADD.FTZ R7, R75, R8 ;  /* 0x000000084b077221 */ /* 0x002fe40000010000 */
[----:B------:R-:W-:-:S05]  /*3b60*/  FADD.FTZ R64, R64, R21 ;  /* 0x0000001540407221 */ /* 0x000fca0000010000 */
[----:B------:R-:W-:Y:S01]  /*3b70*/  MUFU.EX2 R37, R37 ;  /* 0x0000002500257308 */ /* 0x000fe20000000800 */
[----:B0-----:R-:W-:-:S07]  /*3b80*/  FADD.FTZ R6, R34, R7 ;  /* 0x0000000722067221 */ /* 0x001fce0000010000 */
[----:B------:R-:W0:Y:S01]  /*3b90*/  MUFU.EX2 R20, R20 ;  /* 0x0000001400147308 */ /* 0x000e220000000800 */
[C---:B--2---:R-:W-:Y:S01]  /*3ba0*/  F2FP.SATFINITE.E4M3.F32.PACK_AB_MERGE_C R34, R35.reuse, R34, RZ ;  /* 0x000000222322723e */ /* 0x044fe200048070ff */
[----:B------:R-:W-:-:S03]  /*3bb0*/  FADD.FTZ R35, R35, R6 ;  /* 0x0000000623237221 */ /* 0x000fc60000010000 */
[----:B------:R-:W-:Y:S01]  /*3bc0*/  F2FP.SATFINITE.E4M3.F32.PACK_AB_MERGE_C R149, R75, R74, R34 ;  /* 0x0000004a4b95723e */ /* 0x000fe20004807022 */
[----:B------:R-:W-:Y:S02]  /*3bd0*/  IMAD.MOV.U32 R34, RZ, RZ, R25 ;  /* 0x000000ffff227224 */ /* 0x000fe400078e0019 */
[----:B------:R-:W1:Y:S08]  /*3be0*/  MUFU.EX2 R33, R33 ;  /* 0x0000002100217308 */ /* 0x000e700000000800 */
[----:B------:R-:W2:Y:S01]  /*3bf0*/  MUFU.EX2 R38, R38 ;  /* 0x0000002600267308 */ /* 0x000ea20000000800 */
[----:B0-----:R-:W-:-:S07]  /*3c00*/  F2FP.SATFINITE.E4M3.F32.PACK_AB_MERGE_C R8, R20, R37, RZ ;  /* 0x000000251408723e */ /* 0x001fce00048070ff */
[----:B------:R-:W0:Y:S01]  /*3c10*/  MUFU.EX2 R68, R68 ;  /* 0x0000004400447308 */ /* 0x000e220000000800 */
[----:B-1----:R-:W-:-:S07]  /*3c20*/  FADD.FTZ R7, R33, R64 ;  /* 0x0000004021077221 */ /* 0x002fce0000010000 */
[----:B------:R-:W1:Y:S01]  /*3c30*/  MUFU.EX2 R5, R60 ;  /* 0x0000003c00057308 */ /* 0x000e620000000800 */
[----:B--2---:R-:W-:Y:S01]  /*3c40*/  FADD.FTZ R6, R38, R35 ;  /* 0x0000002326067221 */ /* 0x004fe20000010000 */
[----:B------:R-:W-:-:S06]  /*3c50*/  IMAD.MOV.U32 R35, RZ, RZ, R25 ;  /* 0x000000ffff237224 */ /* 0x000fcc00078e0019 */
[----:B------:R-:W2:Y:S01]  /*3c60*/  MUFU.EX2 R42, R42 ;  /* 0x0000002a002a7308 */ /* 0x000ea20000000800 */
[C---:B0-----:R-:W-:Y:S01]  /*3c70*/  F2FP.SATFINITE.E4M3.F32.PACK_AB_MERGE_C R150, R68.reuse, R33, R8 ;  /* 0x000000214496723e */ /* 0x041fe20004807008 */
[----:B------:R-:W-:Y:S01]  /*3c80*/  FADD.FTZ R68, R68, R7 ;  /* 0x0000000744447221 */ /* 0x000fe20000010000 */
[----:B------:R-:W-:-:S03]  /*3c90*/  IMAD.MOV.U32 R33, RZ, RZ, R25 ;  /* 0x000000ffff217224 */ /* 0x000fc600078e0019 */
[----:B------:R-:W-:Y:S02]  /*3ca0*/  FADD.FTZ R37, R37, R68 ;  /* 0x0000004425257221 */ /* 0x000fe40000010000 */
[----:B------:R-:W0:Y:S01]  /*3cb0*/  MUFU.EX2 R43, R43 ;  /* 0x0000002b002b7308 */ /* 0x000e220000000800 */
[----:B-1----:R-:W-:-:S04]  /*3cc0*/  FADD.FTZ R7, R5, R6 ;  /* 0x0000000605077221 */ /* 0x002fc80000010000 */
[----:B--2---:R-:W-:Y:S01]  /*3cd0*/  FADD.FTZ R8, R42, R7 ;  /* 0x000000072a087221 */ /* 0x004fe20000010000 */
[----:B------:R-:W-:Y:S01]  /*3ce0*/  FADD.FTZ R7, R20, R37 ;  /* 0x0000002514077221 */ /* 0x000fe20000010000 */
[--C-:B------:R-:W-:Y:S01]  /*3cf0*/  IMAD.MOV.U32 R37, RZ, RZ, R25.reuse ;  /* 0x000000ffff257224 */ /* 0x100fe200078e0019 */
[C---:B0-----:R-:W-:Y:S01]  /*3d00*/  F2FP.SATFINITE.E4M3.F32.PACK_AB_MERGE_C R6, R43.reuse, R42, RZ ;  /* 0x0000002a2b06723e */ /* 0x041fe200048070ff */
[----:B------:R-:W-:Y:S01]  /*3d10*/  FADD.FTZ R8, R43, R8 ;  /* 0x000000082b087221 */ /* 0x000fe20000010000 */
[--C-:B------:R-:W-:Y:S02]  /*3d20*/  IMAD.MOV.U32 R43, RZ, RZ, R25.reuse ;  /* 0x000000ffff2b7224 */ /* 0x100fe400078e0019 */
[----:B------:R-:W-:Y:S01]  /*3d30*/  F2FP.SATFINITE.E4M3.F32.PACK_AB_MERGE_C R151, R5, R38, R6 ;  /* 0x000000260597723e */ /* 0x000fe20004807006 */
[--C-:B------:R-:W-:Y:S02]  /*3d40*/  IMAD.MOV.U32 R38, RZ, RZ, R25.reuse ;  /* 0x000000ffff267224 */ /* 0x100fe400078e0019 */
[----:B------:R-:W-:Y:S01]  /*3d50*/  IMAD.MOV.U32 R42, RZ, RZ, R25 ;  /* 0x000000ffff2a7224 */ /* 0x000fe200078e0019 */
[----:B------:R-:W-:Y:S06]  /*3d60*/  @!P2 BRA `(.L_x_19) ;  /* 0x0000002000f8a947 */ /* 0x000fec0003800000 */
[----:B------:R-:W-:Y:S01]  /*3d70*/  IMAD.MOV.U32 R5, RZ, RZ, R9 ;  /* 0x000000ffff057224 */ /* 0x000fe200078e0009 */
[----:B------:R-:W-:Y:S01]  /*3d80*/  CS2R R24, SRZ ;  /* 0x0000000000187805 */ /* 0x000fe2000001ff00 */
[----:B------:R-:W-:Y:S01]  /*3d90*/  IMAD.MOV.U32 R11, RZ, RZ, R4 ;  /* 0x000000ffff0b7224 */ /* 0x000fe200078e0004 */
[----:B------:R-:W-:Y:S02]  /*3da0*/  CS2R R26, SRZ ;  /* 0x00000000001a7805 */ /* 0x000fe4000001ff00 */
[----:B------:R-:W-:Y:S02]  /*3db0*/  CS2R R28, SRZ ;  /* 0x00000000001c7805 */ /* 0x000fe4000001ff00 */
[----:B------:R-:W-:Y:S02]  /*3dc0*/  CS2R R30, SRZ ;  /* 0x00000000001e7805 */ /* 0x000fe4000001ff00 */
[----:B------:R-:W-:Y:S02]  /*3dd0*/  CS2R R32, SRZ ;  /* 0x0000000000207805 */ /* 0x000fe4000001ff00 */
[----:B------:R-:W-:-:S02]  /*3de0*/  CS2R R34, SRZ ;  /* 0x0000000000227805 */ /* 0x000fc4000001ff00 */
[----:B------:R-:W-:Y:S02]  /*3df0*/  CS2R R36, SRZ ;  /* 0x0000000000247805 */ /* 0x000fe4000001ff00 */
        /* <DEDUP_REMOVED lines=8> */
[----:B------:R-:W-:Y:S01]  /*3e80*/  CS2R R54, SRZ ;  /* 0x0000000000367805 */ /* 0x000fe2000001ff00 */
[----:B------:R-:W-:Y:S01]  /*3e90*/  UMOV UR29, URZ ;  /* 0x0000003f001d7c82 */ /* 0x000fe20008000000 */
[----:B------:R-:W-:-:S05]  /*3ea0*/  UMOV UR30, URZ ;  /* 0x0000003f001e7c82 */ /* 0x000fca0008000000 */
.L_x_29:
[----:B------:R-:W-:-:S04]  /*3eb0*/  UISETP.NE.AND UP0, UPT, UR30, 0x1, UPT ;  /* 0x000000011e00788c */ /* 0x000fc8000bf05270 */
[----:B------:R-:W-:-:S04]  /*3ec0*/  USEL UR28, URZ, 0x1, UP0 ;  /* 0x000000013f1c7887 */ /* 0x000fc80008000000 */
[----:B------:R-:W-:Y:S01]  /*3ed0*/  ULOP3.LUT UR28, UR29, UR28, URZ, 0x3c, !UPT ;  /* 0x0000001c1d1c7292 */ /* 0x000fe2000f8e3c3f */
[----:B------:R-:W-:Y:S11]  /*3ee0*/  @!P0 BRA `(.L_x_20) ;  /* 0x0000000000048947 */ /* 0x000ff60003800000 */
[----:B------:R-:W-:Y:S01]  /*3ef0*/  BPT.TRAP 0x1 ;  /* 0x000000040000795c */ /* 0x000fe20000300000 */
.L_x_20:
[----:B------:R-:W-:Y:S01]  /*3f00*/  UIADD3 UR6, UR30, 0x1, URZ ;  /* 0x000000011e067890 */ /* 0x000fe2000fffe03f */
[----:B------:R-:W-:-:S03]  /*3f10*/  IMAD.U32 R4, RZ, RZ, UR28 ;  /* 0x0000001cff047e24 */ /* 0x000fc6000f8e00ff */
[----:B------:R-:W-:Y:S02]  /*3f20*/  UISETP.NE.AND UP0, UPT, UR6, 0x2, UPT ;  /* 0x000000020600788c */ /* 0x000fe4000bf05270 */
[----:B------:R-:W-:Y:S02]  /*3f30*/  SHF.L.U32 R4, R4, 0x1f, RZ ;  /* 0x0000001f04047819 */ /* 0x000fe400000006ff */
[----:B------:R-:W-:-:S04]  /*3f40*/  USEL UR6, UR6, URZ, UP0 ;  /* 0x0000003f06067287 */ /* 0x000fc80008000000 */
[----:B------:R-:W-:Y:S02]  /*3f50*/  ULEA UR34, UR6, UR38, 0x3 ;  /* 0x0000002606227291 */ /* 0x000fe4000f8e183f */
[----:B------:R-:W-:-:S07]  /*3f60*/  IMAD.U32 R0, RZ, RZ, UR6 ;  /* 0x00000006ff007e24 */ /* 0x000fce000f8e00ff */
[----:B------:R0:W1:Y:S01]  /*3f70*/  SYNCS.PHASECHK.TRANS64.TRYWAIT P2, [UR34+0x12430], R4 ;  /* 0x01243004ff0075a7 */ /* 0x0000620008040162 */
[----:B------:R-:W-:Y:S05]  /*3f80*/  @!P0 BRA `(.L_x_21) ;  /* 0x0000000000048947 */ /* 0x000fea0003800000 */
[----:B------:R-:W-:Y:S01]  /*3f90*/  BPT.TRAP 0x1 ;  /* 0x000000040000795c */ /* 0x000fe20000300000 */
.L_x_21:
[----:B-1----:R-:W-:Y:S05]  /*3fa0*/  @P2 BRA `(.L_x_22) ;  /* 0x0000000000082947 */ /* 0x002fea0003800000 */
[----:B------:R-:W1:Y:S02]  /*3fb0*/  SYNCS.PHASECHK.TRANS64.TRYWAIT P2, [UR34+0x12430], R4 ;  /* 0x01243004ff0075a7 */ /* 0x000e640008040162 */
[----:B-1----:R-:W-:Y:S05]  /*3fc0*/  @!P2 BRA `(.L_x_23) ;  /* 0x0000007000dca947 */ /* 0x002fea0003800000 */
.L_x_22:
[----:B------:R-:W-:Y:S01]  /*3fd0*/  R2UR UR10, R0 ;  /* 0x00000000000a72ca */ /* 0x000fe200000e0000 */
[----:B------:R-:W-:Y:S01]  /*3fe0*/  WARPGROUP.ARRIVE ;  /* 0x00000000000079c5 */ /* 0x000fe20000000000 */
[C---:B------:R-:W-:Y:S01]  /*3ff0*/  R2UR UR8, R2.reuse ;  /* 0x00000000020872ca */ /* 0x040fe200000e0000 */
[----:B------:R-:W-:Y:S01]  /*4000*/  UMOV UR11, 0x80000020 ;  /* 0x80000020000b7882 */ /* 0x000fe20000000000 */
        /* <DEDUP_REMOVED lines=9> */
[----:B------:R-:W-:Y:S01]  /*40a0*/  UIMAD UR10, UR10, 0x280, UR32 ;  /* 0x000002800a0a78a4 */ /* 0x000fe2000f8e0220 */
[C---:B------:R-:W-:Y:S01]  /*40b0*/  R2UR UR20, R2.reuse ;  /* 0x00000000021472ca */ /* 0x040fe200000e0000 */
[----:B------:R-:W-:Y:S01]  /*40c0*/  UMOV UR7, 0x80000020 ;  /* 0x8000002000077882 */ /* 0x000fe20000000000 */
[C---:B------:R-:W-:Y:S01]  /*40d0*/  R2UR UR21, R3.reuse ;  /* 0x00000000031572ca */ /* 0x040fe200000e0000 */
[----:B------:R-:W-:Y:S01]  /*40e0*/  UIADD3 UR14, UR10, 0x80, URZ ;  /* 0x000000800a0e7890 */ /* 0x000fe2000fffe03f */
[----:B------:R-:W-:Y:S01]  /*40f0*/  R2UR UR24, R2 ;  /* 0x00000000021872ca */ /* 0x000fe200000e0000 */
[----:B------:R-:W-:Y:S01]  /*4100*/  UIADD3 UR18, UR10, 0x100, URZ ;  /* 0x000001000a127890 */ /* 0x000fe2000fffe03f */
[----:B------:R-:W-:Y:S01]  /*4110*/  R2UR UR25, R3 ;  /* 0x00000000031972ca */ /* 0x000fe200000e0000 */
[----:B------:R-:W-:-:S02]  /*4120*/  UIADD3 UR22, UR10, 0x180, URZ ;  /* 0x000001800a167890 */ /* 0x000fc4000fffe03f */
[----:B------:R-:W-:Y:S01]  /*4130*/  QGMMA.64x32x32.F32.E4M3.E4M3 R120, gdesc[UR8], RZ, !UPT, gsb0 ;  /* 0x00600000087879f3 */ /* 0x000fe2000c0008ff */
[----:B------:R-:W-:Y:S02]  /*4140*/  UIADD3 UR26, UR10, 0x200, URZ ;  /* 0x000002000a1a7890 */ /* 0x000fe4000fffe03f */
[----:B------:R-:W-:Y:S02]  /*4150*/  UIADD3 UR6, UR10, 0x2, URZ ;  /* 0x000000020a067890 */ /* 0x000fe4000fffe03f */
[----:B------:R-:W-:Y:S01]  /*4160*/  UIADD3 UR11, UR10, 0x82, URZ ;  /* 0x000000820a0b7890 */ /* 0x000fe2000fffe03f */
[----:B------:R-:W-:Y:S01]  /*4170*/  UMOV UR8, UR4 ;  /* 0x0000000400087c82 */ /* 0x000fe20008000000 */
[----:B------:R-:W-:Y:S01]  /*4180*/  UMOV UR9, UR5 ;  /* 0x0000000500097c82 */ /* 0x000fe20008000000 */
[----:B------:R-:W-:Y:S02]  /*4190*/  WARPGROUP.DEPBAR.LE gsb0, 0x0 ;  /* 0x00008000000079c5 */ /* 0x000fe40000010000 */
[----:B------:R-:W-:-:S06]  /*41a0*/  WARPGROUP.ARRIVE ;  /* 0x00000000000079c5 */ /* 0x000fcc0000000000 */
[----:B------:R-:W-:Y:S01]  /*41b0*/  QGMMA.64x32x32.F32.E4M3.E4M3 R104, gdesc[UR12], RZ, !UPT, gsb0 ;  /* 0x006000000c6879f3 */ /* 0x000fe2000c0008ff */
[----:B------:R-:W-:Y:S02]  /*41c0*/  UIADD3 UR12, UR10, 0x102, URZ ;  /* 0x000001020a0c7890 */ /* 0x000fe4000fffe03f */
[----:B------:R-:W-:Y:S02]  /*41d0*/  UIADD3 UR13, UR10, 0x182, URZ ;  /* 0x000001820a0d7890 */ /* 0x000fe4000fffe03f */
[----:B------:R-:W-:-:S03]  /*41e0*/  UIADD3 UR14, UR10, 0x202, URZ ;  /* 0x000002020a0e7890 */ /* 0x000fc6000fffe03f */
[----:B------:R-:W-:Y:S01]  /*41f0*/  UMOV UR10, UR12 ;  /* 0x0000000c000a7c82 */ /* 0x000fe20008000000 */
[----:B------:R-:W-:Y:S02]  /*4200*/  WARPGROUP.DEPBAR.LE gsb0, 0x0 ;  /* 0x00008000000079c5 */ /* 0x000fe40000010000 */
[----:B------:R-:W-:-:S06]  /*4210*/  WARPGROUP.ARRIVE ;  /* 0x00000000000079c5 */ /* 0x000fcc0000000000 */
[----:B------:R-:W-:Y:S03]  /*4220*/  QGMMA.64x32x32.F32.E4M3.E4M3 R88, gdesc[UR16], RZ, !UPT, gsb0 ;  /* 0x00600000105879f3 */ /* 0x000fe6000c0008ff */
        /* <DEDUP_REMOVED lines=8> */
[----:B------:R-:W-:Y:S01]  /*42b0*/  QGMMA.64x32x32.F32.E4M3.E4M3 R120, gdesc[UR4], R120, gsb0 ;  /* 0x00600000047879f3 */ /* 0x000fe20008000878 */
[----:B------:R-:W-:Y:S01]  /*42c0*/  UMOV UR6, UR11 ;  /* 0x0000000b00067c82 */ /* 0x000fe20008000000 */
[----:B------:R-:W-:Y:S01]  /*42d0*/  UMOV UR7, 0x80000020 ;  /* 0x8000002000077882 */ /* 0x000fe20000000000 */
[----:B------:R-:W-:Y:S01]  /*42e0*/  UMOV UR11, 0x80000020 ;  /* 0x80000020000b7882 */ /* 0x000fe20000000000 */
[----:B------:R-:W-:Y:S02]  /*42f0*/  WARPGROUP.DEPBAR.LE gsb0, 0x0 ;  /* 0x00008000000079c5 */ /* 0x000fe40000010000 */
[----:B------:R-:W-:-:S06]  /*4300*/  WARPGROUP.ARRIVE ;  /* 0x00000000000079c5 */ /* 0x000fcc0000000000 */
[----:B------:R-:W-:Y:S01]  /*4310*/  QGMMA.64x32x32.F32.E4M3.E4M3 R104, gdesc[UR4], R104, gsb0 ;  /* 0x00600000046879f3 */ /* 0x000fe20008000868 */
[----:B------:R-:W-:Y:S01]  /*4320*/  UMOV UR6, UR13 ;  /* 0x0000000d00067c82 */ /* 0x000fe20008000000 */
[----:B------:R-:W-:Y:S01]  /*4330*/  UMOV UR7, 0x80000020 ;  /* 0x8000002000077882 */ /* 0x000fe20000000000 */
[----:B------:R-:W-:Y:S02]  /*4340*/  WARPGROUP.DEPBAR.LE gsb0, 0x0 ;  /* 0x00008000000079c5 */ /* 0x000fe40000010000 */
[----:B------:R-:W-:-:S06]  /*4350*/  WARPGROUP.ARRIVE ;  /* 0x00000000000079c5 */ /* 0x000fcc0000000000 */
[----:B------:R-:W-:Y:S03]  /*4360*/  QGMMA.64x32x32.F32.E4M3.E4M3 R88, gdesc[UR8], R88, gsb0 ;  /* 0x00600000085879f3 */ /* 0x000fe60008000858 */
        /* <DEDUP_REMOVED lines=9> */
[----:B------:R-:W-:Y:S05]  /*4400*/  @!P0 BRA `(.L_x_24) ;  /* 0x0000000000048947 */ /* 0x000fea0003800000 */
[----:B------:R-:W-:Y:S01]  /*4410*/  BPT.TRAP 0x1 ;  /* 0x000000040000795c */ /* 0x000fe20000300000 */
.L_x_24:
[----:B------:R-:W-:Y:S01]  /*4420*/  ULEA UR8, UR30, UR38, 0x3 ;  /* 0x000000261e087291 */ /* 0x000fe2000f8e183f */
[----:B01----:R-:W-:-:S05]  /*4430*/  IMAD.U32 R4, RZ, RZ, UR29 ;  /* 0x0000001dff047e24 */ /* 0x003fca000f8e00ff */
[----:B------:R-:W-:-:S04]  /*4440*/  SHF.L.U32 R4, R4, 0x1f, RZ ;  /* 0x0000001f04047819 */ /* 0x000fc800000006ff */
[----:B------:R0:W1:Y:S01]  /*4450*/  SYNCS.PHASECHK.TRANS64.TRYWAIT P2, [UR8+0x12450], R4 ;  /* 0x01245004ff0075a7 */ /* 0x0000620008040148 */
[----:B------:R-:W-:Y:S05]  /*4460*/  @!P0 BRA `(.L_x_25) ;  /* 0x0000000000048947 */ /* 0x000fea0003800000 */
[----:B------:R-:W-:Y:S01]  /*4470*/  BPT.TRAP 0x1 ;  /* 0x000000040000795c */ /* 0x000fe20000300000 */
.L_x_25:
[----:B------:R-:W-:Y:S02]  /*4480*/  FMNMX.FTZ R6, R120, R11, !PT ;  /* 0x0000000b78067209 */ /* 0x000fe40007810000 */
[----:B------:R-:W-:Y:S02]  /*4490*/  FMNMX.FTZ R10, R122, R5, !PT ;  /* 0x000000057a0a7209 */ /* 0x000fe40007810000 */
[----:B------:R-:W-:Y:S02]  /*44a0*/  FMNMX.FTZ R9, R121, R6, !PT ;  /* 0x0000000679097209 */ /* 0x000fe40007810000 */
[----:B------:R-:W-:Y:S02]  /*44b0*/  FMNMX.FTZ R13, R123, R10, !PT ;  /* 0x0000000a7b0d7209 */ /* 0x000fe40007810000 */
[----:B------:R-:W-:Y:S02]  /*44c0*/  FMNMX.FTZ R6, R124, R9, !PT ;  /* 0x000000097c067209 */ /* 0x000fe40007810000 */
[----:B------:R-:W-:-:S02]  /*44d0*/  FMNMX.FTZ R10, R126, R13, !PT ;  /* 0x0000000d7e0a7209 */ /* 0x000fc40007810000 */
        /* <DEDUP_REMOVED lines=72> */
[----:B------:R-:W-:Y:S01]  /*4960*/  FMNMX.FTZ R6, R69, R6, !PT ;  /* 0x0000000645067209 */ /* 0x000fe20007810000 */
[----:B-1----:R-:W-:Y:S06]  /*4970*/  @P2 BRA `(.L_x_26) ;  /* 0x0000000000082947 */ /* 0x002fec0003800000 */
[----:B------:R-:W1:Y:S02]  /*4980*/  SYNCS.PHASECHK.TRANS64.TRYWAIT P2, [UR8+0x12450], R4 ;  /* 0x01245004ff0075a7 */ /* 0x000e640008040148 */
[----:B-1----:R-:W-:Y:S05]  /*4990*/  @!P2 BRA `(.L_x_27) ;  /* 0x000000680080a947 */ /* 0x002fea0003800000 */
.L_x_26:
[----:B------:R-:W-:Y:S01]  /*49a0*/  UIADD3 UR6, UR38, 0x200, URZ ;  /* 0x0000020026067890 */ /* 0x000fe2000fffe03f */
[----:B------:R-:W-:Y:S01]  /*49b0*/  WARPGROUP.ARRIVE ;  /* 0x00000000000079c5 */ /* 0x000fe20000000000 */
[----:B------:R-:W-:Y:S01]  /*49c0*/  UMOV UR7, 0xc0000010 ;  /* 0xc000001000077882 */ /* 0x000fe20000000000 */
[----:B-1----:R-:W1:Y:S01]  /*49d0*/  SHFL.BFLY PT, R9, R6, 0x2, 0x1f ;  /* 0x0c401f0006097f89 */ /* 0x002e6200000e0000 */
[----:B------:R-:W-:Y:S01]  /*49e0*/  USHF.R.U32.HI UR6, URZ, 0x4, UR6 ;  /* 0x000000043f067899 */ /* 0x000fe20008011606 */
[----:B------:R-:W-:Y:S01]  /*49f0*/  FMNMX.FTZ R10, R71, R10, !PT ;  /* 0x0000000a470a7209 */ /* 0x000fe20007810000 */
[----:B------:R-:W-:Y:S02]  /*4a00*/  IMAD.U32 R15, RZ, RZ, UR44 ;  /* 0x0000002cff0f7e24 */ /* 0x000fe4000f8e00ff */
[----:B------:R-:W-:Y:S02]  /*4a10*/  ULOP3.LUT UR6, UR6, 0x3fff, URZ, 0xc0, !UPT ;  /* 0x00003fff06067892 */ /* 0x000fe4000f8ec03f */
[----:B------:R-:W2:Y:S02]  /*4a20*/  SHFL.BFLY PT, R13, R10, 0x2, 0x1f ;  /* 0x0c401f000a0d7f89 */ /* 0x000ea400000e0000 */
[----:B------:R-:W-:-:S04]  /*4a30*/  ULOP3.LUT UR6, UR6, 0x10000, URZ, 0xfc, !UPT ;  /* 0x0001000006067892 */ /* 0x000fc8000f8efc3f */
[----:B------:R-:W-:-:S07]  /*4a40*/  UIMAD UR30, UR30, 0x280, UR6 ;  /* 0x000002801e1e78a4 */ /* 0x000fce000f8e0206 */
[----:B------:R-:W-:Y:S02]  /*4a50*/  UMOV UR6, UR30 ;  /* 0x0000001e00067c82 */ /* 0x000fe40008000000 */
[----:B------:R-:W-:Y:S01]  /*4a60*/  QGMMA.64x64x32.F32.E4M3.E4M3 R24, R152, gdesc[UR4], R24, gsb0 ;  /* 0x00e0000498187df3 */ /* 0x000fe20008000818 */
[----:B------:R-:W-:Y:S01]  /*4a70*/  UIADD3 UR6, UR30, 0x80, URZ ;  /* 0x000000801e067890 */ /* 0x000fe2000fffe03f */
[----:B-1----:R-:W-:Y:S01]  /*4a80*/  FMNMX.FTZ R12, R6, R9, !PT ;  /* 0x00000009060c7209 */ /* 0x002fe20007810000 */
[----:B------:R-:W-:-:S04]  /*4a90*/  UMOV UR7, 0xc0000010 ;  /* 0xc000001000077882 */ /* 0x000fc80000000000 */
[----:B------:R-:W0:Y:S01]  /*4aa0*/  SHFL.BFLY PT, R9, R12, 0x1, 0x1f ;  /* 0x0c201f000c097f89 */ /* 0x000e2200000e0000 */
[----:B--2---:R-:W-:-:S05]  /*4ab0*/  FMNMX.FTZ R13, R10, R13, !PT ;  /* 0x0000000d0a0d7209 */ /* 0x004fca0007810000 */
[----:B------:R-:W1:Y:S01]  /*4ac0*/  SHFL.BFLY PT, R14, R13, 0x1, 0x1f ;  /* 0x0c201f000d0e7f89 */ /* 0x000e6200000e0000 */
[----:B0-----:R-:W-:-:S05]  /*4ad0*/  FMNMX.FTZ R4, R12, R9, !PT ;  /* 0x000000090c047209 */ /* 0x001fca0007810000 */
[C---:B------:R-:W-:Y:S01]  /*4ae0*/  FFMA.FTZ R10, R4.reuse, R15, -8 ;  /* 0xc1000000040a7423 */ /* 0x040fe2000001000f */
[----:B------:R-:W-:-:S01]  /*4af0*/  FADD.FTZ R11, -R4, R11 ;  /* 0x0000000b040b7221 */ /* 0x000fc20000010100 */
[----:B-1----:R-:W-:Y:S02]  /*4b00*/  FMNMX.FTZ R9, R13, R14, !PT ;  /* 0x0000000e0d097209 */ /* 0x002fe40007810000 */
[----:B------:R-:W-:-:S01]  /*4b10*/  FFMA.FTZ R23, R112, UR44, -R10 ;  /* 0x0000002c70177c23 */ /* 0x000fc2000801080a */
[----:B------:R-:W-:Y:S02]  /*4b20*/  IMAD.U32 R112, RZ, RZ, UR44 ;  /* 0x0000002cff707e24 */ /* 0x000fe4000f8e00ff */
[----:B------:R-:W-:Y:S01]  /*4b30*/  FMUL.FTZ R14, R11, UR44 ;  /* 0x0000002c0b0e7c20 */ /* 0x000fe20008410000 */
[--C-:B------:R-:W-:Y:S01]  /*4b40*/  FFMA.FTZ R19, R104, UR44, -R10.reuse ;  /* 0x0000002c68137c23 */ /* 0x100fe2000801080a */
[----:B------:R-:W-:-:S01]  /*4b50*/  FFMA.FTZ R20, R105, UR44, -R10 ;  /* 0x0000002c69147c23 */ /* 0x000fc2000801080a */
        /* <DEDUP_REMOVED lines=32> */
[----:B------:R-:W-:Y:S01]  /*4d60*/  FFMA.FTZ R61, R61, UR44, -R10 ;  /* 0x0000002c3d3d7c23 */ /* 0x000fe2000801080a */
[----:B------:R-:W-:-:S02]  /*4d70*/  WARPGROUP.DEPBAR.LE gsb0, 0x0 ;  /* 0x00008000000079c5 */ /* 0x000fc40000010000 */
[----:B------:R-:W-:Y:S01]  /*4d80*/  WARPGROUP.ARRIVE ;  /* 0x00000000000079c5 */ /* 0x000fe20000000000 */
[----:B------:R-:W-:-:S01]  /*4d90*/  FFMA.FTZ R64, R64, UR44, -R10 ;  /* 0x0000002c40407c23 */ /* 0x000fc2000801080a */
[--C-:B------:R-:W-:Y:S01]  /*4da0*/  FFMA.FTZ R65, R65, UR44, -R10.reuse ;  /* 0x0000002c41417c23 */ /* 0x100fe2000801080a */
[----:B------:R-:W-:-:S01]  /*4db0*/  FFMA.FTZ R68, R68, UR44, -R10 ;  /* 0x0000002c44447c23 */ /* 0x000fc2000801080a */
[----:B------:R-:W-:Y:S01]  /*4dc0*/  FFMA.FTZ R69, R69, UR44, -R10 ;  /* 0x0000002c45457c23 */ /* 0x000fe2000801080a */
[----:B------:R-:W-:-:S01]  /*4dd0*/  FADD.FTZ R5, -R9, R5 ;  /* 0x0000000509057221 */ /* 0x000fc20000010100 */
[----:B------:R-:W-:Y:S01]  /*4de0*/  QGMMA.64x64x32.F32.E4M3.E4M3 R24, R136, gdesc[UR4], R24, gsb0 ;  /* 0x00e0000488187df3 */ /* 0x000fe20008000818 */
[----:B------:R-:W-:Y:S01]  /*4df0*/  UIADD3 UR6, UR30, 0x100, URZ ;  /* 0x000001001e067890 */ /* 0x000fe2000fffe03f */
[----:B------:R-:W-:Y:S01]  /*4e00*/  FFMA.FTZ R10, R9, R112, -8 ;  /* 0xc1000000090a7423 */ /* 0x000fe20000010070 */
[----:B------:R-:W-:Y:S01]  /*4e10*/  UMOV UR7, 0xc0000010 ;  /* 0xc000001000077882 */ /* 0x000fe20000000000 */
[----:B------:R-:W-:Y:S01]  /*4e20*/  FMUL.FTZ R5, R5, UR44 ;  /* 0x0000002c05057c20 */ /* 0x000fe20008410000 */
[----:B------:R-:W-:Y:S01]  /*4e30*/  MUFU.EX2 R6, R14 ;  /* 0x0000000e00067308 */ /* 0x000fe20000000800 */
[----:B------:R-:W-:-:S01]  /*4e40*/  FFMA.FTZ R112, R122, UR44, -R10 ;  /* 0x0000002c7a707c23 */ /* 0x000fc2000801080a */
[--C-:B------:R-:W-:Y:S01]  /*4e50*/  FFMA.FTZ R109, R123, UR44, -R10.reuse ;  /* 0x0000002c7b6d7c23 */ /* 0x100fe2000801080a */
[----:B------:R-:W-:-:S01]  /*4e60*/  FFMA.FTZ R113, R126, UR44, -R10 ;  /* 0x0000002c7e717c23 */ /* 0x000fc2000801080a */
[--C-:B------:R-:W-:Y:S01]  /*4e70*/  FFMA.FTZ R116, R127, UR44, -R10.reuse ;  /* 0x0000002c7f747c23 */ /* 0x100fe2000801080a */
[----:B------:R-:W-:-:S01]  /*4e80*/  FFMA.FTZ R117, R130, UR44, -R10 ;  /* 0x0000002c82757c23 */ /* 0x000fc2000801080a */
[--C-:B------:R-:W-:Y:S01]  /*4e90*/  FFMA.FTZ R120, R131, UR44, -R10.reuse ;  /* 0x0000002c83787c23 */ /* 0x100fe2000801080a */
[----:B------:R-:W-:-:S01]  /*4ea0*/  FFMA.FTZ R121, R134, UR44, -R10 ;  /* 0x0000002c86797c23 */ /* 0x000fc2000801080a */
[----:B------:R-:W0:Y:S01]  /*4eb0*/  MUFU.EX2 R11, R11 ;  /* 0x0000000b000b7308 */ /* 0x000e220000000800 */
[----:B------:R-:W-:-:S01]  /*4ec0*/  FFMA.FTZ R122, R135, UR44, -R10 ;  /* 0x0000002c877a7c23 */ /* 0x000fc2000801080a */
[--C-:B------:R-:W-:Y:S01]  /*4ed0*/  FFMA.FTZ R106, R106, UR44, -R10.reuse ;  /* 0x0000002c6a6a7c23 */ /* 0x100fe2000801080a */
[----:B------:R-:W-:-:S01]  /*4ee0*/  FFMA.FTZ R107, R107, UR44, -R10 ;  /* 0x0000002c6b6b7c23 */ /* 0x000fc2000801080a */
[--C-:B------:R-:W-:Y:S01]  /*4ef0*/  FFMA.FTZ R110, R110, UR44, -R10.reuse ;  /* 0x0000002c6e6e7c23 */ /* 0x100fe2000801080a */
[----:B------:R-:W-:-:S01]  /*4f00*/  FFMA.FTZ R111, R111, UR44, -R10 ;  /* 0x0000002c6f6f7c23 */ /* 0x000fc2000801080a */
[--C-:B------:R-:W-:Y:S01]  /*4f10*/  FFMA.FTZ R114, R114, UR44, -R10.reuse ;  /* 0x0000002c72727c23 */ /* 0x100fe2000801080a */
[----:B------:R-:W-:-:S01]  /*4f20*/  FFMA.FTZ R115, R115, UR44, -R10 ;  /* 0x0000002c73737c23 */ /* 0x000fc2000801080a */
        /* <DEDUP_REMOVED lines=8> */
[----:B------:R-:W1:Y:S01]  /*4fb0*/  MUFU.EX2 R112, R112 ;  /* 0x0000007000707308 */ /* 0x000e620000000800 */
[----:B0-----:R-:W-:-:S01]  /*4fc0*/  FFMA.FTZ R7, R6, R7, R11 ;  /* 0x0000000706077223 */ /* 0x001fc2000001000b */
        /* <DEDUP_REMOVED lines=14> */
[----:B------:R-:W2:Y:S01]  /*50b0*/  MUFU.EX2 R109, R109 ;  /* 0x0000006d006d7308 */ /* 0x000ea20000000800 */
[----:B-1----:R-:W-:-:S01]  /*50c0*/  FFMA.FTZ R8, R5, R8, R112 ;  /* 0x0000000805087223 */ /* 0x002fc20000010070 */
[--C-:B------:R-:W-:Y:S01]  /*50d0*/  FFMA.FTZ R62, R62, UR44, -R10.reuse ;  /* 0x0000002c3e3e7c23 */ /* 0x100fe2000801080a */
[----:B------:R-:W-:-:S01]  /*50e0*/  FFMA.FTZ R63, R63, UR44, -R10 ;  /* 0x0000002c3f3f7c23 */ /* 0x000fc2000801080a */
[--C-:B------:R-:W-:Y:S01]  /*50f0*/  FFMA.FTZ R66, R66, UR44, -R10.reuse ;  /* 0x0000002c42427c23 */ /* 0x100fe2000801080a */
[----:B------:R-:W-:-:S01]  /*5100*/  FFMA.FTZ R67, R67, UR44, -R10 ;  /* 0x0000002c43437c23 */ /* 0x000fc2000801080a */
[--C-:B------:R-:W-:Y:S01]  /*5110*/  FFMA.FTZ R70, R70, UR44, -R10.reuse ;  /* 0x0000002c46467c23 */ /* 0x100fe2000801080a */
[----:B------:R-:W-:-:S01]  /*5120*/  FFMA.FTZ R10, R71, UR44, -R10 ;  /* 0x0000002c470a7c23 */ /* 0x000fc2000801080a */
[----:B------:R-:W1:Y:S01]  /*5130*/  MUFU.EX2 R13, R13 ;  /* 0x0000000d000d7308 */ /* 0x000e620000000800 */
[----:B0-----:R-:W-:-:S07]  /*5140*/  FADD.FTZ R124, R12, R7 ;  /* 0x000000070c7c7221 */ /* 0x001fce0000010000 */
[----:B------:R-:W0:Y:S01]  /*5150*/  MUFU.EX2 R113, R113 ;  /* 0x0000007100717308 */ /* 0x000e220000000800 */
[----:B--2---:R-:W-:-:S07]  /*5160*/  FADD.FTZ R8, R109, R8 ;  /* 0x000000086d087221 */ /* 0x004fce0000010000 */
[----:B------:R2:W3:Y:S01]  /*5170*/  MUFU.EX2 R14, R125 ;  /* 0x0000007d000e7308 */ /* 0x0004e20000000800 */
[----:B-1----:R-:W-:-:S07]  /*5180*/  FADD.FTZ R7, R13, R124 ;  /* 0x0000007c0d077221 */ /* 0x002fce0000010000 */
[----:B------:R-:W1:Y:S01]  /*5190*/  MUFU.EX2 R116, R116 ;  /* 0x0000007400747308 */ /* 0x000e620000000800 */
[----:B------:R-:W-:Y:S02]  /*51a0*/  WARPGROUP.DEPBAR.LE gsb0, 0x0 ;  /* 0x00008000000079c5 */ /* 0x000fe40000010000 */
[----:B------:R-:W-:Y:S01]  /*51b0*/  WARPGROUP.ARRIVE ;  /* 0x00000000000079c5 */ /* 0x000fe20000000000 */
[----:B0-----:R-:W-:-:S01]  /*51c0*/  FADD.FTZ R123, R113, R8 ;  /* 0x00000008717b7221 */ /* 0x001fc20000010000 */
[----:B--2---:R-:W-:-:S03]  /*51d0*/  IMAD.U32 R125, RZ, RZ, UR34 ;  /* 0x00000022ff7d7e24 */ /* 0x004fc6000f8e00ff */
[----:B------:R-:W0:Y:S01]  /*51e0*/  MUFU.EX2 R15, R15 ;  /* 0x0000000f000f7308 */ /* 0x000e220000000800 */
[----:B------:R-:W-:Y:S01]  /*51f0*/  QGMMA.64x64x32.F32.E4M3.E4M3 R24, R140, gdesc[UR4], R24, gsb0 ;  /* 0x00e000048c187df3 */ /* 0x000fe20008000818 */
[----:B------:R-:W-:Y:S01]  /*5200*/  UIADD3 UR6, UR30, 0x180, URZ ;  /* 0x000001801e067890 */ /* 0x000fe2000fffe03f */
[----:B---3--:R-:W-:Y:S01]  /*5210*/  FADD.FTZ R8, R14, R7 ;  /* 0x000000070e087221 */ /* 0x008fe20000010000 */
[----:B------:R-:W-:Y:S01]  /*5220*/  UMOV UR7, 0xc0000010 ;  /* 0xc000001000077882 */ /* 0x000fe20000000000 */
[----:B------:R-:W-:-:S03]  /*5230*/  UIADD3 UR30, UR30, 0x200, URZ ;  /* 0x000002001e1e7890 */ /* 0x000fc6000fffe03f */
        /* <DEDUP_REMOVED lines=17> */
[----:B--2---:R-:W-:-:S01]  /*5350*/  FADD.FTZ R123, R122, R123 ;  /* 0x0000007b7a7b7221 */ /* 0x004fc20000010000 */
[----:B------:R-:W-:Y:S02]  /*5360*/  WARPGROUP.DEPBAR.LE gsb0, 0x0 ;  /* 0x00008000000079c5 */ /* 0x000fe40000010000 */
[----:B------:R-:W-:-:S04]  /*5370*/  WARPGROUP.ARRIVE ;  /* 0x00000000000079c5 */ /* 0x000fc80000000000 */
[----:B------:R-:W2:Y:S01]  /*5380*/  MUFU.EX2 R20, R20 ;  /* 0x0000001400147308 */ /* 0x000ea20000000800 */
[----:B-1----:R-:W-:-:S01]  /*5390*/  FADD.FTZ R7, R19, R8 ;  /* 0x0000000813077221 */ /* 0x002fc20000010000 */
[----:B------:R-:W-:Y:S01]  /*53a0*/  QGMMA.64x64x32.F32.E4M3.E4M3 R24, R144, gdesc[UR4], R24, gsb0 ;  /* 0x00e0000490187df3 */ /* 0x000fe20008000818 */
[----:B------:R-:W-:Y:S01]  /*53b0*/  UMOV UR6, UR30 ;  /* 0x0000001e00067c82 */ /* 0x000fe20008000000 */
[----:B0-----:R-:W-:-:S04]  /*53c0*/  FADD.FTZ R8, R106, R123 ;  /* 0x0000007b6a087221 */ /* 0x001fc80000010000 */
[----:B------:R-:W0:Y:S01]  /*53d0*/  MUFU.EX2 R107, R107 ;  /* 0x0000006b006b7308 */ /* 0x000e220000000800 */
[----:B------:R-:W-:-:S07]  /*53e0*/  UMOV UR7, 0xc0000010 ;  /* 0xc000001000077882 */ /* 0x000fce0000000000 */
[----:B------:R-:W1:Y:S01]  /*53f0*/  MUFU.EX2 R21, R21 ;  /* 0x0000001500157308 */ /* 0x000e620000000800 */
[----:B--2---:R-:W-:-:S07]  /*5400*/  FADD.FTZ R124, R20, R7 ;  /* 0x00000007147c7221 */ /* 0x004fce0000010000 */
[----:B------:R-:W2:Y:S01]  /*5410*/  MUFU.EX2 R110, R110 ;  /* 0x0000006e006e7308 */ /* 0x000ea20000000800 */
[----:B0-----:R-:W-:-:S07]  /*5420*/  FADD.FTZ R7, R107, R8 ;  /* 0x000000086b077221 */ /* 0x001fce0000010000 */
[----:B------:R-:W0:Y:S01]  /*5430*/  MUFU.EX2 R22, R22 ;  /* 0x0000001600167308 */ /* 0x000e220000000800 */
[----:B-1----:R-:W-:-:S07]  /*5440*/  FADD.FTZ R123, R21, R124 ;  /* 0x0000007c157b7221 */ /* 0x002fce0000010000 */
        /* <DEDUP_REMOVED lines=11> */
[----:B-1----:R-:W-:-:S01]  /*5500*/  FADD.FTZ R124, R104, R123 ;  /* 0x0000007b687c7221 */ /* 0x002fc20000010000 */
[----:B------:R-:W-:Y:S02]  /*5510*/  WARPGROUP.DEPBAR.LE gsb0, 0x0 ;  /* 0x00008000000079c5 */ /* 0x000fe40000010000 */
[----:B------:R-:W-:-:S04]  /*5520*/  WARPGROUP.ARRIVE ;  /* 0x00000000000079c5 */ /* 0x000fc80000000000 */
[----:B------:R-:W1:Y:S01]  /*5530*/  MUFU.EX2 R118, R118 ;  /* 0x0000007600767308 */ /* 0x000e620000000800 */
[----:B--2---:R-:W-:-:S01]  /*5540*/  FADD.FTZ R7, R115, R8 ;  /* 0x0000000873077221 */ /* 0x004fc20000010000 */
[----:B------:R-:W-:Y:S06]  /*5550*/  QGMMA.64x64x32.F32.E4M3.E4M3 R24, R148, gdesc[UR4], R24, gsb0 ;  /* 0x00e0000494187df3 */ /* 0x000fec0008000818 */
        /* <DEDUP_REMOVED lines=19> */
[----:B0-----:R-:W-:-:S01]  /*5690*/  FADD.FTZ R124, R94, R123 ;  /* 0x0000007b5e7c7221 */ /* 0x001fc20000010000 */
[----:B------:R-:W-:-:S06]  /*56a0*/  WARPGROUP.DEPBAR.LE gsb0, 0x0 ;  /* 0x00008000000079c5 */ /* 0x000fcc0000010000 */
        /* <DEDUP_REMOVED lines=54> */
[----:B------:R-:W-:-:S05]  /*5a10*/  @!P1 VIADD R7, R125, 0x12440 ;  /* 0x000124407d079836 */ /* 0x000fca0000000000 */
[----:B------:R-:W-:Y:S01]  /*5a20*/  @!P1 PRMT R7, RZ, 0x654, R7 ;  /* 0x00000654ff079816 */ /* 0x000fe20000000007 */
[----:B------:R-:W0:Y:S01]  /*5a30*/  MUFU.EX2 R59, R59 ;  /* 0x0000003b003b7308 */ /* 0x000e220000000800 */
[----:B-1----:R-:W-:-:S02]  /*5a40*/  FADD.FTZ R124, R58, R123 ;  /* 0x0000007b3a7c7221 */ /* 0x002fc40000010000 */
[----:B------:R1:W-:Y:S05]  /*5a50*/  @!P1 SYNCS.ARRIVE.TRANS64.RED.A1T0 RZ, [R7+URZ], RZ ;  /* 0x000000ff07ff99a7 */ /* 0x0003ea000810043f */
[----:B------:R-:W3:Y:S01]  /*5a60*/  MUFU.EX2 R60, R60 ;  /* 0x0000003c003c7308 */ /* 0x000ee20000000800 */
[----:B--2---:R-:W-:-:S07]  /*5a70*/  FADD.FTZ R123, R57, R8 ;  /* 0x00000008397b7221 */ /* 0x004fce0000010000 */
[----:B------:R-:W2:Y:S01]  /*5a80*/  MUFU.EX2 R62, R62 ;  /* 0x0000003e003e7308 */ /* 0x000ea20000000800 */
[----:B0-----:R-:W-:-:S07]  /*5a90*/  FADD.FTZ R125, R59, R124 ;  /* 0x0000007c3b7d7221 */ /* 0x001fce0000010000 */
[----:B------:R-:W1:Y:S01]  /*5aa0*/  MUFU.EX2 R61, R61 ;  /* 0x0000003d003d7308 */ /* 0x000e620000000800 */
[----:B---3--:R-:W-:-:S07]  /*5ab0*/  FADD.FTZ R8, R60, R123 ;  /* 0x0000007b3c087221 */ /* 0x008fce0000010000 */
        /* <DEDUP_REMOVED lines=17> */
[----:B0-----:R-:W-:-:S01]  /*5bd0*/  FADD.FTZ R71, R70, R71 ;  /* 0x0000004746477221 */ /* 0x001fc20000010000 */
[----:B--2---:R-:W-:-:S03]  /*5be0*/  FADD.FTZ R7, R69, R8 ;  /* 0x0000000845077221 */ /* 0x004fc60000010000 */
[----:B-1----:R-:W-:Y:S01]  /*5bf0*/  FADD.FTZ R8, R10, R71 ;  /* 0x000000470a087221 */ /* 0x002fe20000010000 */
[----:B------:R-:W-:Y:S06]  /*5c00*/  @!P0 BRA `(.L_x_28) ;  /* 0x0000000000048947 */ /* 0x000fec0003800000 */
[----:B------:R-:W-:Y:S01]  /*5c10*/  BPT.TRAP 0x1 ;  /* 0x000000040000795c */ /* 0x000fe20000300000 */
.L_x_28:
[----:B------:R-:W-:Y:S01]  /*5c20*/  UISETP.GT.AND UP0, UPT, UR33, UR37, UPT ;  /* 0x000000252100728c */ /* 0x000fe2000bf04270 */
[----:B------:R-:W-:Y:S01]  /*5c30*/  F2FP.SATFINITE.E4M3.F32.PACK_AB_MERGE_C R13, R14, R13, RZ ;  /* 0x0000000d0e0d723e */ /* 0x000fe200048070ff */
[----:B------:R-:W-:Y:S01]  /*5c40*/  UIADD3 UR6, UR8, 0x12460, URZ ;  /* 0x0001246008067890 */ /* 0x000fe2000fffe03f */
[----:B------:R-:W-:Y:S01]  /*5c50*/  F2FP.SATFINITE.E4M3.F32.PACK_AB_MERGE_C R113, R116, R113, RZ ;  /* 0x000000717471723e */ /* 0x000fe200048070ff */
[----:B------:R-:W-:Y:S01]  /*5c60*/  UIADD3 UR33, UR33, -0x1, URZ ;  /* 0xffffffff21217890 */ /* 0x000fe2000fffe03f */
[----:B------:R-:W-:Y:S01]  /*5c70*/  F2FP.SATFINITE.E4M3.F32.PACK_AB_MERGE_C R17, R18, R17, RZ ;  /* 0x000000111211723e */ /* 0x000fe200048070ff */
[----:B------:R-:W-:Y:S01]  /*5c80*/  UPRMT UR6, UR31, 0x654, UR6 ;  /* 0x000006541f067896 */ /* 0x000fe20008000006 */
[----:B------:R-:W-:Y:S01]  /*5c90*/  PLOP3.LUT P2, PT, PT, PT, UP0, 0x80, 0x0 ;  /* 0x000000000000781c */ /* 0x000fe20003f4f008 */
[----:B------:R-:W-:Y:S01]  /*5ca0*/  UMOV UR29, UR28 ;  /* 0x0000001c001d7c82 */ /* 0x000fe20008000000 */
[----:B------:R-:W-:Y:S01]  /*5cb0*/  F2FP.SATFINITE.E4M3.F32.PACK_AB_MERGE_C R121, R122, R121, RZ ;  /* 0x000000797a79723e */ /* 0x000fe200048070ff */
[----:B------:R-:W-:Y:S01]  /*5cc0*/  FMUL.FTZ R26, R26, R5 ;  /* 0x000000051a1a7220 */ /* 0x000fe20000410000 */
[----:B------:R-:W-:Y:S01]  /*5cd0*/  F2FP.SATFINITE.E4M3.F32.PACK_AB_MERGE_C R21, R22, R21, RZ ;  /* 0x000000151615723e */ /* 0x000fe200048070ff */
[-C--:B------:R-:W-:Y:S01]  /*5ce0*/  FMUL.FTZ R27, R27, R5.reuse ;  /* 0x000000051b1b7220 */ /* 0x080fe20000410000 */
[----:B------:R-:W-:Y:S01]  /*5cf0*/  F2FP.SATFINITE.E4M3.F32.PACK_AB_MERGE_C R110, R111, R110, RZ ;  /* 0x0000006e6f6e723e */ /* 0x000fe200048070ff */
[----:B------:R-:W-:Y:S01]  /*5d00*/  FMUL.FTZ R30, R30, R5 ;  /* 0x000000051e1e7220 */ /* 0x000fe20000410000 */
[----:B------:R-:W-:Y:S01]  /*5d10*/  F2FP.SATFINITE.E4M3.F32.PACK_AB_MERGE_C R105, R108, R105, RZ ;  /* 0x000000696c69723e */ /* 0x000fe200048070ff */
[----:B------:R-:W-:Y:S01]  /*5d20*/  SYNCS.ARRIVE.TRANS64.RED.A1T0 RZ, [UR6], RZ ;  /* 0x000000ffffff79a7 */ /* 0x000fe20008100406 */
[----:B------:R-:W-:Y:S01]  /*5d30*/  F2FP.SATFINITE.E4M3.F32.PACK_AB_MERGE_C R118, R119, R118, RZ ;  /* 0x000000767776723e */ /* 0x000fe200048070ff */
[-C--:B------:R-:W-:Y:S01]  /*5d40*/  FMUL.FTZ R31, R31, R5.reuse ;  /* 0x000000051f1f7220 */ /* 0x080fe20000410000 */
        /* <DEDUP_REMOVED lines=23> */
[----:B------:R-:W-:Y:S01]  /*5ec0*/  FMUL.FTZ R55, R55, R5 ;  /* 0x0000000537377220 */ /* 0x000fe20000410000 */
[----:B------:R-:W-:Y:S01]  /*5ed0*/  R2UR UR30, R0 ;  /* 0x00000000001e72ca */ /* 0x000fe200000e0000 */
[-C--:B------:R-:W-:Y:S01]  /*5ee0*/  FMUL.FTZ R24, R24, R6.reuse ;  /* 0x0000000618187220 */ /* 0x080fe20000410000 */
[----:B------:R-:W-:Y:S01]  /*5ef0*/  F2FP.SATFINITE.E4M3.F32.PACK_AB_MERGE_C R152, R12, R11, R13 ;  /* 0x0000000b0c98723e */ /* 0x000fe2000480700d */
[----:B------:R-:W-:Y:S01]  /*5f00*/  FMUL.FTZ R25, R25, R6 ;  /* 0x0000000619197220 */ /* 0x000fe20000410000 */
[----:B------:R-:W-:Y:S01]  /*5f10*/  F2FP.SATFINITE.E4M3.F32.PACK_AB_MERGE_C R153, R109, R112, R113 ;  /* 0x000000706d99723e */ /* 0x000fe20004807071 */
[-C--:B------:R-:W-:Y:S01]  /*5f20*/  FMUL.FTZ R28, R28, R6.reuse ;  /* 0x000000061c1c7220 */ /* 0x080fe20000410000 */
[----:B------:R-:W-:Y:S01]  /*5f30*/  F2FP.SATFINITE.E4M3.F32.PACK_AB_MERGE_C R154, R16, R15, R17 ;  /* 0x0000000f109a723e */ /* 0x000fe20004807011 */
[-C--:B------:R-:W-:Y:S01]  /*5f40*/  FMUL.FTZ R29, R29, R6.reuse ;  /* 0x000000061d1d7220 */ /* 0x080fe20000410000 */
[----:B------:R-:W-:Y:S01]  /*5f50*/  F2FP.SATFINITE.E4M3.F32.PACK_AB_MERGE_C R155, R120, R117, R121 ;  /* 0x00000075789b723e */ /* 0x000fe20004807079 */
[-C--:B------:R-:W-:Y:S01]  /*5f60*/  FMUL.FTZ R32, R32, R6.reuse ;  /* 0x0000000620207220 */ /* 0x080fe20000410000 */
[----:B------:R-:W-:Y:S01]  /*5f70*/  F2FP.SATFINITE.E4M3.F32.PACK_AB_MERGE_C R136, R20, R19, R21 ;  /* 0x000000131488723e */ /* 0x000fe20004807015 */
[----:B------:R-:W-:Y:S01]  /*5f80*/  FMUL.FTZ R33, R33, R6 ;  /* 0x0000000621217220 */ /* 0x000fe20000410000 */
[----:B------:R-:W-:Y:S01]  /*5f90*/  F2FP.SATFINITE.E4M3.F32.PACK_AB_MERGE_C R137, R107, R106, R110 ;  /* 0x0000006a6b89723e */ /* 0x000fe2000480706e */
[-C--:B------:R-:W-:Y:S01]  /*5fa0*/  FMUL.FTZ R36, R36, R6.reuse ;  /* 0x0000000624247220 */ /* 0x080fe20000410000 */
[----:B------:R-:W-:Y:S01]  /*5fb0*/  F2FP.SATFINITE.E4M3.F32.PACK_AB_MERGE_C R138, R104, R23, R105 ;  /* 0x00000017688a723e */ /* 0x000fe20004807069 */
[----:B------:R-:W-:Y:S01]  /*5fc0*/  FMUL.FTZ R37, R37, R6 ;  /* 0x0000000625257220 */ /* 0x000fe20000410000 */
        /* <DEDUP_REMOVED lines=17> */
[----:B------:R-:W-:Y:S01]  /*60e0*/  IMAD.MOV.U32 R5, RZ, RZ, R9 ;  /* 0x000000ffff057224 */ /* 0x000fe200078e0009 */
[----:B------:R-:W-:Y:S01]  /*60f0*/  F2FP.SATFINITE.E4M3.F32.PACK_AB_MERGE_C R148, R57, R56, R60 ;  /* 0x000000383994723e */ /* 0x000fe2000480703c */
[----:B------:R-:W-:Y:S01]  /*6100*/  IMAD.MOV.U32 R11, RZ, RZ, R4 ;  /* 0x000000ffff0b7224 */ /* 0x000fe200078e0004 */
[----:B------:R-:W-:-:S02]  /*6110*/  F2FP.SATFINITE.E4M3.F32.PACK_AB_MERGE_C R149, R59, R58, R62 ;  /* 0x0000003a3b95723e */ /* 0x000fc4000480703e */
[----:B------:R-:W-:Y:S02]  /*6120*/  F2FP.SATFINITE.E4M3.F32.PACK_AB_MERGE_C R150, R65, R64, R68 ;  /* 0x000000404196723e */ /* 0x000fe40004807044 */
[----:B------:R-:W-:Y:S01]  /*6130*/  F2FP.SATFINITE.E4M3.F32.PACK_AB_MERGE_C R151, R67, R66, R70 ;  /* 0x000000424397723e */ /* 0x000fe20004807046 */
[----:B------:R-:W-:Y:S06]  /*6140*/  @P2 BRA `(.L_x_29) ;  /* 0xffffffdc00582947 */ /* 0x000fec000383ffff */
.L_x_19:
[----:B------:R-:W-:Y:S06]  /*6150*/  BAR.ARV 0x8, 0x200 ;  /* 0x0208000000007b1d */ /* 0x000fec0000002000 */
[----:B------:R-:W-:Y:S05]  /*6160*/  @!P0 BRA `(.L_x_30) ;  /* 0x0000000000048947 */ /* 0x000fea0003800000 */
[----:B------:R-:W-:Y:S01]  /*6170*/  BPT.TRAP 0x1 ;  /* 0x000000040000795c */ /* 0x000fe20000300000 */
.L_x_30:
[----:B------:R-:W-:Y:S01]  /*6180*/  R2UR UR16, R0 ;  /* 0x00000000001072ca */ /* 0x000fe200000e0000 */
[----:B------:R-:W-:-:S05]  /*6190*/  IMAD.U32 R2, RZ, RZ, UR28 ;  /* 0x0000001cff027e24 */ /* 0x000fca000f8e00ff */
[----:B------:R-:W-:-:S07]  /*61a0*/  SHF.L.U32 R2, R2, 0x1f, RZ ;  /* 0x0000001f02027819 */ /* 0x000fce00000006ff */
[----:B------:R-:W-:-:S09]  /*61b0*/  ULEA UR16, UR16, UR38, 0x3 ;  /* 0x0000002610107291 */ /* 0x000fd2000f8e183f */
[----:B------:R0:W1:Y:S01]  /*61c0*/  SYNCS.PHASECHK.TRANS64.TRYWAIT P1, [UR16+0x12450], R2 ;  /* 0x01245002ff0075a7 */ /* 0x0000620008020150 */
[----:B------:R-:W-:Y:S05]  /*61d0*/  @!P0 BRA `(.L_x_31) ;  /* 0x0000000000048947 */ /* 0x000fea0003800000 */
[----:B------:R-:W-:Y:S01]  /*61e0*/  BPT.TRAP 0x1 ;  /* 0x000000040000795c */ /* 0x000fe20000300000 */
.L_x_31:
[----:B-1----:R-:W-:Y:S05]  /*61f0*/  @P1 BRA `(.L_x_32) ;  /* 0x0000000000081947 */ /* 0x002fea0003800000 */
[----:B------:R-:W1:Y:S02]  /*6200*/  SYNCS.PHASECHK.TRANS64.TRYWAIT P1, [UR16+0x12450], R2 ;  /* 0x01245002ff0075a7 */ /* 0x000e640008020150 */
[----:B-1----:R-:W-:Y:S05]  /*6210*/  @!P1 BRA `(.L_x_33) ;  /* 0x0000005000789947 */ /* 0x002fea0003800000 */
.L_x_32:
[----:B------:R-:W-:Y:S01]  /*6220*/  ULDC.64 UR10, c[0x0][0x9a0] ;  /* 0x00026800000a7ab9 */ /* 0x000fe20000000a00 */
[----:B------:R-:W-:Y:S01]  /*6230*/  UIADD3 UR38, UR38, 0x200, URZ ;  /* 0x0000020026267890 */ /* 0x000fe2000fffe03f */
[----:B------:R-:W-:Y:S01]  /*6240*/  R2UR UR14, R0 ;  /* 0x00000000000e72ca */ /* 0x000fe200000e0000 */
[----:B------:R-:W-:Y:S01]  /*6250*/  UISETP.NE.U32.AND UP0, UPT, UR10, URZ, UPT ;  /* 0x0000003f0a00728c */ /* 0x000fe2000bf05070 */
[----:B------:R-:W-:Y:S01]  /*6260*/  WARPGROUP.ARRIVE ;  /* 0x00000000000079c5 */ /* 0x000fe20000000000 */
[----:B------:R-:W-:Y:S01]  /*6270*/  USHF.R.U32.HI UR38, URZ, 0x4, UR38 ;  /* 0x000000043f267899 */ /* 0x000fe20008011626 */
[----:B------:R-:W-:Y:S01]  /*6280*/  IMAD.MOV.U32 R5, RZ, RZ, 0x3f800000 ;  /* 0x3f800000ff057424 */ /* 0x000fe200078e00ff */
[----:B------:R-:W-:Y:S02]  /*6290*/  UISETP.NE.AND.EX UP0, UPT, UR11, URZ, UPT, UP0 ;  /* 0x0000003f0b00728c */ /* 0x000fe4000bf05300 */
[----:B------:R-:W-:Y:S01]  /*62a0*/  ULOP3.LUT UR38, UR38, 0x3fff, URZ, 0xc0, !UPT ;  /* 0x00003fff26267892 */ /* 0x000fe2000f8ec03f */
[----:B------:R-:W-:-:S03]  /*62b0*/  UMOV UR15, 0xc0000010 ;  /* 0xc0000010000f7882 */ /* 0x000fc60000000000 */
[----:B------:R-:W-:Y:S01]  /*62c0*/  ULOP3.LUT UR38, UR38, 0x10000, URZ, 0xfc, !UPT ;  /* 0x0001000026267892 */ /* 0x000fe2000f8efc3f */
[----:B------:R-:W-:-:S04]  /*62d0*/  PLOP3.LUT P1, PT, PT, PT, UP0, 0x80, 0x0 ;  /* 0x000000000000781c */ /* 0x000fc80003f2f008 */
[----:B------:R-:W-:Y:S01]  /*62e0*/  @UP0 ULDC.64 UR8, c[0x0][0x9c8] ;  /* 0x0002720000080ab9 */ /* 0x000fe20000000a00 */
[----:B------:R-:W-:Y:S02]  /*62f0*/  @UP0 USHF.R.S32.HI UR7, URZ, 0x1f, UR36 ;  /* 0x0000001f3f070899 */ /* 0x000fe40008011424 */
[----:B------:R-:W-:Y:S02]  /*6300*/  @UP0 UIMAD UR6, UR40, UR8, URZ ;  /* 0x00000008280602a4 */ /* 0x000fe4000f8e023f */
[----:B------:R-:W-:Y:S02]  /*6310*/  @UP0 UIMAD.WIDE.U32 UR4, UR39, UR8, URZ ;  /* 0x00000008270402a5 */ /* 0x000fe4000f8e003f */
[----:B------:R-:W-:Y:S02]  /*6320*/  UIMAD UR8, UR14, 0x280, UR38 ;  /* 0x000002800e0878a4 */ /* 0x000fe4000f8e0226 */
[----:B------:R-:W-:Y:S01]  /*6330*/  @UP0 UIMAD UR6, UR39, UR9, UR6 ;  /* 0x00000009270602a4 */ /* 0x000fe2000f8e0206 */
[----:B------:R-:W-:-:S02]  /*6340*/  @UP0 ULDC.64 UR12, c[0x0][0x9d0] ;  /* 0x00027400000c0ab9 */ /* 0x000fc40000000a00 */
[----:B------:R-:W-:Y:S02]  /*6350*/  @UP0 UIMAD UR7, UR7, UR12, URZ ;  /* 0x0000000c070702a4 */ /* 0x000fe4000f8e023f */
[----:B------:R-:W-:Y:S01]  /*6360*/  UMOV UR14, UR8 ;  /* 0x00000008000e7c82 */ /* 0x000fe20008000000 */
[----:B------:R-:W-:Y:S01]  /*6370*/  @UP0 UIADD3 UR5, UR5, UR6, URZ ;  /* 0x0000000605050290 */ /* 0x000fe2000fffe03f */
[----:B------:R-:W-:Y:S01]  /*6380*/  QGMMA.64x64x32.F32.E4M3.E4M3 R24, R152, gdesc[UR12], R24, gsb0 ;  /* 0x00e0000c98187df3 */ /* 0x000fe20008000818 */
[----:B------:R-:W-:Y:S02]  /*6390*/  @UP0 UIMAD UR7, UR36, UR13, UR7 ;  /* 0x0000000d240702a4 */ /* 0x000fe4000f8e0207 */
[----:B------:R-:W-:-:S04]  /*63a0*/  @UP0 UIMAD.WIDE.U32 UR4, UR36, UR12, UR4 ;  /* 0x0000000c240402a5 */ /* 0x000fc8000f8e0004 */
[----:B------:R-:W-:Y:S02]  /*63b0*/  @UP0 UIADD3 UR5, UR5, UR7, URZ ;  /* 0x0000000705050290 */ /* 0x000fe4000fffe03f */
[----:B------:R-:W-:-:S04]  /*63c0*/  @UP0 ULEA UR6, UP1, UR4, UR10, 0x2 ;  /* 0x0000000a04060291 */ /* 0x000fc8000f82103f */
[----:B------:R-:W-:Y:S02]  /*63d0*/  @UP0 ULEA.HI.X UR7, UR4, UR11, UR5, 0x2, UP1 ;  /* 0x0000000b04070291 */ /* 0x000fe400088f1405 */
[----:B01----:R-:W-:-:S04]  /*63e0*/  IMAD.U32 R2, RZ, RZ, UR6 ;  /* 0x00000006ff027e24 */ /* 0x003fc8000f8e00ff */
[----:B------:R-:W-:Y:S01]  /*63f0*/  IMAD.U32 R3, RZ, RZ, UR7 ;  /* 0x00000007ff037e24 */ /* 0x000fe2000f8e00ff */
[----:B------:R-:W-:-:S04]  /*6400*/  UIADD3 UR4, UR8, 0x80, URZ ;  /* 0x0000008008047890 */ /* 0x000fc8000fffe03f */
[----:B------:R0:W2:Y:S01]  /*6410*/  @P1 LDG.E R5, desc[UR42][R2.64] ;  /* 0x0000002a02051981 */ /* 0x0000a2000c1e1900 */
[----:B------:R-:W-:Y:S02]  /*6420*/  UMOV UR7, 0xc0000010 ;  /* 0xc000001000077882 */ /* 0x000fe40000000000 */
[----:B------:R-:W-:Y:S01]  /*6430*/  UMOV UR6, UR4 ;  /* 0x0000000400067c82 */ /* 0x000fe20008000000 */
[----:B------:R-:W-:Y:S02]  /*6440*/  WARPGROUP.DEPBAR.LE gsb0, 0x0 ;  /* 0x00008000000079c5 */ /* 0x000fe40000010000 */
[----:B------:R-:W-:-:S06]  /*6450*/  WARPGROUP.ARRIVE ;  /* 0x00000000000079c5 */ /* 0x000fcc0000000000 */
[----:B------:R-:W-:Y:S01]  /*6460*/  QGMMA.64x64x32.F32.E4M3.E4M3 R24, R136, gdesc[UR4], R24, gsb0 ;  /* 0x00e0000488187df3 */ /* 0x000fe20008000818 */
[----:B------:R-:W-:Y:S01]  /*6470*/  UIADD3 UR4, UR8, 0x100, URZ ;  /* 0x0000010008047890 */ /* 0x000fe2000fffe03f */
[----:B------:R-:W-:-:S06]  /*6480*/  UMOV UR7, 0xc0000010 ;  /* 0xc000001000077882 */ /* 0x000fcc0000000000 */
[----:B------:R-:W-:Y:S01]  /*6490*/  UMOV UR6, UR4 ;  /* 0x0000000400067c82 */ /* 0x000fe20008000000 */
[----:B------:R-:W-:Y:S02]  /*64a0*/  WARPGROUP.DEPBAR.LE gsb0, 0x0 ;  /* 0x00008000000079c5 */ /* 0x000fe40000010000 */
[----:B------:R-:W-:-:S06]  /*64b0*/  WARPGROUP.ARRIVE ;  /* 0x00000000000079c5 */ /* 0x000fcc0000000000 */
[----:B------:R-:W-:Y:S01]  /*64c0*/  QGMMA.64x64x32.F32.E4M3.E4M3 R24, R140, gdesc[UR4], R24, gsb0 ;  /* 0x00e000048c187df3 */ /* 0x000fe20008000818 */
[----:B------:R-:W-:Y:S01]  /*64d0*/  UIADD3 UR4, UR8, 0x180, URZ ;  /* 0x0000018008047890 */ /* 0x000fe2000fffe03f */
[----:B------:R-:W-:-:S06]  /*64e0*/  UMOV UR7, 0xc0000010 ;  /* 0xc000001000077882 */ /* 0x000fcc0000000000 */
[----:B------:R-:W-:Y:S01]  /*64f0*/  UMOV UR6, UR4 ;  /* 0x0000000400067c82 */ /* 0x000fe20008000000 */
[----:B------:R-:W1:Y:S04]  /*6500*/  SHFL.BFLY PT, R0, R7, 0x2, 0x1f ;  /* 0x0c401f0007007f89 */ /* 0x000e6800000e0000 */
[----:B------:R-:W3:Y:S01]  /*6510*/  SHFL.BFLY PT, R11, R8, 0x2, 0x1f ;  /* 0x0c401f00080b7f89 */ /* 0x000ee200000e0000 */
[----:B------:R-:W-:Y:S02]  /*6520*/  WARPGROUP.DEPBAR.LE gsb0, 0x0 ;  /* 0x00008000000079c5 */ /* 0x000fe40000010000 */
[----:B------:R-:W-:-:S06]  /*6530*/  WARPGROUP.ARRIVE ;  /* 0x00000000000079c5 */ /* 0x000fcc0000000000 */
[----:B------:R-:W-:Y:S01]  /*6540*/  QGMMA.64x64x32.F32.E4M3.E4M3 R24, R144, gdesc[UR4], R24, gsb0 ;  /* 0x00e0000490187df3 */ /* 0x000fe20008000818 */
[----:B-1----:R-:W-:Y:S01]  /*6550*/  FADD.FTZ R0, R0, R7 ;  /* 0x0000000700007221 */ /* 0x002fe20000010000 */
[----:B------:R-:W-:Y:S01]  /*6560*/  UIADD3 UR8, UR8, 0x200, URZ ;  /* 0x0000020008087890 */ /* 0x000fe2000fffe03f */
[----:B---3--:R-:W-:Y:S01]  /*6570*/  FADD.FTZ R11, R11, R8 ;  /* 0x000000080b0b7221 */ /* 0x008fe20000010000 */
[----:B------:R-:W-:Y:S02]  /*6580*/  UMOV UR7, 0xc0000010 ;  /* 0xc000001000077882 */ /* 0x000fe40000000000 */
[----:B0-----:R-:W0:Y:S03]  /*6590*/  SHFL.BFLY PT, R3, R0, 0x1, 0x1f ;  /* 0x0c201f0000037f89 */ /* 0x001e2600000e0000 */
[----:B------:R-:W-:Y:S01]  /*65a0*/  UMOV UR6, UR8 ;  /* 0x0000000800067c82 */ /* 0x000fe20008000000 */
[----:B------:R-:W1:Y:S01]  /*65b0*/  SHFL.BFLY PT, R2, R11, 0x1, 0x1f ;  /* 0x0c201f000b027f89 */ /* 0x000e6200000e0000 */
[----:B------:R-:W-:-:S02]  /*65c0*/  IMAD.MOV.U32 R6, RZ, RZ, RZ ;  /* 0x000000ffff067224 */ /* 0x000fc400078e00ff */
[----:B0-----:R-:W-:Y:S01]  /*65d0*/  FADD.FTZ R3, R0, R3 ;  /* 0x0000000300037221 */ /* 0x001fe20000010000 */
[----:B-1----:R-:W-:-:S04]  /*65e0*/  FADD.FTZ R13, R11, R2 ;  /* 0x000000020b0d7221 */ /* 0x002fc80000010000 */
[C---:B------:R-:W-:Y:S01]  /*65f0*/  FSETP.NE.FTZ.AND P1, PT, R3.reuse, RZ, PT ;  /* 0x000000ff0300720b */ /* 0x040fe20003f35000 */
[----:B------:R-:W-:Y:S01]  /*6600*/  FMUL.FTZ R7, R3, 0.00390625 ;  /* 0x3b80000003077820 */ /* 0x000fe20000410000 */
[----:B------:R-:W-:Y:S01]  /*6610*/  FMUL.FTZ R14, R13, 0.00390625 ;  /* 0x3b8000000d0e7820 */ /* 0x000fe20000410000 */
[----:B------:R-:W-:Y:S02]  /*6620*/  WARPGROUP.DEPBAR.LE gsb0, 0x0 ;  /* 0x00008000000079c5 */ /* 0x000fe40000010000 */
[----:B------:R-:W-:-:S06]  /*6630*/  WARPGROUP.ARRIVE ;  /* 0x00000000000079c5 */ /* 0x000fcc0000000000 */
[----:B------:R-:W-:Y:S01]  /*6640*/  QGMMA.64x64x32.F32.E4M3.E4M3 R24, R148, gdesc[UR4], R24, gsb0 ;  /* 0x00e0000494187df3 */ /* 0x000fe20008000818 */
[----:B------:R-:W-:Y:S02]  /*6650*/  FSETP.NE.FTZ.AND P2, PT, R7, RZ, PT ;  /* 0x000000ff0700720b */ /* 0x000fe40003f55000 */
[----:B------:R-:W-:Y:S01]  /*6660*/  FSETP.NE.FTZ.AND P3, PT, R14, RZ, PT ;  /* 0x000000ff0e00720b */ /* 0x000fe20003f75000 */
[----:B------:R0:W-:Y:S01]  /*6670*/  @P1 MUFU.RCP R6, R3 ;  /* 0x0000000300061308 */ /* 0x0001e20000001000 */
[----:B------:R-:W-:Y:S01]  /*6680*/  FSETP.NE.FTZ.AND P1, PT, R13, RZ, PT ;  /* 0x000000ff0d00720b */ /* 0x000fe20003f35000 */
[----:B------:R-:W-:-:S08]  /*6690*/  IMAD.MOV.U32 R10, RZ, RZ, RZ ;  /* 0x000000ffff0a7224 */ /* 0x000fd000078e00ff */
[----:B------:R-:W1:Y:S08]  /*66a0*/  @P2 MUFU.LG2 R7, R7 ;  /* 0x0000000700072308 */ /* 0x000e700000000c00 */
[----:B------:R-:W3:Y:S01]  /*66b0*/  @P3 MUFU.LG2 R11, R14 ;  /* 0x0000000e000b3308 */ /* 0x000ee20000000c00 */
[----:B------:R-:W-:-:S07]  /*66c0*/  IMAD.U32 R8, RZ, RZ, UR44 ;  /* 0x0000002cff087e24 */ /* 0x000fce000f8e00ff */
[----:B------:R-:W4:Y:S01]  /*66d0*/  @P1 MUFU.RCP R10, R13 ;  /* 0x0000000d000a1308 */ /* 0x000f220000001000 */
[----:B------:R-:W-:Y:S02]  /*66e0*/  IMAD.U32 R15, RZ, RZ, UR44 ;  /* 0x0000002cff0f7e24 */ /* 0x000fe4000f8e00ff */
[----:B0-----:R-:W-:Y:S01]  /*66f0*/  @P2 FMUL.FTZ R3, R8, 0.69314718246459960938 ;  /* 0x3f31721808032820 */ /* 0x001fe20000410000 */
[----:B-1----:R-:W-:Y:S01]  /*6700*/  @P2 FMUL.FTZ R8, R7, 0.69314718246459960938 ;  /* 0x3f31721807082820 */ /* 0x002fe20000410000 */
[----:B------:R-:W-:Y:S02]  /*6710*/  IMAD.MOV.U32 R0, RZ, RZ, -0x800000 ;  /* 0xff800000ff007424 */ /* 0x000fe400078e00ff */
[----:B------:R-:W-:Y:S01]  /*6720*/  @P3 FMUL.FTZ R15, R15, 0.69314718246459960938 ;  /* 0x3f3172180f0f3820 */ /* 0x000fe20000410000 */
[----:B------:R-:W-:Y:S02]  /*6730*/  IMAD.MOV.U32 R2, RZ, RZ, -0x800000 ;  /* 0xff800000ff027424 */ /* 0x000fe400078e00ff */
[----:B------:R-:W-:Y:S01]  /*6740*/  @P2 FFMA.FTZ R0, R3, R4, R8 ;  /* 0x0000000403002223 */ /* 0x000fe20000010008 */
[----:B---3--:R-:W-:Y:S01]  /*6750*/  @P3 FMUL.FTZ R12, R11, 0.69314718246459960938 ;  /* 0x3f3172180b0c3820 */ /* 0x008fe20000410000 */
[----:B--2---:R-:W-:-:S03]  /*6760*/  FMUL.FTZ R4, R6, R5 ;  /* 0x0000000506047220 */ /* 0x004fc60000410000 */
[----:B------:R-:W-:Y:S01]  /*6770*/  @P3 FFMA.FTZ R2, R15, R9, R12 ;  /* 0x000000090f023223 */ /* 0x000fe2000001000c */
[----:B----4-:R-:W-:Y:S01]  /*6780*/  FMUL.FTZ R5, R10, R5 ;  /* 0x000000050a057220 */ /* 0x010fe20000410000 */
[----:B------:R-:W-:Y:S02]  /*6790*/  WARPGROUP.DEPBAR.LE gsb0, 0x0 ;  /* 0x00008000000079c5 */ /* 0x000fe40000010000 */
[----:B------:R-:W-:Y:S05]  /*67a0*/  @!P0 BRA `(.L_x_34) ;  /* 0x0000000000048947 */ /* 0x000fea0003800000 */
[----:B------:R-:W-:Y:S01]  /*67b0*/  BPT.TRAP 0x1 ;  /* 0x000000040000795c */ /* 0x000fe20000300000 */
.L_x_34:
[----:B------:R-:W-:Y:S01]  /*67c0*/  UIADD3 UR4, UR16, 0x12460, URZ ;  /* 0x0001246010047890 */ /* 0x000fe2000fffe03f */
[-C--:B------:R-:W-:Y:S01]  /*67d0*/  FMUL.FTZ R6, R24, R4.reuse ;  /* 0x0000000418067220 */ /* 0x080fe20000410000 */
[-C--:B------:R-:W-:Y:S01]  /*67e0*/  FMUL.FTZ R8, R29, R4.reuse ;  /* 0x000000041d087220 */ /* 0x080fe20000410000 */
[-C--:B------:R-:W-:Y:S01]  /*67f0*/  FMUL.FTZ R10, R32, R4.reuse ;  /* 0x00000004200a7220 */ /* 0x080fe20000410000 */
[----:B------:R-:W-:Y:S01]  /*6800*/  UPRMT UR4, UR31, 0x654, UR4 ;  /* 0x000006541f047896 */ /* 0x000fe20008000004 */
[-C--:B------:R-:W-:Y:S01]  /*6810*/  FMUL.FTZ R11, R37, R4.reuse ;  /* 0x00000004250b7220 */ /* 0x080fe20000410000 */
[-C--:B------:R-:W-:Y:S01]  /*6820*/  FMUL.FTZ R12, R40, R4.reuse ;  /* 0x00000004280c7220 */ /* 0x080fe20000410000 */
[-C--:B------:R-:W-:Y:S01]  /*6830*/  FMUL.FTZ R13, R45, R4.reuse ;  /* 0x000000042d0d7220 */ /* 0x080fe20000410000 */
[-C--:B------:R-:W-:Y:S01]  /*6840*/  FMUL.FTZ R14, R48, R4.reuse ;  /* 0x00000004300e7220 */ /* 0x080fe20000410000 */
[-C--:B------:R-:W-:Y:S01]  /*6850*/  FMUL.FTZ R15, R53, R4.reuse ;  /* 0x00000004350f7220 */ /* 0x080fe20000410000 */
[-C--:B------:R-:W-:Y:S01]  /*6860*/  FMUL.FTZ R3, R28, R4.reuse ;  /* 0x000000041c037220 */ /* 0x080fe20000410000 */
[-C--:B------:R-:W-:Y:S01]  /*6870*/  FMUL.FTZ R7, R25, R4.reuse ;  /* 0x0000000419077220 */ /* 0x080fe20000410000 */
[-C--:B------:R-:W-:Y:S01]  /*6880*/  FMUL.FTZ R36, R36, R4.reuse ;  /* 0x0000000424247220 */ /* 0x080fe20000410000 */
[----:B------:R-:W-:Y:S01]  /*6890*/  SYNCS.ARRIVE.TRANS64.RED.A1T0 RZ, [UR4], RZ ;  /* 0x000000ffffff79a7 */ /* 0x000fe20008100404 */
[-C--:B------:R-:W-:Y:S01]  /*68a0*/  FMUL.FTZ R33, R33, R4.reuse ;  /* 0x0000000421217220 */ /* 0x080fe20000410000 */
[-C--:B------:R-:W-:Y:S01]  /*68b0*/  FMUL.FTZ R44, R44, R4.reuse ;  /* 0x000000042c2c7220 */ /* 0x080fe20000410000 */
[-C--:B------:R-:W-:Y:S01]  /*68c0*/  FMUL.FTZ R41, R41, R4.reuse ;  /* 0x0000000429297220 */ /* 0x080fe20000410000 */
[-C--:B------:R-:W-:Y:S01]  /*68d0*/  FMUL.FTZ R52, R52, R4.reuse ;  /* 0x0000000434347220 */ /* 0x080fe20000410000 */
[----:B------:R-:W-:Y:S01]  /*68e0*/  FMUL.FTZ R49, R49, R4 ;  /* 0x0000000431317220 */ /* 0x000fe20000410000 */
        /* <DEDUP_REMOVED lines=10> */
[----:B------:R-:W-:Y:S01]  /*6990*/  PLOP3.LUT P0, PT, PT, PT, PT, 0x8, 0x0 ;  /* 0x000000000000781c */ /* 0x000fe20003f0e170 */
[-C--:B------:R-:W-:Y:S01]  /*69a0*/  FMUL.FTZ R38, R38, R5.reuse ;  /* 0x0000000526267220 */ /* 0x080fe20000410000 */
[-C--:B------:R-:W-:Y:S01]  /*69b0*/  FMUL.FTZ R35, R35, R5.reuse ;  /* 0x0000000523237220 */ /* 0x080fe20000410000 */
[-C--:B------:R-:W-:Y:S01]  /*69c0*/  FMUL.FTZ R46, R46, R5.reuse ;  /* 0x000000052e2e7220 */ /* 0x080fe20000410000 */
[-C--:B------:R-:W-:Y:S01]  /*69d0*/  FMUL.FTZ R43, R43, R5.reuse ;  /* 0x000000052b2b7220 */ /* 0x080fe20000410000 */
[-C--:B------:R-:W-:Y:S01]  /*69e0*/  FMUL.FTZ R54, R54, R5.reuse ;  /* 0x0000000536367220 */ /* 0x080fe20000410000 */
[----:B------:R-:W-:-:S07]  /*69f0*/  FMUL.FTZ R51, R51, R5 ;  /* 0x0000000533337220 */ /* 0x000fce0000410000 */
.L_x_12:
[----:B------:R-:W-:Y:S05]  /*6a00*/  @P0 BRA `(.L_x_35) ;  /* 0x00000014006c0947 */ /* 0x000fea0003800000 */
[----:B------:R-:W0:Y:S01]  /*6a10*/  S2R R18, SR_TID.X ;  /* 0x0000000000127919 */ /* 0x000e220000002100 */
[----:B------:R-:W-:Y:S01]  /*6a20*/  ULDC.64 UR4, c[0x4][0x38] ;  /* 0x01000e0000047ab9 */ /* 0x000fe20000000a00 */
[----:B------:R-:W1:Y:S01]  /*6a30*/  LDC R27, c[0x0][0xbe8] ;  /* 0x0002fa00ff1b7b82 */ /* 0x000e620000000800 */
[----:B------:R-:W-:Y:S01]  /*6a40*/  ULDC.64 UR8, c[0x0][0xbd0] ;  /* 0x0002f40000087ab9 */ /* 0x000fe20000000a00 */
[----:B------:R-:W-:Y:S01]  /*6a50*/  USHF.R.S32.HI UR7, URZ, 0x1f, UR36 ;  /* 0x0000001f3f077899 */ /* 0x000fe20008011424 */
[----:B------:R-:W-:Y:S01]  /*6a60*/  ULDC.64 UR10, c[0x0][0xb38] ;  /* 0x0002ce00000a7ab9 */ /* 0x000fe20000000a00 */
[----:B0-----:R-:W-:-:S05]  /*6a70*/  IMAD.SHL.U32 R4, R18, 0x4, RZ ;  /* 0x0000000412047824 */ /* 0x001fca00078e00ff */
[----:B------:R-:W-:Y:S01]  /*6a80*/  LOP3.LUT R4, R4, 0xc, RZ, 0xc0, !PT ;  /* 0x0000000c04047812 */ /* 0x000fe200078ec0ff */
[----:B------:R-:W-:Y:S03]  /*6a90*/  BAR.SYNC.DEFER_BLOCKING 0x1, 0x180 ;  /* 0x0046000000007b1d */ /* 0x000fe60000010000 */
[----:B------:R-:W-:-:S05]  /*6aa0*/  IADD3 R4, P0, R4, UR4, RZ ;  /* 0x0000000404047c10 */ /* 0x000fca000ff1e0ff */
[----:B------:R-:W-:-:S05]  /*6ab0*/  IMAD.X R5, RZ, RZ, UR5, P0 ;  /* 0x00000005ff057e24 */ /* 0x000fca00080e06ff */
[----:B------:R0:W2:Y:S01]  /*6ac0*/  LDG.E.CONSTANT R17, desc[UR42][R4.64] ;  /* 0x0000002a04117981 */ /* 0x0000a2000c1e9900 */
[----:B------:R-:W-:Y:S01]  /*6ad0*/  LOP3.LUT P0, R16, R18, 0x3, RZ, 0xc0, !PT ;  /* 0x0000000312107812 */ /* 0x000fe2000780c0ff */
[----:B------:R-:W-:Y:S01]  /*6ae0*/  UIMAD.WIDE.U32 UR4, UR36, UR8, URZ ;  /* 0x00000008240472a5 */ /* 0x000fe2000f8e003f */
[----:B-1----:R-:W-:Y:S01]  /*6af0*/  ISETP.NE.AND P2, PT, R27, 0x1, PT ;  /* 0x000000011b00780c */ /* 0x002fe20003f45270 */
[----:B------:R-:W-:Y:S01]  /*6b00*/  UIMAD UR6, UR7, UR8, URZ ;  /* 0x00000008070672a4 */ /* 0x000fe2000f8e023f */
[----:B------:R-:W-:Y:S01]  /*6b10*/  ISETP.EQ.OR P0, PT, R16, 0x3, !P0 ;  /* 0x000000031000780c */ /* 0x000fe20004702670 */
[----:B------:R-:W-:Y:S01]  /*6b20*/  UIMAD UR8, UR7, UR10, URZ ;  /* 0x0000000a070872a4 */ /* 0x000fe2000f8e023f */
[----:B------:R-:W-:Y:S01]  /*6b30*/  IMAD R45, RZ, RZ, -UR36 ;  /* 0x80000024ff2d7e24 */ /* 0x000fe2000f8e02ff */
[----:B------:R-:W-:Y:S01]  /*6b40*/  UIMAD UR9, UR36, UR9, UR6 ;  /* 0x00000009240972a4 */ /* 0x000fe2000f8e0206 */
[----:B------:R-:W-:Y:S01]  /*6b50*/  SEL R86, R6, R7, P0 ;  /* 0x0000000706567207 */ /* 0x000fe20000000000 */
[----:B------:R-:W-:Y:S01]  /*6b60*/  IMAD.U32 R22, RZ, RZ, UR4 ;  /* 0x00000004ff167e24 */ /* 0x000fe2000f8e00ff */
[----:B------:R-:W-:Y:S01]  /*6b70*/  SEL R82, R7, R6, P0 ;  /* 0x0000000607527207 */ /* 0x000fe20000000000 */
[----:B------:R-:W-:Y:S01]  /*6b80*/  VIADD R7, R18, 0xffffff80 ;  /* 0xffffff8012077836 */ /* 0x000fe20000000000 */
[----:B------:R-:W-:Y:S01]  /*6b90*/  SEL R88, R3, R8, P0 ;  /* 0x0000000803587207 */ /* 0x000fe20000000000 */
[----:B------:R-:W1:Y:S01]  /*6ba0*/  S2UR UR4, SR_CTAID.Y ;  /* 0x00000000000479c3 */ /* 0x000e620000002600 */
[----:B------:R-:W-:Y:S01]  /*6bb0*/  SEL R84, R8, R3, P0 ;  /* 0x0000000308547207 */ /* 0x000fe20000000000 */
[----:B------:R-:W-:Y:S01]  /*6bc0*/  UIADD3 UR9, UR5, UR9, URZ ;  /* 0x0000000905097290 */ /* 0x000fe2000fffe03f */
[----:B------:R-:W-:Y:S01]  /*6bd0*/  SHF.R.S32.HI R6, RZ, 0x1f, R7 ;  /* 0x0000001fff067819 */ /* 0x000fe20000011407 */
[----:B------:R-:W-:Y:S01]  /*6be0*/  IMAD.U32 R23, RZ, RZ, UR5 ;  /* 0x00000005ff177e24 */ /* 0x000fe2000f8e00ff */
[----:B------:R-:W-:Y:S01]  /*6bf0*/  SEL R16, R26, R9, P0 ;  /* 0x000000091a107207 */ /* 0x000fe20000000000 */
[----:B------:R-:W-:Y:S01]  /*6c00*/  UIMAD.WIDE.U32 UR6, UR36, UR10, URZ ;  /* 0x0000000a240672a5 */ /* 0x000fe2000f8e003f */
[----:B------:R-:W-:Y:S01]  /*6c10*/  LEA.HI R8, R6, R7, RZ, 0x7 ;  /* 0x0000000706087211 */ /* 0x000fe200078f38ff */
[----:B------:R-:W3:Y:S01]  /*6c20*/  @P2 LDC R37, c[0x0][0xbec] ;  /* 0x0002fb00ff252b82 */ /* 0x000ee20000000800 */
[----:B------:R-:W-:Y:S01]  /*6c30*/  SEL R58, R9, R26, P0 ;  /* 0x0000001a093a7207 */ /* 0x000fe20000000000 */
[----:B------:R-:W-:Y:S01]  /*6c40*/  IMAD.U32 R23, RZ, RZ, UR9 ;  /* 0x00000009ff177e24 */ /* 0x000fe2000f8e00ff */
[----:B0-----:R-:W-:Y:S01]  /*6c50*/  LOP3.LUT R4, R8, 0xffffff80, RZ, 0xc0, !PT ;  /* 0xffffff8008047812 */ /* 0x001fe200078ec0ff */
[----:B------:R-:W-:Y:S01]  /*6c60*/  UIMAD UR8, UR36, UR11, UR8 ;  /* 0x0000000b240872a4 */ /* 0x000fe2000f8e0208 */
[----:B------:R-:W-:Y:S01]  /*6c70*/  SEL R80, R36, R11, P0 ;  /* 0x0000000b24507207 */ /* 0x000fe20000000000 */
[----:B------:R-:W-:Y:S01]  /*6c80*/  BSSY B0, `(.L_x_36) ;  /* 0x00000ef000007945 */ /* 0x000fe20003800000 */
[----:B------:R-:W-:Y:S01]  /*6c90*/  SEL R76, R11, R36, P0 ;  /* 0x000000240b4c7207 */ /* 0x000fe20000000000 */
[----:B------:R-:W-:Y:S01]  /*6ca0*/  IMAD.IADD R28, R7, 0x1, -R4 ;  /* 0x00000001071c7824 */ /* 0x000fe200078e0a04 */
[----:B------:R-:W-:Y:S01]  /*6cb0*/  LEA.HI R5, R6, R7, RZ, 0x2 ;  /* 0x0000000706057211 */ /* 0x000fe200078f10ff */
[----:B------:R-:W0:Y:S01]  /*6cc0*/  S2R R36, SR_CTAID.X ;  /* 0x0000000000247919 */ /* 0x000e220000002500 */
[----:B------:R-:W-:Y:S01]  /*6cd0*/  SHF.R.S32.HI R8, RZ, 0x7, R8 ;  /* 0x00000007ff087819 */ /* 0x000fe20000011408 */
[----:B------:R-:W-:Y:S01]  /*6ce0*/  UIADD3 UR8, UR7, UR8, URZ ;  /* 0x0000000807087290 */ /* 0x000fe2000fffe03f */
[----:B------:R-:W-:-:S02]  /*6cf0*/  SHF.R.S32.HI R9, RZ, 0x1f, R28 ;  /* 0x0000001fff097819 */ /* 0x000fc4000001141c */
[----:B------:R-:W-:Y:S02]  /*6d00*/  LOP3.LUT R6, R5, 0xfffffffc, RZ, 0xc0, !PT ;  /* 0xfffffffc05067812 */ /* 0x000fe400078ec0ff */
[----:B------:R-:W-:Y:S02]  /*6d10*/  LEA.HI R11, R9, R28, RZ, 0x2 ;  /* 0x0000001c090b7211 */ /* 0x000fe400078f10ff */
[----:B------:R-:W-:Y:S01]  /*6d20*/  SEL R78, R10, R33, P0 ;  /* 0x000000210a4e7207 */ /* 0x000fe20000000000 */
[----:B------:R-:W-:Y:S01]  /*6d30*/  IMAD.IADD R7, R7, 0x1, -R6 ;  /* 0x0000000107077824 */ /* 0x000fe200078e0a06 */
[--C-:B------:R-:W-:Y:S02]  /*6d40*/  SHF.R.S32.HI R4, RZ, 0x2, R11.reuse ;  /* 0x00000002ff047819 */ /* 0x100fe4000001140b */
[----:B------:R-:W-:Y:S02]  /*6d50*/  SHF.R.S32.HI R3, RZ, 0x1f, R11 ;  /* 0x0000001fff037819 */ /* 0x000fe4000001140b */
[----:B------:R-:W-:-:S02]  /*6d60*/  SEL R74, R33, R10, P0 ;  /* 0x0000000a214a7207 */ /* 0x000fc40000000000 */
[----:B------:R-:W-:Y:S02]  /*6d70*/  LEA.HI R3, R3, R4, RZ, 0x3 ;  /* 0x0000000403037211 */ /* 0x000fe400078f18ff */
[----:B------:R-:W-:Y:S02]  /*6d80*/  SEL R64, R14, R49, P0 ;  /* 0x000000310e407207 */ /* 0x000fe40000000000 */
[----:B------:R-:W-:Y:S01]  /*6d90*/  LOP3.LUT R5, R3, 0xfffffff8, RZ, 0xc0, !PT ;  /* 0xfffffff803057812 */ /* 0x000fe200078ec0ff */
[----:B------:R-:W-:Y:S01]  /*6da0*/  IMAD.HI R3, R8, 0x55555556, RZ ;  /* 0x5555555608037827 */ /* 0x000fe200078e02ff */
[----:B------:R-:W-:Y:S02]  /*6db0*/  SEL R48, R49, R14, P0 ;  /* 0x0000000e31307207 */ /* 0x000fe40000000000 */
[----:B------:R-:W-:Y:S01]  /*6dc0*/  SEL R66, R52, R15, P0 ;  /* 0x0000000f34427207 */ /* 0x000fe20000000000 */
[----:B------:R-:W-:Y:S01]  /*6dd0*/  IMAD.IADD R5, R4, 0x1, -R5 ;  /* 0x0000000104057824 */ /* 0x000fe200078e0a05 */
[----:B------:R-:W-:Y:S01]  /*6de0*/  LEA.HI R4, R9, R28, RZ, 0x5 ;  /* 0x0000001c09047211 */ /* 0x000fe200078f28ff */
[----:B------:R-:W-:Y:S01]  /*6df0*/  IMAD.U32 R9, RZ, RZ, UR7 ;  /* 0x00000007ff097e24 */ /* 0x000fe2000f8e00ff */
[----:B------:R-:W-:Y:S01]  /*6e00*/  LEA.HI R3, R3, R3, RZ, 0x1 ;  /* 0x0000000303037211 */ /* 0x000fe200078f08ff */
[----:B------:R-:W-:Y:S01]  /*6e10*/  IMAD.U32 R9, RZ, RZ, UR8 ;  /* 0x00000008ff097e24 */ /* 0x000fe2000f8e00ff */
[----:B------:R-:W-:Y:S01]  /*6e20*/  SHF.R.S32.HI R4, RZ, 0x5, R4 ;  /* 0x00000005ff047819 */ /* 0x000fe20000011404 */
[----:B------:R-:W-:Y:S01]  /*6e30*/  ULDC.64 UR8, c[0x0][0xb28] ;  /* 0x0002ca0000087ab9 */ /* 0x000fe20000000a00 */
[----:B------:R-:W-:Y:S01]  /*6e40*/  SEL R62, R15, R52, P0 ;  /* 0x000000340f3e7207 */ /* 0x000fe20000000000 */
[----:B------:R-:W-:Y:S01]  /*6e50*/  IMAD R3, R3, -0x3, R8 ;  /* 0xfffffffd03037824 */ /* 0x000fe200078e0208 */
[----:B------:R-:W-:Y:S01]  /*6e60*/  LEA.HI R8, R7, R7, RZ, 0x1 ;  /* 0x0000000707087211 */ /* 0x000fe200078f08ff */
[----:B------:R-:W-:Y:S01]  /*6e70*/  IMAD R6, R4, 0x10, R5 ;  /* 0x0000001004067824 */ /* 0x000fe200078e0205 */
[----:B------:R-:W-:Y:S01]  /*6e80*/  SEL R24, R54, R55, P0 ;  /* 0x0000003736187207 */ /* 0x000fe20000000000 */
[----:B------:R-:W4:Y:S01]  /*6e90*/  LDC.64 R4, c[0x0][0xbd8] ;  /* 0x0002f600ff047b82 */ /* 0x000f220000000a00 */
[----:B------:R-:W-:Y:S01]  /*6ea0*/  SEL R18, R55, R54, P0 ;  /* 0x0000003637127207 */ /* 0x000fe20000000000 */
[----:B------:R-:W-:Y:S01]  /*6eb0*/  IMAD R3, R3, 0x40, R6 ;  /* 0x0000004003037824 */ /* 0x000fe200078e0206 */
[----:B------:R-:W-:-:S02]  /*6ec0*/  SEL R14, R34, R35, P0 ;  /* 0x00000023220e7207 */ /* 0x000fc40000000000 */
[----:B------:R-:W-:Y:S01]  /*6ed0*/  SEL R52, R35, R34, P0 ;  /* 0x0000002223347207 */ /* 0x000fe20000000000 */
[--C-:B0-----:R-:W-:Y:S01]  /*6ee0*/  IMAD R29, R36, 0xc0, R3.reuse ;  /* 0x000000c0241d7824 */ /* 0x101fe200078e0203 */
[----:B------:R-:W-:Y:S02]  /*6ef0*/  SEL R34, R38, R39, P0 ;  /* 0x0000002726227207 */ /* 0x000fe40000000000 */
[----:B------:R-:W-:Y:S01]  /*6f00*/  LOP3.LUT R8, R8, 0x1ffffffe, RZ, 0xc0, !PT ;  /* 0x1ffffffe08087812 */ /* 0x000fe200078ec0ff */
[----:B------:R-:W-:Y:S01]  /*6f10*/  VIADD R53, R29, 0x8 ;  /* 0x000000081d357836 */ /* 0x000fe20000000000 */
[----:B------:R-:W-:Y:S02]  /*6f20*/  SEL R32, R44, R13, P0 ;  /* 0x0000000d2c207207 */ /* 0x000fe40000000000 */
[----:B------:R-:W-:Y:S01]  /*6f30*/  SEL R70, R13, R44, P0 ;  /* 0x0000002c0d467207 */ /* 0x000fe20000000000 */
[----:B------:R-:W-:Y:S01]  /*6f40*/  IMAD.IADD R10, R7, 0x1, -R8 ;  /* 0x00000001070a7824 */ /* 0x000fe200078e0a08 */
[----:B------:R-:W-:Y:S01]  /*6f50*/  SEL R40, R30, R31, P0 ;  /* 0x0000001f1e287207 */ /* 0x000fe20000000000 */
[----:B------:R-:W-:Y:S01]  /*6f60*/  IMAD.U32 R8, RZ, RZ, UR6 ;  /* 0x00000006ff087e24 */ /* 0x000fe2000f8e00ff */
[----:B------:R-:W-:Y:S01]  /*6f70*/  SEL R60, R31, R30, P0 ;  /* 0x0000001e1f3c7207 */ /* 0x000fe20000000000 */
[----:B------:R-:W-:Y:S01]  /*6f80*/  IMAD R10, R10, 0x8, R3 ;  /* 0x000000080a0a7824 */ /* 0x000fe200078e0203 */
[----:B------:R-:W-:Y:S01]  /*6f90*/  SEL R26, R46, R47, P0 ;  /* 0x0000002f2e1a7207 */ /* 0x000fe20000000000 */
[----:B------:R-:W-:Y:S01]  /*6fa0*/  ULDC.64 UR6, c[0x0][0xb48] ;  /* 0x0002d20000067ab9 */ /* 0x000fe20000000a00 */
[----:B------:R-:W-:Y:S01]  /*6fb0*/  SEL R72, R12, R41, P0 ;  /* 0x000000290c487207 */ /* 0x000fe20000000000 */
[----:B------:R-:W-:Y:S01]  /*6fc0*/  IMAD R36, R36, 0xc0, R10 ;  /* 0x000000c024247824 */ /* 0x000fe200078e020a */
[----:B------:R-:W-:Y:S01]  /*6fd0*/  SEL R46, R47, R46, P0 ;  /* 0x0000002e2f2e7207 */ /* 0x000fe20000000000 */
[C---:B----4-:R-:W-:Y:S01]  /*6fe0*/  IMAD R54, R4.reuse, UR40, RZ ;  /* 0x0000002804367c24 */ /* 0x050fe2000f8e02ff */
[----:B------:R-:W0:Y:S01]  /*6ff0*/  @P2 LDC R47, c[0x0][0xbec] ;  /* 0x0002fb00ff2f2b82 */ /* 0x000e220000000800 */
[----:B------:R-:W-:Y:S01]  /*7000*/  SEL R68, R41, R12, P0 ;  /* 0x0000000c29447207 */ /* 0x000fe20000000000 */
[----:B------:R-:W-:Y:S01]  /*7010*/  IMAD.WIDE.U32 R22, R4, UR39, R22 ;  /* 0x0000002704167c25 */ /* 0x000fe2000f8e0016 */
[----:B------:R-:W-:-:S02]  /*7020*/  SEL R12, R42, R43, P0 ;  /* 0x0000002b2a0c7207 */ /* 0x000fc40000000000 */
[----:B------:R-:W-:Y:S01]  /*7030*/  SEL R44, R43, R42, P0 ;  /* 0x0000002a2b2c7207 */ /* 0x000fe20000000000 */
[----:B------:R-:W-:Y:S01]  /*7040*/  IMAD R35, R5, UR39, R54 ;  /* 0x0000002705237c24 */ /* 0x000fe2000f8e0236 */
[----:B------:R-:W-:Y:S01]  /*7050*/  LOP3.LUT R11, R11, 0x7ffffffc, RZ, 0xc0, !PT ;  /* 0x7ffffffc0b0b7812 */ /* 0x000fe200078ec0ff */
[----:B------:R-:W4:Y:S01]  /*7060*/  @P2 LDC R54, c[0x0][0xbf0] ;  /* 0x0002fc00ff362b82 */ /* 0x000f220000000800 */
[----:B------:R-:W-:Y:S01]  /*7070*/  SEL R20, R50, R51, P0 ;  /* 0x0000003332147207 */ /* 0x000fe20000000000 */
[----:B------:R-:W-:Y:S01]  /*7080*/  IMAD.IADD R23, R23, 0x1, R35 ;  /* 0x0000000117177824 */ /* 0x000fe200078e0223 */
[----:B------:R-:W-:Y:S01]  /*7090*/  SEL R56, R39, R38, P0 ;  /* 0x0000002627387207 */ /* 0x000fe20000000000 */
[----:B---3--:R-:W-:Y:S01]  /*70a0*/  @P2 IMAD.HI.U32 R35, R36, R37, RZ ;  /* 0x0000002524232227 */ /* 0x008fe200078e00ff */
[----:B------:R-:W-:Y:S02]  /*70b0*/  SEL R50, R51, R50, P0 ;  /* 0x0000003233327207 */ /* 0x000fe40000000000 */
[C---:B------:R-:W-:Y:S01]  /*70c0*/  LOP3.LUT P1, RZ, R28.reuse, 0x3, RZ, 0xc0, !PT ;  /* 0x000000031cff7812 */ /* 0x040fe2000782c0ff */
[----:B------:R-:W-:-:S02]  /*70d0*/  IMAD.IADD R28, R28, 0x1, -R11 ;  /* 0x000000011c1c7824 */ /* 0x000fc400078e0a0b */
[----:B------:R-:W-:Y:S02]  /*70e0*/  IMAD.MOV.U32 R37, RZ, RZ, R36 ;  /* 0x000000ffff257224 */ /* 0x000fe400078e0024 */
[----:B0-----:R-:W-:Y:S01]  /*70f0*/  @P2 IMAD.HI.U32 R47, R36, R47, RZ ;  /* 0x0000002f242f2227 */ /* 0x001fe200078e00ff */
[----:B----4-:R-:W-:Y:S02]  /*7100*/  @P2 SHF.R.U32.HI R37, RZ, R54, R35 ;  /* 0x00000036ff252219 */ /* 0x010fe40000011623 */
[----:B--2---:R-:W-:Y:S01]  /*7110*/  LOP3.LUT R33, R17, 0x2, RZ, 0x3c, !PT ;  /* 0x0000000211217812 */ /* 0x004fe200078e3cff */
[----:B------:R-:W-:Y:S04]  /*7120*/  SHFL.IDX PT, R6, R86, R17, 0x1c1f ;  /* 0x001c1f1156067589 */ /* 0x000fe800000e0000 */
[----:B------:R-:W0:Y:S04]  /*7130*/  SHFL.IDX PT, R5, R82, R33, 0x1c1f ;  /* 0x001c1f2152057589 */ /* 0x000e2800000e0000 */
[----:B------:R-:W-:Y:S04]  /*7140*/  SHFL.IDX PT, R13, R34, R17, 0x1c1f ;  /* 0x001c1f11220d7589 */ /* 0x000fe800000e0000 */
[----:B------:R-:W-:Y:S04]  /*7150*/  SHFL.IDX PT, R7, R88, R17, 0x1c1f ;  /* 0x001c1f1158077589 */ /* 0x000fe800000e0000 */
[----:B------:R2:W-:Y:S04]  /*7160*/  SHFL.IDX PT, R30, R66, R17, 0x1c1f ;  /* 0x001c1f11421e7589 */ /* 0x0005e800000e0000 */
[----:B------:R-:W3:Y:S04]  /*7170*/  SHFL.IDX PT, R34, R84, R33, 0x1c1f ;  /* 0x001c1f2154227589 */ /* 0x000ee800000e0000 */
[----:B------:R4:W-:Y:S01]  /*7180*/  SHFL.IDX PT, R31, R64, R17, 0x1c1f ;  /* 0x001c1f11401f7589 */ /* 0x0009e200000e0000 */
[----:B--2---:R-:W1:Y:S03]  /*7190*/  LDC R66, c[0x0][0xc50] ;  /* 0x00031400ff427b82 */ /* 0x004e660000000800 */
[----:B------:R2:W-:Y:S01]  /*71a0*/  SHFL.IDX PT, R42, R72, R17, 0x1c1f ;  /* 0x001c1f11482a7589 */ /* 0x0005e200000e0000 */
[----:B0-----:R-:W-:-:S02]  /*71b0*/  SEL R4, R6, R5, P0 ;  /* 0x0000000506047207 */ /* 0x001fc40000000000 */
[----:B------:R-:W-:Y:S01]  /*71c0*/  SEL R6, R5, R6, P0 ;  /* 0x0000000605067207 */ /* 0x000fe20000000000 */
[----:B------:R-:W-:Y:S01]  /*71d0*/  SHFL.IDX PT, R39, R78, R17, 0x1c1f ;  /* 0x001c1f114e277589 */ /* 0x000fe200000e0000 */
[----:B----4-:R-:W0:Y:S03]  /*71e0*/  LDC.64 R64, c[0x0][0xb40] ;  /* 0x0002d000ff407b82 */ /* 0x010e260000000a00 */
[----:B------:R-:W-:Y:S04]  /*71f0*/  SHFL.IDX PT, R38, R80, R17, 0x1c1f ;  /* 0x001c1f1150267589 */ /* 0x000fe800000e0000 */
[----:B------:R-:W-:Y:S01]  /*7200*/  SHFL.IDX PT, R32, R32, R17, 0x1c1f ;  /* 0x001c1f1120207589 */ /* 0x000fe200000e0000 */
[----:B--2---:R-:W2:Y:S01]  /*7210*/  @P2 LDC R72, c[0x0][0xbf0] ;  /* 0x0002fc00ff482b82 */ /* 0x004ea20000000800 */
[----:B---3--:R-:W-:-:S02]  /*7220*/  SEL R5, R7, R34, P0 ;  /* 0x0000002207057207 */ /* 0x008fc40000000000 */
[----:B------:R-:W-:Y:S01]  /*7230*/  SHFL.IDX PT, R16, R16, R17, 0x1c1f ;  /* 0x001c1f1110107589 */ /* 0x000fe200000e0000 */
[----:B------:R-:W-:-:S03]  /*7240*/  SEL R7, R34, R7, P0 ;  /* 0x0000000722077207 */ /* 0x000fc60000000000 */
[----:B------:R-:W-:Y:S01]  /*7250*/  SHFL.IDX PT, R15, R40, R17, 0x1c1f ;  /* 0x001c1f11280f7589 */ /* 0x000fe200000e0000 */
[----:B-1----:R-:W-:Y:S01]  /*7260*/  IMAD R66, R66, R45, UR4 ;  /* 0x0000000442427e24 */ /* 0x002fe2000f8e022d */
[----:B------:R-:W-:Y:S01]  /*7270*/  ULDC.64 UR4, c[0x0][0xbe0] ;  /* 0x0002f80000047ab9 */ /* 0x000fe20000000a00 */
[----:B------:R-:W-:Y:S01]  /*7280*/  IMAD.MOV.U32 R45, RZ, RZ, R36 ;  /* 0x000000ffff2d7224 */ /* 0x000fe200078e0024 */
[----:B------:R-:W-:Y:S04]  /*7290*/  SHFL.IDX PT, R14, R14, R17, 0x1c1f ;  /* 0x001c1f110e0e7589 */ /* 0x000fe800000e0000 */
[----:B------:R-:W-:Y:S01]  /*72a0*/  SHFL.IDX PT, R12, R12, R17, 0x1c1f ;  /* 0x001c1f110c0c7589 */ /* 0x000fe200000e0000 */
[C---:B0-----:R-:W-:Y:S02]  /*72b0*/  IMAD R34, R64.reuse, UR40, RZ ;  /* 0x0000002840227c24 */ /* 0x041fe4000f8e02ff */
[----:B------:R-:W-:Y:S01]  /*72c0*/  IMAD.WIDE.U32 R8, R64, UR39, R8 ;  /* 0x0000002740087c25 */ /* 0x000fe2000f8e0008 */
[----:B------:R-:W-:Y:S03]  /*72d0*/  SHFL.IDX PT, R11, R26, R17, 0x1c1f ;  /* 0x001c1f111a0b7589 */ /* 0x000fe600000e0000 */
[----:B------:R-:W-:Y:S01]  /*72e0*/  IMAD R35, R65, UR39, R34 ;  /* 0x0000002741237c24 */ /* 0x000fe2000f8e0222 */
[----:B------:R-:W-:Y:S01]  /*72f0*/  SHFL.IDX PT, R3, R24, R17, 0x1c1f ;  /* 0x001c1f1118037589 */ /* 0x000fe200000e0000 */
[----:B------:R-:W-:Y:S01]  /*7300*/  IMAD.MOV.U32 R34, RZ, RZ, R8 ;  /* 0x000000ffff227224 */ /* 0x000fe200078e0008 */
[----:B--2---:R-:W-:Y:S01]  /*7310*/  @P2 SHF.R.U32.HI R45, RZ, R72, R47 ;  /* 0x00000048ff2d2219 */ /* 0x004fe2000001162f */
[----:B------:R-:W-:Y:S01]  /*7320*/  IMAD.IADD R35, R9, 0x1, R35 ;  /* 0x0000000109237824 */ /* 0x000fe200078e0223 */
[----:B------:R-:W-:Y:S04]  /*7330*/  SHFL.IDX PT, R10, R20, R17, 0x1c1f ;  /* 0x001c1f11140a7589 */ /* 0x000fe800000e0000 */
[----:B------:R-:W-:Y:S04]  /*7340*/  SHFL.IDX PT, R41, R76, R33, 0x1c1f ;  /* 0x001c1f214c297589 */ /* 0x000fe800000e0000 */
[----:B------:R-:W0:Y:S04]  /*7350*/  SHFL.IDX PT, R40, R74, R33, 0x1c1f ;  /* 0x001c1f214a287589 */ /* 0x000e2800000e0000 */
[----:B------:R-:W-:Y:S04]  /*7360*/  SHFL.IDX PT, R43, R70, R33, 0x1c1f ;  /* 0x001c1f21462b7589 */ /* 0x000fe800000e0000 */
[----:B------:R-:W1:Y:S04]  /*7370*/  SHFL.IDX PT, R49, R68, R33, 0x1c1f ;  /* 0x001c1f2144317589 */ /* 0x000e6800000e0000 */
[----:B------:R-:W-:Y:S04]  /*7380*/  SHFL.IDX PT, R51, R62, R33, 0x1c1f ;  /* 0x001c1f213e337589 */ /* 0x000fe800000e0000 */
[----:B------:R-:W2:Y:S04]  /*7390*/  SHFL.IDX PT, R48, R48, R33, 0x1c1f ;  /* 0x001c1f2130307589 */ /* 0x000ea800000e0000 */
[----:B------:R-:W-:Y:S04]  /*73a0*/  SHFL.IDX PT, R26, R60, R33, 0x1c1f ;  /* 0x001c1f213c1a7589 */ /* 0x000fe800000e0000 */
[----:B------:R-:W-:Y:S04]  /*73b0*/  SHFL.IDX PT, R25, R58, R33, 0x1c1f ;  /* 0x001c1f213a197589 */ /* 0x000fe800000e0000 */
[----:B------:R-:W-:Y:S04]  /*73c0*/  SHFL.IDX PT, R24, R56, R33, 0x1c1f ;  /* 0x001c1f2138187589 */ /* 0x000fe800000e0000 */
[----:B------:R-:W-:Y:S04]  /*73d0*/  SHFL.IDX PT, R21, R52, R33, 0x1c1f ;  /* 0x001c1f2134157589 */ /* 0x000fe800000e0000 */
[----:B------:R3:W-:Y:S04]  /*73e0*/  SHFL.IDX PT, R20, R46, R33, 0x1c1f ;  /* 0x001c1f212e147589 */ /* 0x0007e800000e0000 */
[----:B------:R-:W-:Y:S04]  /*73f0*/  SHFL.IDX PT, R19, R44, R33, 0x1c1f ;  /* 0x001c1f212c137589 */ /* 0x000fe800000e0000 */
[----:B------:R-:W-:Y:S01]  /*7400*/  SHFL.IDX PT, R18, R18, R33, 0x1c1f ;  /* 0x001c1f2112127589 */ /* 0x000fe200000e0000 */
[----:B---3--:R-:W-:-:S03]  /*7410*/  IMAD.MOV R46, RZ, RZ, -R45 ;  /* 0x000000ffff2e7224 */ /* 0x008fc600078e0a2d */
[----:B------:R3:W-:Y:S02]  /*7420*/  SHFL.IDX PT, R17, R50, R33, 0x1c1f ;  /* 0x001c1f2132117589 */ /* 0x0007e400000e0000 */
[----:B---3--:R-:W-:-:S05]  /*7430*/  SHF.R.S32.HI R33, RZ, 0x1f, R66 ;  /* 0x0000001fff217819 */ /* 0x008fca0000011442 */
[C---:B------:R-:W-:Y:S02]  /*7440*/  IMAD R9, R33.reuse, UR4, RZ ;  /* 0x0000000421097c24 */ /* 0x040fe4000f8e02ff */
[----:B------:R-:W-:Y:S02]  /*7450*/  IMAD R33, R33, UR6, RZ ;  /* 0x0000000621217c24 */ /* 0x000fe4000f8e02ff */
[C---:B------:R-:W-:Y:S02]  /*7460*/  IMAD R44, R66.reuse, UR5, R9 ;  /* 0x00000005422c7c24 */ /* 0x040fe4000f8e0209 */
[----:B------:R-:W-:Y:S01]  /*7470*/  IMAD.WIDE.U32 R8, R66, UR4, R22 ;  /* 0x0000000442087c25 */ /* 0x000fe2000f8e0016 */
[----:B------:R-:W-:-:S03]  /*7480*/  ULDC.64 UR4, c[0x0][0xb30] ;  /* 0x0002cc0000047ab9 */ /* 0x000fc60000000a00 */
[C---:B------:R-:W-:Y:S01]  /*7490*/  IMAD.WIDE.U32 R22, R66.reuse, UR6, R34 ;  /* 0x0000000642167c25 */ /* 0x040fe2000f8e0022 */
[----:B------:R-:W-:Y:S02]  /*74a0*/  IADD3 R34, P2, R37, R8, RZ ;  /* 0x0000000825227210 */ /* 0x000fe40007f5e0ff */
[----:B------:R-:W-:Y:S01]  /*74b0*/  SHF.R.S32.HI R8, RZ, 0x1f, R45 ;  /* 0x0000001fff087819 */ /* 0x000fe2000001142d */
[----:B------:R-:W-:Y:S01]  /*74c0*/  IMAD R47, R66, UR7, R33 ;  /* 0x00000007422f7c24 */ /* 0x000fe2000f8e0221 */
[--C-:B------:R-:W-:Y:S01]  /*74d0*/  SHF.R.S32.HI R33, RZ, 0x1f, R37.reuse ;  /* 0x0000001fff217819 */ /* 0x100fe20000011425 */
[----:B------:R-:W-:Y:S01]  /*74e0*/  IMAD.MOV R37, RZ, RZ, -R37 ;  /* 0x000000ffff257224 */ /* 0x000fe200078e0a25 */
[----:B------:R-:W-:Y:S01]  /*74f0*/  ULDC.64 UR6, c[0x0][0xbc8] ;  /* 0x0002f20000067ab9 */ /* 0x000fe20000000a00 */
[----:B------:R-:W-:Y:S01]  /*7500*/  IMAD R8, R8, UR4, RZ ;  /* 0x0000000408087c24 */ /* 0x000fe2000f8e02ff */
[----:B------:R-:W-:Y:S01]  /*7510*/  IADD3.X R35, R33, R9, R44, P2, !PT ;  /* 0x0000000921237210 */ /* 0x000fe200017fe42c */
[----:B------:R-:W-:-:S02]  /*7520*/  IMAD.IADD R23, R23, 0x1, R47 ;  /* 0x0000000117177824 */ /* 0x000fc400078e022f */
[C-C-:B------:R-:W-:Y:S02]  /*7530*/  IMAD R33, R27.reuse, R37, R36.reuse ;  /* 0x000000251b217224 */ /* 0x140fe400078e0224 */
[----:B------:R-:W-:Y:S02]  /*7540*/  IMAD R37, R27, R46, R36 ;  /* 0x0000002e1b257224 */ /* 0x000fe400078e0224 */
[C---:B------:R-:W-:Y:S01]  /*7550*/  IMAD R47, R45.reuse, UR5, R8 ;  /* 0x000000052d2f7c24 */ /* 0x040fe2000f8e0208 */
[----:B------:R-:W3:Y:S01]  /*7560*/  S2UR UR5, SR_CgaCtaId ;  /* 0x00000000000579c3 */ /* 0x000ee20000008800 */
[----:B------:R-:W-:Y:S01]  /*7570*/  IMAD.WIDE.U32 R8, R45, UR4, R22 ;  /* 0x000000042d087c25 */ /* 0x000fe2000f8e0016 */
[----:B------:R-:W-:Y:S01]  /*7580*/  SHF.R.S32.HI R22, RZ, 0x1f, R33 ;  /* 0x0000001fff167819 */ /* 0x000fe20000011421 */
[----:B------:R-:W-:Y:S01]  /*7590*/  UMOV UR4, 0x400 ;  /* 0x0000040000047882 */ /* 0x000fe20000000000 */
[----:B------:R-:W-:Y:S01]  /*75a0*/  SHF.R.S32.HI R23, RZ, 0x1f, R37 ;  /* 0x0000001fff177819 */ /* 0x000fe20000011425 */
[----:B------:R-:W-:-:S02]  /*75b0*/  IMAD.IADD R9, R9, 0x1, R47 ;  /* 0x0000000109097824 */ /* 0x000fc400078e022f */
[----:B------:R-:W-:Y:S02]  /*75c0*/  IMAD R22, R22, UR6, RZ ;  /* 0x0000000616167c24 */ /* 0x000fe4000f8e02ff */
[----:B------:R-:W-:Y:S02]  /*75d0*/  IMAD R36, R23, UR8, RZ ;  /* 0x0000000817247c24 */ /* 0x000fe4000f8e02ff */
[C---:B------:R-:W-:Y:S01]  /*75e0*/  IMAD R23, R33.reuse, UR7, R22 ;  /* 0x0000000721177c24 */ /* 0x040fe2000f8e0216 */
[----:B0-----:R-:W-:Y:S01]  /*75f0*/  SEL R22, R40, R39, P0 ;  /* 0x0000002728167207 */ /* 0x001fe20000000000 */
[----:B------:R-:W-:Y:S01]  /*7600*/  IMAD.WIDE.U32 R34, R33, UR6, R34 ;  /* 0x0000000621227c25 */ /* 0x000fe2000f8e0022 */
[----:B------:R-:W-:-:S03]  /*7610*/  ULDC.64 UR6, c[0x0][0xba8] ;  /* 0x0002ea0000067ab9 */ /* 0x000fc60000000a00 */
[C---:B------:R-:W-:Y:S02]  /*7620*/  IMAD R33, R37.reuse, UR9, R36 ;  /* 0x0000000925217c24 */ /* 0x040fe4000f8e0224 */
[----:B------:R-:W-:Y:S01]  /*7630*/  IMAD.WIDE.U32 R36, R37, UR8, R8 ;  /* 0x0000000825247c25 */ /* 0x000fe2000f8e0008 */
[----:B------:R-:W-:Y:S01]  /*7640*/  SEL R8, R39, R40, P0 ;  /* 0x0000002827087207 */ /* 0x000fe20000000000 */
[----:B------:R-:W-:Y:S01]  /*7650*/  ULDC.64 UR8, c[0x0][0xb00] ;  /* 0x0002c00000087ab9 */ /* 0x000fe20000000a00 */
[C---:B------:R-:W-:Y:S01]  /*7660*/  LEA R40, P2, R34.reuse, UR6, 0x2 ;  /* 0x0000000622287c11 */ /* 0x040fe2000f8410ff */
[----:B------:R-:W-:Y:S01]  /*7670*/  IMAD.IADD R23, R35, 0x1, R23 ;  /* 0x0000000123177824 */ /* 0x000fe200078e0217 */
[----:B------:R-:W-:Y:S01]  /*7680*/  ULDC UR6, c[0x0][0xa88] ;  /* 0x0002a20000067ab9 */ /* 0x000fe20000000800 */
[----:B------:R-:W-:Y:S01]  /*7690*/  IMAD.IADD R9, R37, 0x1, R33 ;  /* 0x0000000125097824 */ /* 0x000fe200078e0221 */
[----:B---3--:R-:W-:Y:S01]  /*76a0*/  ULEA UR4, UR5, UR4, 0x18 ;  /* 0x0000000405047291 */ /* 0x008fe2000f8ec03f */
[----:B------:R-:W-:Y:S01]  /*76b0*/  SHFL.IDX PT, R44, R40, 0x1, 0x1c1f ;  /* 0x003c1f00282c7f89 */ /* 0x000fe200000e0000 */
[----:B------:R-:W-:Y:S01]  /*76c0*/  LEA.HI.X R33, R34, UR7, R23, 0x2, P2 ;  /* 0x0000000722217c11 */ /* 0x000fe200090f1417 */
[----:B------:R-:W-:Y:S01]  /*76d0*/  IMAD R50, R27, UR6, RZ ;  /* 0x000000061b327c24 */ /* 0x000fe2000f8e02ff */
[----:B------:R-:W-:Y:S01]  /*76e0*/  UIADD3 UR4, UR4, 0x12420, URZ ;  /* 0x0001242004047890 */ /* 0x000fe2000fffe03f */
[----:B------:R2:W-:Y:S01]  /*76f0*/  SHFL.IDX PT, R34, R40, RZ, 0x1c1f ;  /* 0x001c1fff28227589 */ /* 0x0005e200000e0000 */
[----:B------:R-:W-:-:S02]  /*7700*/  LEA R52, P3, R36, UR8, 0x2 ;  /* 0x0000000824347c11 */ /* 0x000fc4000f8610ff */
[-C--:B------:R-:W-:Y:S01]  /*7710*/  ISETP.GE.OR P2, PT, R29, R50.reuse, P1 ;  /* 0x000000321d00720c */ /* 0x080fe20000f46670 */
[----:B------:R-:W0:Y:S01]  /*7720*/  SHFL.IDX PT, R35, R33, RZ, 0x1c1f ;  /* 0x001c1fff21237589 */ /* 0x000e2200000e0000 */
[-C--:B------:R-:W-:Y:S01]  /*7730*/  ISETP.GE.OR P1, PT, R53, R50.reuse, P1 ;  /* 0x000000323500720c */ /* 0x080fe20000f26670 */
[----:B------:R-:W-:Y:S01]  /*7740*/  UPRMT UR4, URZ, 0x654, UR4 ;  /* 0x000006543f047896 */ /* 0x000fe20008000004 */
[----:B------:R-:W-:Y:S01]  /*7750*/  LEA.HI.X R54, R36, UR9, R9, 0x2, P3 ;  /* 0x0000000924367c11 */ /* 0x000fe200098f1409 */
[----:B------:R-:W3:Y:S01]  /*7760*/  SHFL.IDX PT, R45, R33, 0x1, 0x1c1f ;  /* 0x003c1f00212d7f89 */ /* 0x000ee200000e0000 */
[----:B------:R-:W-:Y:S02]  /*7770*/  ISETP.GE.AND P3, PT, R29, R50, PT ;  /* 0x000000321d00720c */ /* 0x000fe40003f66270 */
[----:B------:R-:W-:Y:S01]  /*7780*/  SEL R9, R38, R41, P0 ;  /* 0x0000002926097207 */ /* 0x000fe20000000000 */
[----:B------:R4:W4:Y:S01]  /*7790*/  SHFL.IDX PT, R46, R52, RZ, 0x1c1f ;  /* 0x001c1fff342e7589 */ /* 0x00092200000e0000 */
[----:B------:R-:W-:-:S02]  /*77a0*/  SEL R23, R41, R38, P0 ;  /* 0x0000002629177207 */ /* 0x000fc40000000000 */
[----:B------:R-:W-:Y:S01]  /*77b0*/  SYNCS.ARRIVE.TRANS64.RED.A1T0 RZ, [UR4], RZ ;  /* 0x000000ffffff79a7 */ /* 0x000fe20008100404 */
[----:B------:R0:W4:Y:S01]  /*77c0*/  SHFL.IDX PT, R47, R54, RZ, 0x1c1f ;  /* 0x001c1fff362f7589 */ /* 0x00012200000e0000 */
[----:B-1----:R-:W-:Y:S02]  /*77d0*/  SEL R36, R42, R49, P0 ;  /* 0x000000312a247207 */ /* 0x002fe40000000000 */
[----:B------:R-:W-:Y:S01]  /*77e0*/  SEL R38, R49, R42, P0 ;  /* 0x0000002a31267207 */ /* 0x000fe20000000000 */
[----:B------:R-:W-:Y:S01]  /*77f0*/  IMAD.SHL.U32 R49, R28, 0x2, RZ ;  /* 0x000000021c317824 */ /* 0x000fe200078e00ff */
[----:B------:R-:W-:Y:S02]  /*7800*/  SEL R37, R32, R43, P0 ;  /* 0x0000002b20257207 */ /* 0x000fe40000000000 */
[----:B------:R-:W-:Y:S02]  /*7810*/  SEL R39, R43, R32, P0 ;  /* 0x000000202b277207 */ /* 0x000fe40000000000 */
[----:B--2---:R-:W-:-:S02]  /*7820*/  SEL R40, R31, R48, P0 ;  /* 0x000000301f287207 */ /* 0x004fc40000000000 */
[----:B------:R-:W-:Y:S01]  /*7830*/  SEL R42, R48, R31, P0 ;  /* 0x0000001f302a7207 */ /* 0x000fe20000000000 */
[----:B0-----:R0:W-:Y:S01]  /*7840*/  @!P2 ST.E desc[UR42][R34.64], R0 ;  /* 0x000000002200a985 */ /* 0x0011e2000c10192a */
[----:B------:R-:W-:Y:S02]  /*7850*/  SEL R41, R30, R51, P0 ;  /* 0x000000331e297207 */ /* 0x000fe40000000000 */
[----:B------:R-:W-:Y:S01]  /*7860*/  SEL R43, R51, R30, P0 ;  /* 0x0000001e332b7207 */ /* 0x000fe20000000000 */
[----:B---3--:R0:W-:Y:S01]  /*7870*/  @!P1 ST.E desc[UR42][R44.64], R2 ;  /* 0x000000022c009985 */ /* 0x0081e2000c10192a */
[----:B------:R-:W-:Y:S05]  /*7880*/  @P3 BRA `(.L_x_37) ;  /* 0x0000000000b83947 */ /* 0x000fea0003800000 */
[C---:B0-----:R-:W-:Y:S01]  /*7890*/  VIADD R0, R49.reuse, 0x8 ;  /* 0x0000000831007836 */ /* 0x041fe20000000000 */
[----:B------:R-:W-:Y:S01]  /*78a0*/  ULDC UR4, c[0x0][0xac8] ;  /* 0x0002b20000047ab9 */ /* 0x000fe20000000800 */
[C---:B------:R-:W-:Y:S01]  /*78b0*/  VIADD R2, R49.reuse, 0x18 ;  /* 0x0000001831027836 */ /* 0x040fe20000000000 */
[C---:B------:R-:W-:Y:S01]  /*78c0*/  ISETP.GE.AND P1, PT, R49.reuse, UR4, PT ;  /* 0x0000000431007c0c */ /* 0x040fe2000bf26270 */
[C---:B------:R-:W-:Y:S01]  /*78d0*/  VIADD R27, R49.reuse, 0x20 ;  /* 0x00000020311b7836 */ /* 0x040fe20000000000 */
[----:B------:R-:W-:Y:S01]  /*78e0*/  ISETP.GE.AND P2, PT, R0, UR4, PT ;  /* 0x0000000400007c0c */ /* 0x000fe2000bf46270 */
[C---:B------:R-:W-:Y:S02]  /*78f0*/  VIADD R32, R49.reuse, 0x28 ;  /* 0x0000002831207836 */ /* 0x040fe40000000000 */
[----:B------:R-:W-:Y:S01]  /*7900*/  VIADD R33, R49, 0x30 ;  /* 0x0000003031217836 */ /* 0x000fe20000000000 */
[----:B------:R-:W-:Y:S01]  /*7910*/  ISETP.GE.AND P3, PT, R27, UR4, PT ;  /* 0x000000041b007c0c */ /* 0x000fe2000bf66270 */
[----:B------:R-:W-:Y:S01]  /*7920*/  VIADD R34, R49, 0x38 ;  /* 0x0000003831227836 */ /* 0x000fe20000000000 */
[----:B------:R-:W-:-:S02]  /*7930*/  ISETP.GE.AND P4, PT, R32, UR4, PT ;  /* 0x0000000420007c0c */ /* 0x000fc4000bf86270 */
[----:B------:R-:W-:Y:S02]  /*7940*/  ISETP.GE.AND P5, PT, R33, UR4, PT ;  /* 0x0000000421007c0c */ /* 0x000fe4000bfa6270 */
[----:B------:R-:W-:Y:S01]  /*7950*/  ISETP.GE.AND P6, PT, R34, UR4, PT ;  /* 0x0000000422007c0c */ /* 0x000fe2000bfc6270 */
[----:B----4-:R-:W-:Y:S02]  /*7960*/  @!P1 IMAD.WIDE R28, R49, 0x4, R46 ;  /* 0x00000004311c9825 */ /* 0x010fe400078e022e */
[----:B------:R-:W-:-:S03]  /*7970*/  @!P2 LEA.HI R0, R0, R0, RZ, 0x1 ;  /* 0x000000000000a211 */ /* 0x000fc600078f08ff */
[----:B------:R0:W-:Y:S01]  /*7980*/  @!P1 ST.E.64 desc[UR42][R28.64], R4 ;  /* 0x000000041c009985 */ /* 0x0001e2000c101b2a */
[----:B------:R-:W-:Y:S01]  /*7990*/  @!P2 LOP3.LUT R31, R0, 0xfffffffe, RZ, 0xc0, !PT ;  /* 0xfffffffe001fa812 */ /* 0x000fe200078ec0ff */
[----:B------:R-:W-:Y:S01]  /*79a0*/  VIADD R0, R49, 0x10 ;  /* 0x0000001031007836 */ /* 0x000fe20000000000 */
[----:B------:R-:W-:Y:S02]  /*79b0*/  @!P3 LEA.HI R27, R27, R27, RZ, 0x1 ;  /* 0x0000001b1b1bb211 */ /* 0x000fe400078f08ff */
[----:B------:R-:W-:Y:S01]  /*79c0*/  @!P4 LEA.HI R32, R32, R32, RZ, 0x1 ;  /* 0x000000202020c211 */ /* 0x000fe200078f08ff */
[----:B------:R-:W-:Y:S01]  /*79d0*/  @!P2 IMAD.WIDE R30, R31, 0x4, R46 ;  /* 0x000000041f1ea825 */ /* 0x000fe200078e022e */
[----:B------:R-:W-:Y:S02]  /*79e0*/  ISETP.GE.AND P1, PT, R0, UR4, PT ;  /* 0x0000000400007c0c */ /* 0x000fe4000bf26270 */
[----:B------:R-:W-:Y:S02]  /*79f0*/  @!P5 LEA.HI R33, R33, R33, RZ, 0x1 ;  /* 0x000000212121d211 */ /* 0x000fe400078f08ff */
[----:B------:R1:W-:Y:S01]  /*7a00*/  @!P2 ST.E.64 desc[UR42][R30.64], R6 ;  /* 0x000000061e00a985 */ /* 0x0003e2000c101b2a */
[----:B------:R-:W-:-:S02]  /*7a10*/  ISETP.GE.AND P2, PT, R2, UR4, PT ;  /* 0x0000000402007c0c */ /* 0x000fc4000bf46270 */
[----:B------:R-:W-:Y:S02]  /*7a20*/  @!P6 LEA.HI R34, R34, R34, RZ, 0x1 ;  /* 0x000000222222e211 */ /* 0x000fe400078f08ff */
[----:B------:R-:W-:Y:S02]  /*7a30*/  @!P3 LOP3.LUT R27, R27, 0xfffffffe, RZ, 0xc0, !PT ;  /* 0xfffffffe1b1bb812 */ /* 0x000fe400078ec0ff */
[----:B------:R-:W-:Y:S02]  /*7a40*/  @!P5 LOP3.LUT R33, R33, 0xfffffffe, RZ, 0xc0, !PT ;  /* 0xfffffffe2121d812 */ /* 0x000fe400078ec0ff */
[----:B------:R-:W-:Y:S01]  /*7a50*/  @!P1 LEA.HI R0, R0, R0, RZ, 0x1 ;  /* 0x0000000000009211 */ /* 0x000fe200078f08ff */
[----:B0-----:R-:W-:Y:S01]  /*7a60*/  @!P3 IMAD.WIDE R28, R27, 0x4, R46 ;  /* 0x000000041b1cb825 */ /* 0x001fe200078e022e */
[----:B------:R-:W-:Y:S02]  /*7a70*/  @!P6 LOP3.LUT R35, R34, 0xfffffffe, RZ, 0xc0, !PT ;  /* 0xfffffffe2223e812 */ /* 0x000fe400078ec0ff */
[----:B------:R-:W-:-:S02]  /*7a80*/  @!P1 LOP3.LUT R5, R0, 0xfffffffe, RZ, 0xc0, !PT ;  /* 0xfffffffe00059812 */ /* 0x000fc400078ec0ff */
[----:B------:R-:W-:Y:S01]  /*7a90*/  @!P2 LEA.HI R2, R2, R2, RZ, 0x1 ;  /* 0x000000020202a211 */ /* 0x000fe200078f08ff */
[--C-:B------:R-:W-:Y:S01]  /*7aa0*/  @!P6 IMAD.WIDE R34, R35, 0x4, R46.reuse ;  /* 0x000000042322e825 */ /* 0x100fe200078e022e */
[----:B-1----:R-:W-:Y:S02]  /*7ab0*/  @!P4 LOP3.LUT R31, R32, 0xfffffffe, RZ, 0xc0, !PT ;  /* 0xfffffffe201fc812 */ /* 0x002fe400078ec0ff */
[----:B------:R-:W-:Y:S01]  /*7ac0*/  @!P2 LOP3.LUT R7, R2, 0xfffffffe, RZ, 0xc0, !PT ;  /* 0xfffffffe0207a812 */ /* 0x000fe200078ec0ff */
[----:B------:R-:W-:-:S04]  /*7ad0*/  @!P1 IMAD.WIDE R4, R5, 0x4, R46 ;  /* 0x0000000405049825 */ /* 0x000fc800078e022e */
[--C-:B------:R-:W-:Y:S01]  /*7ae0*/  @!P2 IMAD.WIDE R6, R7, 0x4, R46.reuse ;  /* 0x000000040706a825 */ /* 0x100fe200078e022e */
[----:B------:R1:W-:Y:S03]  /*7af0*/  @!P1 ST.E.64 desc[UR42][R4.64], R8 ;  /* 0x0000000804009985 */ /* 0x0003e6000c101b2a */
[--C-:B------:R-:W-:Y:S01]  /*7b00*/  @!P4 IMAD.WIDE R30, R31, 0x4, R46.reuse ;  /* 0x000000041f1ec825 */ /* 0x100fe200078e022e */
[----:B------:R1:W-:Y:S03]  /*7b10*/  @!P2 ST.E.64 desc[UR42][R6.64], R22 ;  /* 0x000000160600a985 */ /* 0x0003e6000c101b2a */
[----:B------:R-:W-:Y:S01]  /*7b20*/  @!P5 IMAD.WIDE R32, R33, 0x4, R46 ;  /* 0x000000042120d825 */ /* 0x000fe200078e022e */
[----:B------:R1:W-:Y:S04]  /*7b30*/  @!P3 ST.E.64 desc[UR42][R28.64], R36 ;  /* 0x000000241c00b985 */ /* 0x0003e8000c101b2a */
[----:B------:R1:W-:Y:S04]  /*7b40*/  @!P4 ST.E.64 desc[UR42][R30.64], R38 ;  /* 0x000000261e00c985 */ /* 0x0003e8000c101b2a */
[----:B------:R1:W-:Y:S04]  /*7b50*/  @!P5 ST.E.64 desc[UR42][R32.64], R40 ;  /* 0x000000282000d985 */ /* 0x0003e8000c101b2a */
[----:B------:R1:W-:Y:S02]  /*7b60*/  @!P6 ST.E.64 desc[UR42][R34.64], R42 ;  /* 0x0000002a2200e985 */ /* 0x0003e4000c101b2a */
.L_x_37:
[----:B------:R-:W-:Y:S05]  /*7b70*/  BSYNC B0 ;  /* 0x0000000000007941 */ /* 0x000fea0003800000 */
.L_x_36:
[----:B------:R-:W-:Y:S01]  /*7b80*/  ISETP.GE.AND P1, PT, R53, R50, PT ;  /* 0x000000323500720c */ /* 0x000fe20003f26270 */
[----:B-1----:R1:W2:Y:S01]  /*7b90*/  SHFL.IDX PT, R31, R54, 0x1, 0x1c1f ;  /* 0x003c1f00361f7f89 */ /* 0x0022a200000e0000 */
[----:B------:R-:W-:Y:S02]  /*7ba0*/  SEL R23, R15, R26, P0 ;  /* 0x0000001a0f177207 */ /* 0x000fe40000000000 */
[----:B------:R-:W-:Y:S01]  /*7bb0*/  SEL R29, R26, R15, P0 ;  /* 0x0000000f1a1d7207 */ /* 0x000fe20000000000 */
[----:B------:R1:W3:Y:S01]  /*7bc0*/  SHFL.IDX PT, R30, R52, 0x1, 0x1c1f ;  /* 0x003c1f00341e7f89 */ /* 0x0002e200000e0000 */
[----:B------:R-:W-:Y:S02]  /*7bd0*/  SEL R22, R16, R25, P0 ;  /* 0x0000001910167207 */ /* 0x000fe40000000000 */
[----:B------:R-:W-:Y:S02]  /*7be0*/  SEL R28, R25, R16, P0 ;  /* 0x00000010191c7207 */ /* 0x000fe40000000000 */
[----:B------:R-:W-:-:S02]  /*7bf0*/  SEL R27, R13, R24, P0 ;  /* 0x000000180d1b7207 */ /* 0x000fc40000000000 */
[----:B------:R-:W-:Y:S02]  /*7c00*/  SEL R15, R24, R13, P0 ;  /* 0x0000000d180f7207 */ /* 0x000fe40000000000 */
[----:B------:R-:W-:Y:S02]  /*7c10*/  SEL R26, R14, R21, P0 ;  /* 0x000000150e1a7207 */ /* 0x000fe40000000000 */
[----:B------:R-:W-:Y:S02]  /*7c20*/  SEL R25, R11, R20, P0 ;  /* 0x000000140b197207 */ /* 0x000fe40000000000 */
[----:B------:R-:W-:Y:S02]  /*7c30*/  SEL R13, R20, R11, P0 ;  /* 0x0000000b140d7207 */ /* 0x000fe40000000000 */
[----:B------:R-:W-:Y:S02]  /*7c40*/  SEL R14, R21, R14, P0 ;  /* 0x0000000e150e7207 */ /* 0x000fe40000000000 */
[----:B------:R-:W-:-:S02]  /*7c50*/  SEL R24, R12, R19, P0 ;  /* 0x000000130c187207 */ /* 0x000fc40000000000 */
[----:B------:R-:W-:Y:S02]  /*7c60*/  SEL R16, R10, R17, P0 ;  /* 0x000000110a107207 */ /* 0x000fe40000000000 */
[----:B------:R-:W-:Y:S02]  /*7c70*/  SEL R20, R17, R10, P0 ;  /* 0x0000000a11147207 */ /* 0x000fe40000000000 */
[----:B------:R-:W-:Y:S02]  /*7c80*/  SEL R12, R19, R12, P0 ;  /* 0x0000000c130c7207 */ /* 0x000fe40000000000 */
[----:B------:R-:W-:Y:S02]  /*7c90*/  SEL R17, R3, R18, P0 ;  /* 0x0000001203117207 */ /* 0x000fe40000000000 */
[----:B------:R-:W-:Y:S01]  /*7ca0*/  SEL R21, R18, R3, P0 ;  /* 0x0000000312157207 */ /* 0x000fe20000000000 */
[----:B-123--:R-:W-:Y:S06]  /*7cb0*/  @P1 BRA `(.L_x_10) ;  /* 0x0000003400681947 */ /* 0x00efec0003800000 */
[C---:B0-----:R-:W-:Y:S01]  /*7cc0*/  VIADD R0, R49.reuse, 0x8 ;  /* 0x0000000831007836 */ /* 0x041fe20000000000 */
[----:B------:R-:W-:Y:S01]  /*7cd0*/  ULDC UR4, c[0x0][0xac8] ;  /* 0x0002b20000047ab9 */ /* 0x000fe20000000800 */
[C---:B------:R-:W-:Y:S01]  /*7ce0*/  VIADD R6, R49.reuse, 0x18 ;  /* 0x0000001831067836 */ /* 0x040fe20000000000 */
[C---:B------:R-:W-:Y:S01]  /*7cf0*/  ISETP.GE.AND P0, PT, R49.reuse, UR4, PT ;  /* 0x0000000431007c0c */ /* 0x040fe2000bf06270 */
[C---:B------:R-:W-:Y:S01]  /*7d00*/  VIADD R2, R49.reuse, 0x10 ;  /* 0x0000001031027836 */ /* 0x040fe20000000000 */
[----:B------:R-:W-:Y:S01]  /*7d10*/  ISETP.GE.AND P1, PT, R0, UR4, PT ;  /* 0x0000000400007c0c */ /* 0x000fe2000bf26270 */
[C---:B------:R-:W-:Y:S01]  /*7d20*/  VIADD R8, R49.reuse, 0x20 ;  /* 0x0000002031087836 */ /* 0x040fe20000000000 */
[----:B------:R-:W-:Y:S01]  /*7d30*/  ISETP.GE.AND P3, PT, R6, UR4, PT ;  /* 0x0000000406007c0c */ /* 0x000fe2000bf66270 */
[C---:B------:R-:W-:Y:S01]  /*7d40*/  VIADD R10, R49.reuse, 0x28 ;  /* 0x00000028310a7836 */ /* 0x040fe20000000000 */
[----:B------:R-:W-:Y:S01]  /*7d50*/  ISETP.GE.AND P2, PT, R2, UR4, PT ;  /* 0x0000000402007c0c */ /* 0x000fe2000bf46270 */
[----:B------:R-:W-:Y:S01]  /*7d60*/  VIADD R11, R49, 0x30 ;  /* 0x00000030310b7836 */ /* 0x000fe20000000000 */
[----:B------:R-:W-:-:S02]  /*7d70*/  ISETP.GE.AND P4, PT, R8, UR4, PT ;  /* 0x0000000408007c0c */ /* 0x000fc4000bf86270 */
[----:B------:R-:W-:Y:S02]  /*7d80*/  ISETP.GE.AND P5, PT, R10, UR4, PT ;  /* 0x000000040a007c0c */ /* 0x000fe4000bfa6270 */
[----:B------:R-:W-:-:S03]  /*7d90*/  ISETP.GE.AND P6, PT, R11, UR4, PT ;  /* 0x000000040b007c0c */ /* 0x000fc6000bfc6270 */
[----:B------:R-:W-:-:S04]  /*7da0*/  @!P1 LEA.HI R0, R0, R0, RZ, 0x1 ;  /* 0x0000000000009211 */ /* 0x000fc800078f08ff */
[----:B------:R-:W-:Y:S02]  /*7db0*/  @!P1 LOP3.LUT R5, R0, 0xfffffffe, RZ, 0xc0, !PT ;  /* 0xfffffffe00059812 */ /* 0x000fe400078ec0ff */
[----:B------:R-:W-:Y:S02]  /*7dc0*/  @!P3 LEA.HI R0, R6, R6, RZ, 0x1 ;  /* 0x000000060600b211 */ /* 0x000fe400078f08ff */
[----:B------:R-:W-:Y:S01]  /*7dd0*/  @!P2 LEA.HI R4, R2, R2, RZ, 0x1 ;  /* 0x000000020204a211 */ /* 0x000fe200078f08ff */
[C-C-:B------:R-:W-:Y:S01]  /*7de0*/  @!P0 IMAD.WIDE R2, R49.reuse, 0x4, R30.reuse ;  /* 0x0000000431028825 */ /* 0x140fe200078e021e */
[----:B------:R-:W-:Y:S02]  /*7df0*/  @!P4 LEA.HI R8, R8, R8, RZ, 0x1 ;  /* 0x000000080808c211 */ /* 0x000fe400078f08ff */
[----:B------:R-:W-:Y:S01]  /*7e00*/  @!P3 LOP3.LUT R9, R0, 0xfffffffe, RZ, 0xc0, !PT ;  /* 0xfffffffe0009b812 */ /* 0x000fe200078ec0ff */
[----:B------:R-:W-:Y:S01]  /*7e10*/  VIADD R49, R49, 0x38 ;  /* 0x0000003831317836 */ /* 0x000fe20000000000 */
[----:B------:R-:W-:Y:S01]  /*7e20*/  @!P5 LEA.HI R10, R10, R10, RZ, 0x1 ;  /* 0x0000000a0a0ad211 */ /* 0x000fe200078f08ff */
[----:B------:R0:W-:Y:S01]  /*7e30*/  @!P0 ST.E.64 desc[UR42][R2.64], R22 ;  /* 0x0000001602008985 */ /* 0x0001e2000c101b2a */
[----:B------:R-:W-:Y:S01]  /*7e40*/  @!P2 LOP3.LUT R7, R4, 0xfffffffe, RZ, 0xc0, !PT ;  /* 0xfffffffe0407a812 */ /* 0x000fe200078ec0ff */
[----:B------:R-:W-:Y:S01]  /*7e50*/  @!P1 IMAD.WIDE R4, R5, 0x4, R30 ;  /* 0x0000000405049825 */ /* 0x000fe200078e021e */
[----:B------:R-:W-:-:S02]  /*7e60*/  @!P6 LEA.HI R0, R11, R11, RZ, 0x1 ;  /* 0x0000000b0b00e211 */ /* 0x000fc400078f08ff */
[----:B------:R-:W-:Y:S01]  /*7e70*/  @!P4 LOP3.LUT R11, R8, 0xfffffffe, RZ, 0xc0, !PT ;  /* 0xfffffffe080bc812 */ /* 0x000fe200078ec0ff */
[--C-:B------:R-:W-:Y:S01]  /*7e80*/  @!P2 IMAD.WIDE R6, R7, 0x4, R30.reuse ;  /* 0x000000040706a825 */ /* 0x100fe200078e021e */
[----:B------:R-:W-:Y:S01]  /*7e90*/  @!P5 LOP3.LUT R19, R10, 0xfffffffe, RZ, 0xc0, !PT ;  /* 0xfffffffe0a13d812 */ /* 0x000fe200078ec0ff */
[----:B------:R1:W-:Y:S01]  /*7ea0*/  @!P1 ST.E.64 desc[UR42][R4.64], R28 ;  /* 0x0000001c04009985 */ /* 0x0003e2000c101b2a */
[----:B------:R-:W-:Y:S01]  /*7eb0*/  ISETP.GE.AND P0, PT, R49, UR4, PT ;  /* 0x0000000431007c0c */ /* 0x000fe2000bf06270 */
[--C-:B------:R-:W-:Y:S02]  /*7ec0*/  @!P3 IMAD.WIDE R8, R9, 0x4, R30.reuse ;  /* 0x000000040908b825 */ /* 0x100fe400078e021e */
[----:B------:R2:W-:Y:S01]  /*7ed0*/  @!P2 ST.E.64 desc[UR42][R6.64], R26 ;  /* 0x0000001a0600a985 */ /* 0x0005e2000c101b2a */
[----:B0-----:R-:W-:Y:S01]  /*7ee0*/  @!P6 LOP3.LUT R23, R0, 0xfffffffe, RZ, 0xc0, !PT ;  /* 0xfffffffe0017e812 */ /* 0x001fe200078ec0ff */
[--C-:B------:R-:W-:Y:S02]  /*7ef0*/  @!P4 IMAD.WIDE R2, R11, 0x4, R30.reuse ;  /* 0x000000040b02c825 */ /* 0x100fe400078e021e */
[----:B------:R2:W-:Y:S02]  /*7f00*/  @!P3 ST.E.64 desc[UR42][R8.64], R14 ;  /* 0x0000000e0800b985 */ /* 0x0005e4000c101b2a */
[----:B------:R-:W-:-:S02]  /*7f10*/  @!P6 IMAD.WIDE R10, R23, 0x4, R30 ;  /* 0x00000004170ae825 */ /* 0x000fc400078e021e */
[----:B------:R2:W-:Y:S02]  /*7f20*/  @!P4 ST.E.64 desc[UR42][R2.64], R24 ;  /* 0x000000180200c985 */ /* 0x0005e4000c101b2a */
[----:B-1----:R-:W-:-:S05]  /*7f30*/  @!P5 IMAD.WIDE R4, R19, 0x4, R30 ;  /* 0x000000041304d825 */ /* 0x002fca00078e021e */
[----:B------:R2:W-:Y:S04]  /*7f40*/  @!P5 ST.E.64 desc[UR42][R4.64], R12 ;  /* 0x0000000c0400d985 */ /* 0x0005e8000c101b2a */
[----:B------:R2:W-:Y:S01]  /*7f50*/  @!P6 ST.E.64 desc[UR42][R10.64], R16 ;  /* 0x000000100a00e985 */ /* 0x0005e2000c101b2a */
[----:B------:R-:W-:Y:S05]  /*7f60*/  @P0 BRA `(.L_x_10) ;  /* 0x0000003000bc0947 */ /* 0x000fea0003800000 */
[----:B------:R-:W-:-:S04]  /*7f70*/  LEA.HI R49, R49, R49, RZ, 0x1 ;  /* 0x0000003131317211 */ /* 0x000fc800078f08ff */
[----:B--2---:R-:W-:-:S05]  /*7f80*/  LOP3.LUT R3, R49, 0xfffffffe, RZ, 0xc0, !PT ;  /* 0xfffffffe31037812 */ /* 0x004fca00078ec0ff */
[----:B------:R-:W-:-:S05]  /*7f90*/  IMAD.WIDE R2, R3, 0x4, R30 ;  /* 0x0000000403027825 */ /* 0x000fca00078e021e */
[----:B------:R0:W-:Y:S01]  /*7fa0*/  ST.E.64 desc[UR42][R2.64], R20 ;  /* 0x0000001402007985 */ /* 0x0001e2000c101b2a */
[----:B------:R-:W-:Y:S05]  /*7fb0*/  BRA `(.L_x_10) ;  /* 0x0000003000a87947 */ /* 0x000fea0003800000 */
.L_x_35:
[----:B------:R-:W0:Y:S02]  /*7fc0*/  S2R R0, SR_TID.X ;  /* 0x0000000000007919 */ /* 0x000e240000002100 */
[----:B0-----:R-:W-:-:S05]  /*7fd0*/  VIADD R2, R0, 0xffffff80 ;  /* 0xffffff8000027836 */ /* 0x001fca0000000000 */
[----:B------:R-:W-:-:S13]  /*7fe0*/  ISETP.GT.AND P0, PT, R2, 0xbf, PT ;  /* 0x000000bf0200780c */ /* 0x000fda0003f04270 */
[----:B------:R-:W-:Y:S05]  /*7ff0*/  @P0 BRA `(.L_x_10) ;  /* 0x0000003000980947 */ /* 0x000fea0003800000 */
[----:B------:R-:W0:Y:S01]  /*8000*/  S2R R3, SR_CTAID.X ;  /* 0x0000000000037919 */ /* 0x000e220000002500 */
[----:B------:R-:W1:Y:S01]  /*8010*/  LDC R6, c[0x0][0xbe8] ;  /* 0x0002fa00ff067b82 */ /* 0x000e620000000800 */
[----:B------:R-:W-:Y:S01]  /*8020*/  ULDC UR4, c[0x0][0xa88] ;  /* 0x0002a20000047ab9 */ /* 0x000fe20000000800 */
[----:B0-----:R-:W-:Y:S02]  /*8030*/  IMAD R0, R3, 0xc0, R0 ;  /* 0x000000c003007824 */ /* 0x001fe400078e0200 */
[----:B-1----:R-:W-:Y:S02]  /*8040*/  IMAD R3, R6, UR4, RZ ;  /* 0x0000000406037c24 */ /* 0x002fe4000f8e02ff */
[----:B------:R-:W-:-:S05]  /*8050*/  VIADD R0, R0, 0xffffff80 ;  /* 0xffffff8000007836 */ /* 0x000fca0000000000 */
[----:B------:R-:W-:-:S13]  /*8060*/  ISETP.GE.AND P0, PT, R0, R3, PT ;  /* 0x000000030000720c */ /* 0x000fda0003f06270 */
[----:B------:R-:W-:Y:S05]  /*8070*/  @P0 BRA `(.L_x_10) ;  /* 0x0000003000780947 */ /* 0x000fea0003800000 */
[----:B------:R-:W-:Y:S01]  /*8080*/  ISETP.NE.AND P0, PT, R6, 0x1, PT ;  /* 0x000000010600780c */ /* 0x000fe20003f05270 */
[----:B------:R-:W0:Y:S01]  /*8090*/  LDC.64 R10, c[0x0][0xbd8] ;  /* 0x0002f600ff0a7b82 */ /* 0x000e220000000a00 */
[----:B------:R-:W-:Y:S01]  /*80a0*/  USHF.R.S32.HI UR6, URZ, 0x1f, UR36 ;  /* 0x0000001f3f067899 */ /* 0x000fe20008011424 */
[----:B------:R-:W-:Y:S01]  /*80b0*/  IMAD.MOV.U32 R5, RZ, RZ, R0 ;  /* 0x000000ffff057224 */ /* 0x000fe200078e0000 */
[----:B------:R-:W-:Y:S02]  /*80c0*/  ULDC.64 UR8, c[0x0][0xbd0] ;  /* 0x0002f40000087ab9 */ /* 0x000fe40000000a00 */
[----:B------:R-:W-:Y:S02]  /*80d0*/  UIMAD UR6, UR6, UR8, URZ ;  /* 0x00000008060672a4 */ /* 0x000fe4000f8e023f */
[----:B------:R-:W-:Y:S01]  /*80e0*/  UIMAD.WIDE.U32 UR4, UR36, UR8, URZ ;  /* 0x00000008240472a5 */ /* 0x000fe2000f8e003f */
[----:B------:R-:W1:Y:S01]  /*80f0*/  S2UR UR7, SR_CTAID.Y ;  /* 0x00000000000779c3 */ /* 0x000e620000002600 */
[----:B------:R-:W-:-:S04]  /*8100*/  UIMAD UR6, UR36, UR9, UR6 ;  /* 0x00000009240672a4 */ /* 0x000fc8000f8e0206 */
[----:B------:R-:W-:Y:S02]  /*8110*/  UIADD3 UR6, UR5, UR6, URZ ;  /* 0x0000000605067290 */ /* 0x000fe4000fffe03f */
[----:B------:R-:W-:Y:S01]  /*8120*/  IMAD.U32 R3, RZ, RZ, UR5 ;  /* 0x00000005ff037e24 */ /* 0x000fe2000f8e00ff */
[----:B------:R-:W2:Y:S01]  /*8130*/  @P0 LDC R7, c[0x0][0xbec] ;  /* 0x0002fb00ff070b82 */ /* 0x000ea20000000800 */
[----:B------:R-:W-:Y:S01]  /*8140*/  IMAD.U32 R2, RZ, RZ, UR4 ;  /* 0x00000004ff027e24 */ /* 0x000fe2000f8e00ff */
[----:B------:R-:W-:Y:S01]  /*8150*/  ULDC.64 UR4, c[0x0][0xbe0] ;  /* 0x0002f80000047ab9 */ /* 0x000fe20000000a00 */
[----:B------:R-:W-:-:S05]  /*8160*/  IMAD.U32 R3, RZ, RZ, UR6 ;  /* 0x00000006ff037e24 */ /* 0x000fca000f8e00ff */
[----:B------:R-:W3:Y:S01]  /*8170*/  @P0 LDC R9, c[0x0][0xbf0] ;  /* 0x0002fc00ff090b82 */ /* 0x000ee20000000800 */
[C---:B0-----:R-:W-:Y:S02]  /*8180*/  IMAD R12, R10.reuse, UR40, RZ ;  /* 0x000000280a0c7c24 */ /* 0x041fe4000f8e02ff */
[----:B------:R-:W-:-:S04]  /*8190*/  IMAD.WIDE.U32 R2, R10, UR39, R2 ;  /* 0x000000270a027c25 */ /* 0x000fc8000f8e0002 */
[----:B------:R-:W-:Y:S01]  /*81a0*/  IMAD R11, R11, UR39, R12 ;  /* 0x000000270b0b7c24 */ /* 0x000fe2000f8e020c */
[----:B------:R-:W1:Y:S03]  /*81b0*/  LDC R8, c[0x0][0xc50] ;  /* 0x00031400ff087b82 */ /* 0x000e660000000800 */
[----:B------:R-:W-:Y:S02]  /*81c0*/  IMAD.IADD R3, R11, 0x1, R3 ;  /* 0x000000010b037824 */ /* 0x000fe400078e0203 */
[----:B--2---:R-:W-:-:S04]  /*81d0*/  @P0 IMAD.HI.U32 R4, R0, R7, RZ ;  /* 0x0000000700040227 */ /* 0x004fc800078e00ff */
[----:B------:R-:W-:Y:S01]  /*81e0*/  IMAD R7, RZ, RZ, -UR36 ;  /* 0x80000024ff077e24 */ /* 0x000fe2000f8e02ff */
[----:B---3--:R-:W-:-:S03]  /*81f0*/  @P0 SHF.R.U32.HI R5, RZ, R9, R4 ;  /* 0x00000009ff050219 */ /* 0x008fc60000011604 */
[----:B-1----:R-:W-:Y:S02]  /*8200*/  IMAD R9, R8, R7, UR7 ;  /* 0x0000000708097e24 */ /* 0x002fe4000f8e0207 */
[----:B------:R-:W-:Y:S02]  /*8210*/  IMAD.MOV R7, RZ, RZ, -R5 ;  /* 0x000000ffff077224 */ /* 0x000fe400078e0a05 */
[----:B------:R-:W-:Y:S01]  /*8220*/  IMAD.WIDE.U32 R2, R9, UR4, R2 ;  /* 0x0000000409027c25 */ /* 0x000fe2000f8e0002 */
[----:B------:R-:W-:-:S03]  /*8230*/  SHF.R.S32.HI R4, RZ, 0x1f, R9 ;  /* 0x0000001fff047819 */ /* 0x000fc60000011409 */
[----:B------:R-:W-:Y:S01]  /*8240*/  IMAD R7, R6, R7, R0 ;  /* 0x0000000706077224 */ /* 0x000fe200078e0200 */
[----:B------:R-:W-:Y:S01]  /*8250*/  IADD3 R2, P0, R5, R2, RZ ;  /* 0x0000000205027210 */ /* 0x000fe20007f1e0ff */
[----:B------:R-:W-:-:S03]  /*8260*/  IMAD R4, R4, UR4, RZ ;  /* 0x0000000404047c24 */ /* 0x000fc6000f8e02ff */
[----:B------:R-:W-:Y:S01]  /*8270*/  SHF.R.S32.HI R0, RZ, 0x1f, R7 ;  /* 0x0000001fff007819 */ /* 0x000fe20000011407 */
[----:B------:R-:W-:Y:S01]  /*8280*/  IMAD R4, R9, UR5, R4 ;  /* 0x0000000509047c24 */ /* 0x000fe2000f8e0204 */
[----:B------:R-:W-:Y:S01]  /*8290*/  SHF.R.S32.HI R9, RZ, 0x1f, R5 ;  /* 0x0000001fff097819 */ /* 0x000fe20000011405 */
[----:B------:R-:W-:Y:S02]  /*82a0*/  ULDC.64 UR4, c[0x0][0xbc8] ;  /* 0x0002f20000047ab9 */ /* 0x000fe40000000a00 */
[----:B------:R-:W-:Y:S01]  /*82b0*/  IMAD R0, R0, UR4, RZ ;  /* 0x0000000400007c24 */ /* 0x000fe2000f8e02ff */
[----:B------:R-:W-:-:S03]  /*82c0*/  IADD3.X R3, R9, R3, R4, P0, !PT ;  /* 0x0000000309037210 */ /* 0x000fc600007fe404 */
[C---:B------:R-:W-:Y:S02]  /*82d0*/  IMAD R5, R7.reuse, UR5, R0 ;  /* 0x0000000507057c24 */ /* 0x040fe4000f8e0200 */
[----:B------:R-:W-:Y:S01]  /*82e0*/  IMAD.WIDE.U32 R2, R7, UR4, R2 ;  /* 0x0000000407027c25 */ /* 0x000fe2000f8e0002 */
[----:B------:R-:W-:-:S03]  /*82f0*/  ULDC.64 UR4, c[0x0][0xba8] ;  /* 0x0002ea0000047ab9 */ /* 0x000fc60000000a00 */
[----:B------:R-:W-:Y:S01]  /*8300*/  IMAD.IADD R3, R3, 0x1, R5 ;  /* 0x0000000103037824 */ /* 0x000fe200078e0205 */
[----:B------:R-:W-:-:S04]  /*8310*/  LEA R4, P0, R2, UR4, 0x2 ;  /* 0x0000000402047c11 */ /* 0x000fc8000f8010ff */
[----:B------:R-:W-:Y:S01]  /*8320*/  LEA.HI.X R5, R2, UR5, R3, 0x2, P0 ;  /* 0x0000000502057c11 */ /* 0x000fe200080f1403 */
[----:B------:R-:W-:-:S05]  /*8330*/  IMAD.MOV.U32 R3, RZ, RZ, -0x800000 ;  /* 0xff800000ff037424 */ /* 0x000fca00078e00ff */
[----:B------:R0:W-:Y:S01]  /*8340*/  STG.E desc[UR42][R4.64], R3 ;  /* 0x0000000304007986 */ /* 0x0001e2000c10192a */
[----:B------:R-:W-:Y:S05]  /*8350*/  BRA `(.L_x_10) ;  /* 0x0000002c00c07947 */ /* 0x000fea0003800000 */
.L_x_8:
[----:B------:R-:W-:-:S08]  /*8360*/  NOP ;  /* 0x0000000000007918 */ /* 0x000fd00000000000 */
[----:B------:R-:W0:-:S00]  /*8370*/  USETMAXREG.DEALLOC.CTAPOOL 0x20 ;  /* 0x00000020000079c8 */ /* 0x000e0000080e0500 */
[----:B0-----:R-:W-:Y:S01]  /*8380*/  LOP3.LUT R2, R2, 0x3, RZ, 0xc0, !PT ;  /* 0x0000000302027812 */ /* 0x001fe200078ec0ff */
[----:B------:R-:W0:Y:S05]  /*8390*/  S2R R26, SR_CTAID.Z ;  /* 0x00000000001a7919 */ /* 0x000e2a0000002700 */
[----:B------:R-:W1:Y:S01]  /*83a0*/  S2UR UR6, SR_CTAID.Y ;  /* 0x00000000000679c3 */ /* 0x000e620000002600 */
[----:B------:R-:W2:Y:S02]  /*83b0*/  SHFL.IDX PT, R0, R2, RZ, 0x1f ;  /* 0x00001fff02007589 */ /* 0x000ea400000e0000 */
[----:B--2---:R-:W-:-:S13]  /*83c0*/  ISETP.NE.AND P0, PT, R0, RZ, PT ;  /* 0x000000ff0000720c */ /* 0x004fda0003f05270 */
[----:B01----:R-:W-:Y:S05]  /*83d0*/  @!P0 BRA `(.L_x_38) ;  /* 0x0000000000288947 */ /* 0x003fea0003800000 */
[----:B------:R-:W-:Y:S01]  /*83e0*/  ULDC UR7, c[0x0][0xc50] ;  /* 0x0003140000077ab9 */ /* 0x000fe20000000800 */
[----:B------:R-:W-:Y:S01]  /*83f0*/  UMOV UR36, UR6 ;  /* 0x0000000600247c82 */ /* 0x000fe20008000000 */
[----:B------:R-:W-:-:S06]  /*8400*/  UISETP.NE.AND UP0, UPT, UR7, 0x1, UPT ;  /* 0x000000010700788c */ /* 0x000fcc000bf05270 */
[----:B------:R-:W-:-:S13]  /*8410*/  PLOP3.LUT P0, PT, PT, PT, UP0, 0x80, 0x0 ;  /* 0x000000000000781c */ /* 0x000fda0003f0f008 */
[----:B------:R-:W-:Y:S05]  /*8420*/  @!P0 BRA `(.L_x_39) ;  /* 0x0000000000308947 */ /* 0x000fea0003800000 */
[----:B------:R-:W-:Y:S01]  /*8430*/  ULDC UR4, c[0x0][0xc54] ;  /* 0x0003150000047ab9 */ /* 0x000fe20000000800 */
[----:B------:R-:W-:Y:S01]  /*8440*/  ULDC UR36, c[0x0][0xc58] ;  /* 0x0003160000247ab9 */ /* 0x000fe20000000800 */
[----:B------:R-:W-:-:S04]  /*8450*/  UIMAD.WIDE.U32 UR4, UR6, UR4, URZ ;  /* 0x00000004060472a5 */ /* 0x000fc8000f8e003f */
[----:B------:R-:W-:Y:S01]  /*8460*/  USHF.R.U32.HI UR36, URZ, UR36, UR5 ;  /* 0x000000243f247299 */ /* 0x000fe20008011605 */
[----:B------:R-:W-:Y:S11]  /*8470*/  BRA `(.L_x_39) ;  /* 0x00000000001c7947 */ /* 0x000ff60003800000 */
.L_x_38:
[----:B------:R-:W-:Y:S01]  /*8480*/  ULDC UR7, c[0x0][0xc50] ;  /* 0x0003140000077ab9 */ /* 0x000fe20000000800 */
[----:B------:R-:W-:Y:S01]  /*8490*/  UMOV UR36, UR6 ;  /* 0x0000000600247c82 */ /* 0x000fe20008000000 */
[----:B------:R-:W-:-:S11]  /*84a0*/  UISETP.NE.AND UP0, UPT, UR7, 0x1, UPT ;  /* 0x000000010700788c */ /* 0x000fd6000bf05270 */
[----:B------:R-:W-:Y:S01]  /*84b0*/  @UP0 ULDC UR4, c[0x0][0xc54] ;  /* 0x0003150000040ab9 */ /* 0x000fe20000000800 */
[----:B------:R-:W-:Y:S01]  /*84c0*/  @UP0 ULDC UR8, c[0x0][0xc58] ;  /* 0x0003160000080ab9 */ /* 0x000fe20000000800 */
[----:B------:R-:W-:-:S04]  /*84d0*/  UIMAD.WIDE.U32 UR4, UR6, UR4, URZ ;  /* 0x00000004060472a5 */ /* 0x000fc8000f8e003f */
[----:B------:R-:W-:-:S12]  /*84e0*/  @UP0 USHF.R.U32.HI UR36, URZ, UR8, UR5 ;  /* 0x000000083f240299 */ /* 0x000fd80008011605 */
.L_x_39:
[----:B------:R-:W-:Y:S01]  /*84f0*/  ISETP.GE.AND P0, PT, R26, RZ, PT ;  /* 0x000000ff1a00720c */ /* 0x000fe20003f06270 */
[----:B------:R-:W-:Y:S01]  /*8500*/  UIADD3 UR4, -UR36, URZ, URZ ;  /* 0x0000003f24047290 */ /* 0x000fe2000fffe13f */
[----:B------:R-:W-:Y:S02]  /*8510*/  IMAD.MOV.U32 R0, RZ, RZ, 0x1 ;  /* 0x00000001ff007424 */ /* 0x000fe400078e00ff */
[----:B------:R-:W-:Y:S01]  /*8520*/  IMAD.MOV.U32 R3, RZ, RZ, RZ ;  /* 0x000000ffff037224 */ /* 0x000fe200078e00ff */
[----:B------:R-:W-:Y:S01]  /*8530*/  UIMAD UR6, UR7, UR4, UR6 ;  /* 0x00000004070672a4 */ /* 0x000fe2000f8e0206 */
[----:B------:R-:W-:-:S07]  /*8540*/  IMAD.MOV.U32 R4, RZ, RZ, 0x1 ;  /* 0x00000001ff047424 */ /* 0x000fce00078e00ff */
[----:B------:R-:W-:Y:S05]  /*8550*/  @!P0 BRA `(.L_x_40) ;  /* 0x0000002800808947 */ /* 0x000fea0003800000 */
[----:B------:R-:W-:Y:S01]  /*8560*/  ULDC.64 UR4, c[0x0][0x418] ;  /* 0x0001060000047ab9 */ /* 0x000fe20000000a00 */
[----:B------:R-:W0:Y:S01]  /*8570*/  S2R R25, SR_CTAID.X ;  /* 0x0000000000197919 */ /* 0x000e220000002500 */
[----:B------:R-:W-:Y:S02]  /*8580*/  UISETP.NE.U32.AND UP0, UPT, UR4, URZ, UPT ;  /* 0x0000003f0400728c */ /* 0x000fe4000bf05070 */
[----:B------:R-:W-:Y:S02]  /*8590*/  ULOP3.LUT UR40, UR6, 0xffff, URZ, 0xc0, !UPT ;  /* 0x0000ffff06287892 */ /* 0x000fe4000f8ec03f */
[----:B------:R-:W-:Y:S01]  /*85a0*/  UISETP.NE.AND.EX UP0, UPT, UR5, URZ, UPT, UP0 ;  /* 0x0000003f0500728c */ /* 0x000fe2000bf05300 */
[----:B------:R-:W-:Y:S02]  /*85b0*/  ULDC UR4, c[0x0][0x424] ;  /* 0x0001090000047ab9 */ /* 0x000fe40000000800 */
[----:B------:R-:W-:Y:S01]  /*85c0*/  ULDC UR5, c[0x0][0x2f0] ;  /* 0x0000bc0000057ab9 */ /* 0x000fe20000000800 */
[----:B------:R-:W-:-:S04]  /*85d0*/  USEL UR4, UR4, 0x1, UP0 ;  /* 0x0000000104047887 */ /* 0x000fc80008000000 */
[----:B------:R-:W-:-:S04]  /*85e0*/  UIMAD UR4, UR4, UR5, URZ ;  /* 0x00000005040472a4 */ /* 0x000fc8000f8e023f */
[----:B------:R-:W-:Y:S02]  /*85f0*/  UISETP.GE.AND UP0, UPT, UR4, 0x1, UPT ;  /* 0x000000010400788c */ /* 0x000fe4000bf06270 */
[----:B------:R-:W-:-:S04]  /*8600*/  UIADD3 UR5, UR4, 0x9f, URZ ;  /* 0x0000009f04057890 */ /* 0x000fc8000fffe03f */
[----:B------:R-:W-:Y:S01]  /*8610*/  PLOP3.LUT P0, PT, PT, PT, UP0, 0x80, 0x0 ;  /* 0x000000000000781c */ /* 0x000fe20003f0f008 */
[----:B------:R-:W-:-:S04]  /*8620*/  UIMAD.WIDE UR4, UR5, 0x66666667, URZ ;  /* 0x66666667050478a5 */ /* 0x000fc8000f8e023f */
[----:B------:R-:W-:-:S03]  /*8630*/  USHF.R.U32.HI UR7, URZ, 0x1f, UR5 ;  /* 0x0000001f3f077899 */ /* 0x000fc60008011605 */
        /* <DEDUP_REMOVED lines=39> */
.L_x_41:
[----:B------:R-:W-:Y:S01]  /*88b0*/  UIMAD UR40, UR40, UR4, URZ ;  /* 0x00000004282872a4 */ /* 0x000fe2000f8e023f */
[----:B------:R-:W-:-:S05]  /*88c0*/  IMAD.U32 R3, RZ, RZ, UR10 ;  /* 0x0000000aff037e24 */ /* 0x000fca000f8e00ff */
[----:B------:R-:W-:-:S05]  /*88d0*/  IMAD.U32 R4, RZ, RZ, UR40 ;  /* 0x00000028ff047e24 */ /* 0x000fca000f8e00ff */
[----:B------:R-:W-:Y:S01]  /*88e0*/  VIADDMNMX R3, R4, UR4, R3, PT ;  /* 0x0000000404037c46 */ /* 0x000fe2000b800103 */
[----:B------:R-:W-:-:S03]  /*88f0*/  IMAD.MOV.U32 R4, RZ, RZ, 0x1 ;  /* 0x00000001ff047424 */ /* 0x000fc600078e00ff */
[----:B------:R-:W-:Y:S01]  /*8900*/  R2UR UR38, R3 ;  /* 0x00000000032672ca */ /* 0x000fe200000e0000 */
[----:B------:R-:W-:-:S12]  /*8910*/  IMAD.MOV.U32 R3, RZ, RZ, RZ ;  /* 0x000000ffff037224 */ /* 0x000fd800078e00ff */
[----:B------:R-:W-:-:S06]  /*8920*/  UISETP.GT.AND UP0, UPT, UR38, UR40, UPT ;  /* 0x000000282600728c */ /* 0x000fcc000bf04270 */
[----:B------:R-:W-:-:S13]  /*8930*/  PLOP3.LUT P0, PT, PT, PT, UP0, 0x80, 0x0 ;  /* 0x000000000000781c */ /* 0x000fda0003f0f008 */
[----:B------:R-:W-:Y:S05]  /*8940*/  @!P0 BRA `(.L_x_40) ;  /* 0x0000002400848947 */ /* 0x000fea0003800000 */
[----:B------:R-:W0:Y:S01]  /*8950*/  S2UR UR4, SR_CgaCtaId ;  /* 0x00000000000479c3 */ /* 0x000e220000008800 */
[----:B------:R-:W-:Y:S02]  /*8960*/  UMOV UR39, 0x400 ;  /* 0x0000040000277882 */ /* 0x000fe40000000000 */
[----:B0-----:R-:W-:-:S04]  /*8970*/  ULEA UR39, UR4, UR39, 0x18 ;  /* 0x0000002704277291 */ /* 0x001fc8000f8ec03f */
[----:B------:R-:W-:-:S04]  /*8980*/  UIADD3 UR4, UR39, 0xd200, URZ ;  /* 0x0000d20027047890 */ /* 0x000fc8000fffe03f */
[----:B------:R-:W-:-:S06]  /*8990*/  ULOP3.LUT UP0, URZ, UR4, 0x1bf, URZ, 0xc0, !UPT ;  /* 0x000001bf043f7892 */ /* 0x000fcc000f80c03f */
[----:B------:R-:W-:-:S13]  /*89a0*/  PLOP3.LUT P0, PT, PT, PT, UP0, 0x80, 0x0 ;  /* 0x000000000000781c */ /* 0x000fda0003f0f008 */
[----:B------:R-:W-:Y:S05]  /*89b0*/  @!P0 BRA `(.L_x_42) ;  /* 0x0000000000408947 */ /* 0x000fea0003800000 */
[----:B------:R-:W-:Y:S01]  /*89c0*/  MOV R14, 0x0 ;  /* 0x00000000000e7802 */ /* 0x000fe20000000f00 */
[----:B------:R-:W-:Y:S01]  /*89d0*/  ULDC.64 UR4, c[0x4][0x98] ;  /* 0x0100260000047ab9 */ /* 0x000fe20000000a00 */
[----:B------:R-:W-:Y:S01]  /*89e0*/  ULDC.64 UR6, c[0x4][0xa0] ;  /* 0x0100280000067ab9 */ /* 0x000fe20000000a00 */
[----:B------:R-:W-:Y:S02]  /*89f0*/  IMAD.U32 R4, RZ, RZ, UR4 ;  /* 0x00000004ff047e24 */ /* 0x000fe4000f8e00ff */
[----:B------:R-:W-:Y:S01]  /*8a00*/  IMAD.U32 R5, RZ, RZ, UR5 ;  /* 0x00000005ff057e24 */ /* 0x000fe2000f8e00ff */
[----:B------:R-:W0:Y:S01]  /*8a10*/  LDC.64 R14, c[0x4][R14] ;  /* 0x010000000e0e7b82 */ /* 0x000e220000000a00 */
[----:B------:R-:W-:Y:S01]  /*8a20*/  ULDC.64 UR4, c[0x4][0x8] ;  /* 0x0100020000047ab9 */ /* 0x000fe20000000a00 */
[----:B------:R-:W-:Y:S02]  /*8a30*/  IMAD.U32 R6, RZ, RZ, UR6 ;  /* 0x00000006ff067e24 */ /* 0x000fe4000f8e00ff */
[----:B------:R-:W-:-:S02]  /*8a40*/  IMAD.U32 R7, RZ, RZ, UR7 ;  /* 0x00000007ff077e24 */ /* 0x000fc4000f8e00ff */
[----:B------:R-:W-:Y:S02]  /*8a50*/  IMAD.U32 R10, RZ, RZ, UR4 ;  /* 0x00000004ff0a7e24 */ /* 0x000fe4000f8e00ff */
[----:B------:R-:W-:Y:S02]  /*8a60*/  IMAD.U32 R11, RZ, RZ, UR5 ;  /* 0x00000005ff0b7e24 */ /* 0x000fe4000f8e00ff */
[----:B------:R-:W-:Y:S02]  /*8a70*/  IMAD.MOV.U32 R8, RZ, RZ, 0x70 ;  /* 0x00000070ff087424 */ /* 0x000fe400078e00ff */
[----:B------:R-:W-:Y:S02]  /*8a80*/  IMAD.MOV.U32 R12, RZ, RZ, 0x1 ;  /* 0x00000001ff0c7424 */ /* 0x000fe400078e00ff */
[----:B------:R-:W-:-:S07]  /*8a90*/  IMAD.MOV.U32 R13, RZ, RZ, RZ ;  /* 0x000000ffff0d7224 */ /* 0x000fce00078e00ff */
[----:B------:R-:W-:-:S07]  /*8aa0*/  LEPC R20, `(.L_x_42) ;  /* 0x000000001014794e */ /* 0x000fce0000000000 */
[----:B0-----:R-:W-:Y:S05]  /*8ab0*/  CALL.ABS.NOINC R14 ;  /* 0x000000000e007343 */ /* 0x001fea0003c00000 */
.L_x_42:
[----:B------:R-:W-:-:S06]  /*8ac0*/  UIADD3 UR4, UR39, 0x5200, URZ ;  /* 0x0000520027047890 */ /* 0x000fcc000fffe03f */
[----:B------:R-:W-:-:S05]  /*8ad0*/  IMAD.U32 R17, RZ, RZ, UR4 ;  /* 0x00000004ff117e24 */ /* 0x000fca000f8e00ff */
[----:B------:R-:W-:-:S13]  /*8ae0*/  LOP3.LUT P0, RZ, R17, 0x1bf, RZ, 0xc0, !PT ;  /* 0x000001bf11ff7812 */ /* 0x000fda000780c0ff */
        /* <DEDUP_REMOVED lines=17> */
.L_x_43:
        /* <DEDUP_REMOVED lines=20> */
.L_x_44:
        /* <DEDUP_REMOVED lines=18> */
.L_x_45:
[----:B------:R-:W0:Y:S01]  /*8e60*/  LDC.64 R4, c[0x0][0x9f8] ;  /* 0x00027e00ff047b82 */ /* 0x000e220000000a00 */
[----:B------:R-:W-:Y:S01]  /*8e70*/  IMAD.MOV.U32 R23, RZ, RZ, R26 ;  /* 0x000000ffff177224 */ /* 0x000fe200078e001a */
[----:B0-----:R-:W-:-:S04]  /*8e80*/  ISETP.NE.U32.AND P0, PT, R4, RZ, PT ;  /* 0x000000ff0400720c */ /* 0x001fc80003f05070 */
[----:B------:R-:W-:-:S13]  /*8e90*/  ISETP.NE.AND.EX P0, PT, R5, RZ, PT, P0 ;  /* 0x000000ff0500720c */ /* 0x000fda0003f05300 */
[----:B------:R-:W0:Y:S02]  /*8ea0*/  @P0 LDC.64 R4, c[0x0][0x9f8] ;  /* 0x00027e00ff040b82 */ /* 0x000e240000000a00 */
[----:B0-----:R-:W-:-:S05]  /*8eb0*/  @P0 IMAD.WIDE R4, R26, 0x4, R4 ;  /* 0x000000041a040825 */ /* 0x001fca00078e0204 */
[----:B------:R0:W2:Y:S01]  /*8ec0*/  @P0 LDG.E R23, desc[UR42][R4.64] ;  /* 0x0000002a04170981 */ /* 0x0000a2000c1e1900 */
[C---:B------:R-:W-:Y:S01]  /*8ed0*/  IMAD.SHL.U32 R22, R27.reuse, 0x40, RZ ;  /* 0x000000401b167824 */ /* 0x040fe200078e00ff */
[----:B------:R-:W-:Y:S01]  /*8ee0*/  SHF.R.U32.HI R3, RZ, 0x1, R27 ;  /* 0x00000001ff037819 */ /* 0x000fe2000001161b */
[C---:B------:R-:W-:Y:S01]  /*8ef0*/  IMAD.SHL.U32 R7, R27.reuse, 0x20, RZ ;  /* 0x000000201b077824 */ /* 0x040fe200078e00ff */
[----:B------:R-:W-:Y:S01]  /*8f00*/  UMOV UR4, 0xffffffff ;  /* 0xffffffff00047882 */ /* 0x000fe20000000000 */
[----:B------:R-:W-:Y:S01]  /*8f10*/  IMAD.SHL.U32 R28, R16, 0x10, RZ ;  /* 0x00000010101c7824 */ /* 0x000fe200078e00ff */
[----:B------:R-:W-:Y:S01]  /*8f20*/  LOP3.LUT R0, R22, 0x180, RZ, 0xc0, !PT ;  /* 0x0000018016007812 */ /* 0x000fe200078ec0ff */
[----:B------:R-:W-:Y:S01]  /*8f30*/  IMAD.SHL.U32 R9, R27, 0x4, RZ ;  /* 0x000000041b097824 */ /* 0x000fe200078e00ff */
[----:B------:R-:W-:Y:S01]  /*8f40*/  LOP3.LUT R6, R7, 0x80, RZ, 0xc0, !PT ;  /* 0x0000008007067812 */ /* 0x000fe200078ec0ff */
[----:B0-----:R-:W0:Y:S01]  /*8f50*/  LDC.64 R4, c[0x0][0x418] ;  /* 0x00010600ff047b82 */ /* 0x001e220000000a00 */
[----:B------:R-:W-:-:S02]  /*8f60*/  LOP3.LUT R28, R28, 0x600, RZ, 0xc0, !PT ;  /* 0x000006001c1c7812 */ /* 0x000fc400078ec0ff */
[----:B------:R-:W-:Y:S01]  /*8f70*/  LOP3.LUT R0, R0, 0x30, R3, 0xf8, !PT ;  /* 0x0000003000007812 */ /* 0x000fe200078ef803 */
[----:B------:R-:W-:Y:S01]  /*8f80*/  IMAD.SHL.U32 R3, R27, 0x8, RZ ;  /* 0x000000081b037824 */ /* 0x000fe200078e00ff */
[----:B------:R-:W-:Y:S02]  /*8f90*/  LOP3.LUT R6, R6, 0x10, R27, 0xf8, !PT ;  /* 0x0000001006067812 */ /* 0x000fe400078ef81b */
[----:B------:R-:W-:Y:S02]  /*8fa0*/  LOP3.LUT R8, R28, 0x60, R7, 0xf8, !PT ;  /* 0x000000601c087812 */ /* 0x000fe400078ef807 */
[----:B------:R-:W-:Y:S02]  /*8fb0*/  LOP3.LUT R3, R0, 0x30, R3, 0x78, !PT ;  /* 0x0000003000037812 */ /* 0x000fe400078e7803 */
[----:B------:R-:W-:Y:S02]  /*8fc0*/  LOP3.LUT R6, R6, 0x10, R9, 0x78, !PT ;  /* 0x0000001006067812 */ /* 0x000fe400078e7809 */
[----:B------:R-:W-:-:S02]  /*8fd0*/  LOP3.LUT R17, R8, 0x100, R7, 0xf8, !PT ;  /* 0x0000010008117812 */ /* 0x000fc400078ef807 */
[----:B------:R-:W-:Y:S02]  /*8fe0*/  LOP3.LUT R24, R24, 0xfffffffe, RZ, 0xc0, !PT ;  /* 0xfffffffe18187812 */ /* 0x000fe400078ec0ff */
[----:B------:R-:W-:Y:S02]  /*8ff0*/  LOP3.LUT R22, R3, 0x640, R22, 0xf8, !PT ;  /* 0x0000064003167812 */ /* 0x000fe400078ef816 */
[----:B------:R-:W-:Y:S02]  /*9000*/  LOP3.LUT R17, R17, R6, RZ, 0xfc, !PT ;  /* 0x0000000611117212 */ /* 0x000fe400078efcff */
[----:B------:R-:W-:Y:S02]  /*9010*/  SHF.R.U32.HI R29, RZ, 0x3, R27 ;  /* 0x00000003ff1d7819 */ /* 0x000fe4000001161b */
[----:B0-----:R-:W-:-:S04]  /*9020*/  ISETP.NE.U32.AND P0, PT, R4, RZ, PT ;  /* 0x000000ff0400720c */ /* 0x001fc80003f05070 */
[----:B------:R-:W-:-:S13]  /*9030*/  ISETP.NE.AND.EX P1, PT, R5, RZ, PT, P0 ;  /* 0x000000ff0500720c */ /* 0x000fda0003f25300 */
[----:B------:R-:W-:Y:S02]  /*9040*/  @P1 LOP3.LUT R24, R24, 0x1, RZ, 0xfc, !PT ;  /* 0x0000000118181812 */ /* 0x000fe400078efcff */
[----:B--2---:R-:W-:Y:S02]  /*9050*/  SHF.R.S32.HI R18, RZ, 0x1f, R23 ;  /* 0x0000001fff127819 */ /* 0x004fe40000011417 */
[----:B------:R-:W-:Y:S01]  /*9060*/  SEL R19, R23, RZ, !P1 ;  /* 0x000000ff17137207 */ /* 0x000fe20004800000 */
[----:B------:R-:W-:Y:S06]  /*9070*/  BRA.DIV UR4, `(.L_x_46) ;  /* 0x0000002204f87947 */ /* 0x000fec000b800000 */
[----:B------:R0:W1:Y:S02]  /*9080*/  SHFL.IDX PT, R14, R2, RZ, 0x1f ;  /* 0x00001fff020e7589 */ /* 0x00006400000e0000 */
.L_x_95:
[----:B-1----:R-:W-:Y:S02]  /*9090*/  ISETP.NE.AND P0, PT, R14, RZ, PT ;  /* 0x000000ff0e00720c */ /* 0x002fe40003f05270 */
[----:B------:R-:W-:Y:S02]  /*90a0*/  PLOP3.LUT P2, PT, PT, PT, PT, 0x8, 0x0 ;  /* 0x000000000000781c */ /* 0x000fe40003f4e170 */
[----:B------:R-:W-:-:S11]  /*90b0*/  LOP3.LUT R24, R24, 0xfffffffd, RZ, 0xc0, !PT ;  /* 0xfffffffd18187812 */ /* 0x000fd600078ec0ff */
[----:B------:R-:W-:Y:S01]  /*90c0*/  @P2 LOP3.LUT R24, R24, 0x2, RZ, 0xfc, !PT ;  /* 0x0000000218182812 */ /* 0x000fe200078efcff */
[----:B------:R-:W-:Y:S06]  /*90d0*/  @P0 BRA `(.L_x_47) ;  /* 0x0000000400240947 */ /* 0x000fec0003800000 */
[----:B------:R-:W-:-:S06]  /*90e0*/  UIADD3 UR4, UR38, -0x1, URZ ;  /* 0xffffffff26047890 */ /* 0x000fcc000fffe03f */
[----:B------:R-:W-:Y:S01]  /*90f0*/  IMAD.U32 R3, RZ, RZ, UR4 ;  /* 0x00000004ff037e24 */ /* 0x000fe2000f8e00ff */
[----:B------:R-:W-:-:S03]  /*9100*/  UMOV UR4, 0xffffffff ;  /* 0xffffffff00047882 */ /* 0x000fc60000000000 */
[----:B------:R-:W-:Y:S05]  /*9110*/  BRA.DIV UR4, `(.L_x_48) ;  /* 0x0000002204f07947 */ /* 0x000fea000b800000 */
[----:B------:R-:W-:-:S13]  /*9120*/  ELECT P6, URZ, PT ;  /* 0x00000000003f782f */ /* 0x000fda00038c0000 */
.L_x_98:
[----:B------:R-:W-:Y:S05]  /*9130*/  @!P6 BRA `(.L_x_47) ;  /* 0x00000004000ce947 */ /* 0x000fea0003800000 */
[----:B------:R-:W-:Y:S02]  /*9140*/  IMAD.MOV.U32 R0, RZ, RZ, 0x1 ;  /* 0x00000001ff007424 */ /* 0x000fe400078e00ff */
[----:B------:R-:W-:-:S03]  /*9150*/  IMAD.MOV.U32 R19, RZ, RZ, R23 ;  /* 0x000000ffff137224 */ /* 0x000fc600078e0017 */
[----:B------:R-:W-:Y:S01]  /*9160*/  SHF.L.U32 R0, R0, 0x1f, RZ ;  /* 0x0000001f00007819 */ /* 0x000fe200000006ff */
[----:B------:R-:W-:Y:S06]  /*9170*/  @!P1 BRA `(.L_x_49) ;  /* 0x0000000000489947 */ /* 0x000fec0003800000 */
[----:B------:R-:W1:Y:S01]  /*9180*/  LDC R8, c[0x0][0x43c] ;  /* 0x00010f00ff087b82 */ /* 0x000e620000000800 */
[----:B------:R-:W-:Y:S01]  /*9190*/  IMAD.MOV.U32 R9, RZ, RZ, R3 ;  /* 0x000000ffff097224 */ /* 0x000fe200078e0003 */
[----:B------:R-:W-:Y:S02]  /*91a0*/  ULDC.64 UR4, c[0x0][0x428] ;  /* 0x00010a0000047ab9 */ /* 0x000fe40000000a00 */
[----:B------:R-:W-:-:S04]  /*91b0*/  IMAD R10, R18, UR4, RZ ;  /* 0x00000004120a7c24 */ /* 0x000fc8000f8e02ff */
[----:B------:R-:W-:Y:S01]  /*91c0*/  IMAD R11, R23, UR5, R10 ;  /* 0x00000005170b7c24 */ /* 0x000fe2000f8e020a */
[----:B-1----:R-:W-:-:S13]  /*91d0*/  ISETP.NE.AND P0, PT, R8, 0x1, PT ;  /* 0x000000010800780c */ /* 0x002fda0003f05270 */
[----:B------:R-:W1:Y:S02]  /*91e0*/  @P0 LDC.64 R6, c[0x0][0x440] ;  /* 0x00011000ff060b82 */ /* 0x000e640000000a00 */
[----:B-1----:R-:W-:-:S05]  /*91f0*/  @P0 IMAD.HI.U32 R6, R3, R6, RZ ;  /* 0x0000000603060227 */ /* 0x002fca00078e00ff */
[----:B------:R-:W-:-:S04]  /*9200*/  @P0 SHF.R.U32.HI R9, RZ, R7, R6 ;  /* 0x00000007ff090219 */ /* 0x000fc80000011606 */
[--C-:B------:R-:W-:Y:S01]  /*9210*/  SHF.R.S32.HI R7, RZ, 0x1f, R9.reuse ;  /* 0x0000001fff077819 */ /* 0x100fe20000011409 */
[----:B------:R-:W-:-:S04]  /*9220*/  IMAD.MOV.U32 R6, RZ, RZ, R9 ;  /* 0x000000ffff067224 */ /* 0x000fc800078e0009 */
[----:B------:R-:W-:-:S04]  /*9230*/  IMAD.WIDE.U32 R6, R23, UR4, R6 ;  /* 0x0000000417067c25 */ /* 0x000fc8000f8e0006 */
[----:B------:R-:W-:Y:S01]  /*9240*/  IMAD.IADD R7, R7, 0x1, R11 ;  /* 0x0000000107077824 */ /* 0x000fe200078e020b */
[----:B------:R-:W-:-:S04]  /*9250*/  LEA R4, P0, R6, R4, 0x2 ;  /* 0x0000000406047211 */ /* 0x000fc800078010ff */
[----:B------:R-:W-:-:S05]  /*9260*/  LEA.HI.X R5, R6, R5, R7, 0x2, P0 ;  /* 0x0000000506057211 */ /* 0x000fca00000f1407 */
[----:B------:R1:W5:Y:S01]  /*9270*/  LDG.E R19, desc[UR42][R4.64] ;  /* 0x0000002a04137981 */ /* 0x000362000c1e1900 */
[----:B------:R-:W-:-:S04]  /*9280*/  IMAD.MOV R6, RZ, RZ, -R9 ;  /* 0x000000ffff067224 */ /* 0x000fc800078e0a09 */
[----:B------:R-:W-:-:S07]  /*9290*/  IMAD R3, R8, R6, R3 ;  /* 0x0000000608037224 */ /* 0x000fce00078e0203 */
.L_x_49:
[----:B------:R-:W2:Y:S01]  /*92a0*/  SYNCS.PHASECHK.TRANS64.TRYWAIT P0, [UR39+0x12480], R0 ;  /* 0x01248000ff0075a7 */ /* 0x000ea20008000167 */
[----:B------:R-:W-:Y:S01]  /*92b0*/  ISETP.NE.AND P1, PT, R16, RZ, PT ;  /* 0x000000ff1000720c */ /* 0x000fe20003f25270 */
[----:B--2---:R-:W-:-:S12]  /*92c0*/  @!P0 BRA `(.L_x_50) ;  /* 0x0000002000a48947 */ /* 0x004fd80003800000 */
.L_x_99:
[----:B------:R-:W-:Y:S05]  /*92d0*/  @P1 BRA `(.L_x_51) ;  /* 0x0000000000141947 */ /* 0x000fea0003800000 */
[----:B------:R-:W-:Y:S01]  /*92e0*/  LOP3.LUT P0, RZ, R27, 0x1f, RZ, 0xc0, !PT ;  /* 0x0000001f1bff7812 */ /* 0x000fe2000780c0ff */
[----:B-1----:R-:W-:-:S04]  /*92f0*/  IMAD.MOV.U32 R4, RZ, RZ, 0x2800 ;  /* 0x00002800ff047424 */ /* 0x002fc800078e00ff */
[----:B------:R2:W-:Y:S08]  /*9300*/  SYNCS.ARRIVE.TRANS64 RZ, [UR39+0x12470], R4 ;  /* 0x01247004ffff79a7 */ /* 0x0005f00008000027 */
[----:B--2---:R-:W-:Y:S05]  /*9310*/  @!P0 BRA `(.L_x_51) ;  /* 0x0000000000048947 */ /* 0x004fea0003800000 */
[----:B------:R-:W-:Y:S01]  /*9320*/  BPT.TRAP 0x1 ;  /* 0x000000040000795c */ /* 0x000fe20000300000 */
.L_x_51:
[----:B------:R-:W-:Y:S01]  /*9330*/  IMAD R3, R3, 0xa0, RZ ;  /* 0x000000a003037824 */ /* 0x000fe200078e02ff */
[----:B------:R-:W-:Y:S01]  /*9340*/  ULDC.64 UR4, c[0x0][0x198] ;  /* 0x0000660000047ab9 */ /* 0x000fe20000000a00 */
[----:B-----5:R-:W-:Y:S01]  /*9350*/  R2UR UR13, R19 ;  /* 0x00000000130d72ca */ /* 0x020fe200000e0000 */
[----:B------:R-:W-:Y:S02]  /*9360*/  UIADD3 UR4, UP0, UR4, 0x470, URZ ;  /* 0x0000047004047890 */ /* 0x000fe4000ff1e03f */
[----:B------:R-:W-:Y:S01]  /*9370*/  R2UR UR11, R3 ;  /* 0x00000000030b72ca */ /* 0x000fe200000e0000 */
[----:B------:R-:W-:Y:S02]  /*9380*/  UIADD3 UR8, UR39, 0x5200, URZ ;  /* 0x0000520027087890 */ /* 0x000fe4000fffe03f */
[----:B------:R-:W-:Y:S02]  /*9390*/  UIADD3 UR9, UR39, 0x12470, URZ ;  /* 0x0001247027097890 */ /* 0x000fe4000fffe03f */
[----:B------:R-:W-:Y:S01]  /*93a0*/  UIADD3.X UR5, URZ, UR5, URZ, UP0, !UPT ;  /* 0x000000053f057290 */ /* 0x000fe200087fe43f */
[----:B------:R-:W-:Y:S01]  /*93b0*/  UMOV UR6, 0x0 ;  /* 0x0000000000067882 */ /* 0x000fe20000000000 */
[----:B------:R-:W-:Y:S01]  /*93c0*/  UMOV UR7, 0x14f00000 ;  /* 0x14f0000000077882 */ /* 0x000fe20000000000 */
[----:B------:R-:W-:Y:S01]  /*93d0*/  UMOV UR10, URZ ;  /* 0x0000003f000a7c82 */ /* 0x000fe20008000000 */
[----:B------:R-:W-:-:S05]  /*93e0*/  UMOV UR12, UR36 ;  /* 0x00000024000c7c82 */ /* 0x000fca0008000000 */
[----:B------:R2:W-:Y:S01]  /*93f0*/  UTMALDG.4D [UR8], [UR4], desc[UR6] ;  /* 0x00000608040075b4 */ /* 0x0005e20008019000 */
[----:B------:R-:W3:Y:S02]  /*9400*/  SYNCS.PHASECHK.TRANS64.TRYWAIT P0, [UR39+0x12440], R0 ;  /* 0x01244000ff0075a7 */ /* 0x000ee40008000167 */
[----:B--23--:R-:W-:Y:S05]  /*9410*/  @!P0 BRA `(.L_x_52) ;  /* 0x0000002000688947 */ /* 0x00cfea0003800000 */
.L_x_100:
[----:B------:R-:W-:Y:S05]  /*9420*/  @P1 BRA `(.L_x_53) ;  /* 0x0000000000141947 */ /* 0x000fea0003800000 */
[----:B------:R-:W-:Y:S01]  /*9430*/  LOP3.LUT P0, RZ, R27, 0x1f, RZ, 0xc0, !PT ;  /* 0x0000001f1bff7812 */ /* 0x000fe2000780c0ff */
[----:B-1----:R-:W-:-:S04]  /*9440*/  IMAD.MOV.U32 R0, RZ, RZ, 0x2800 ;  /* 0x00002800ff007424 */ /* 0x002fc800078e00ff */
[----:B------:R2:W-:Y:S08]  /*9450*/  SYNCS.ARRIVE.TRANS64 RZ, [UR39+0x12430], R0 ;  /* 0x01243000ffff79a7 */ /* 0x0005f00008000027 */
[----:B--2---:R-:W-:Y:S05]  /*9460*/  @!P0 BRA `(.L_x_53) ;  /* 0x0000000000048947 */ /* 0x004fea0003800000 */
[----:B------:R-:W-:Y:S01]  /*9470*/  BPT.TRAP 0x1 ;  /* 0x000000040000795c */ /* 0x000fe20000300000 */
.L_x_53:
[----:B------:R-:W-:Y:S01]  /*9480*/  ULDC.64 UR4, c[0x0][0x198] ;  /* 0x0000660000047ab9 */ /* 0x000fe20000000a00 */
[----:B------:R-:W-:Y:S01]  /*9490*/  R2UR UR11, R3 ;  /* 0x00000000030b72ca */ /* 0x000fe200000e0000 */
[----:B------:R-:W-:Y:S01]  /*94a0*/  UIADD3 UR4, UP0, UR4, 0x370, URZ ;  /* 0x0000037004047890 */ /* 0x000fe2000ff1e03f */
[----:B------:R-:W-:Y:S01]  /*94b0*/  R2UR UR13, R19 ;  /* 0x00000000130d72ca */ /* 0x000fe200000e0000 */
[----:B------:R-:W-:Y:S01]  /*94c0*/  UIADD3 UR8, UR39, 0xd200, URZ ;  /* 0x0000d20027087890 */ /* 0x000fe2000fffe03f */
[----:B------:R-:W-:Y:S01]  /*94d0*/  PLOP3.LUT P0, PT, PT, PT, PT, 0x80, 0x0 ;  /* 0x000000000000781c */ /* 0x000fe20003f0f070 */
[----:B------:R-:W-:Y:S01]  /*94e0*/  UIADD3 UR9, UR39, 0x12430, URZ ;  /* 0x0001243027097890 */ /* 0x000fe2000fffe03f */
[----:B------:R-:W-:Y:S01]  /*94f0*/  LOP3.LUT R24, R24, 0xfffffffd, RZ, 0xc0, !PT ;  /* 0xfffffffd18187812 */ /* 0x000fe200078ec0ff */
[----:B------:R-:W-:Y:S01]  /*9500*/  UIADD3.X UR5, URZ, UR5, URZ, UP0, !UPT ;  /* 0x000000053f057290 */ /* 0x000fe200087fe43f */
[----:B------:R-:W-:Y:S01]  /*9510*/  UMOV UR6, 0x0 ;  /* 0x0000000000067882 */ /* 0x000fe20000000000 */
[----:B------:R-:W-:Y:S01]  /*9520*/  UMOV UR7, 0x14f00000 ;  /* 0x14f0000000077882 */ /* 0x000fe20000000000 */
[----:B------:R-:W-:Y:S01]  /*9530*/  UMOV UR10, URZ ;  /* 0x0000003f000a7c82 */ /* 0x000fe20008000000 */
[----:B------:R-:W-:-:S05]  /*9540*/  UMOV UR12, UR36 ;  /* 0x00000024000c7c82 */ /* 0x000fca0008000000 */
[----:B------:R2:W-:Y:S02]  /*9550*/  UTMALDG.4D [UR8], [UR4], desc[UR6] ;  /* 0x00000608040075b4 */ /* 0x0005e40008019000 */
[----:B--2---:R-:W-:-:S07]  /*9560*/  @P0 LOP3.LUT R24, R24, 0x2, RZ, 0xfc, !PT ;  /* 0x0000000218180812 */ /* 0x004fce00078efcff */
.L_x_47:
[----:B------:R-:W-:Y:S05]  /*9570*/  WARPSYNC.ALL ;  /* 0x0000000000007948 */ /* 0x000fea0003800000 */
[----:B------:R-:W-:Y:S01]  /*9580*/  UIADD3 UR5, UR39, 0xa200, URZ ;  /* 0x0000a20027057890 */ /* 0x000fe2000fffe03f */
[----:B------:R-:W-:Y:S01]  /*9590*/  BAR.SYNC.DEFER_BLOCKING 0x8, 0x200 ;  /* 0x0208000000007b1d */ /* 0x000fe20000010000 */
[----:B------:R-:W-:Y:S02]  /*95a0*/  USHF.R.S32.HI UR4, URZ, 0x1f, UR36 ;  /* 0x0000001f3f047899 */ /* 0x000fe40008011424 */
[----:B------:R-:W-:-:S03]  /*95b0*/  ULOP3.LUT UP0, URZ, UR5, 0x1bf, URZ, 0xc0, !UPT ;  /* 0x000001bf053f7892 */ /* 0x000fc6000f80c03f */
[----:B------:R-:W-:Y:S02]  /*95c0*/  ULDC.64 UR6, c[0x0][0x2d8] ;  /* 0x0000b60000067ab9 */ /* 0x000fe40000000a00 */
[----:B------:R-:W-:Y:S01]  /*95d0*/  UIMAD UR4, UR4, UR6, URZ ;  /* 0x00000006040472a4 */ /* 0x000fe2000f8e023f */
[----:B------:R-:W-:Y:S01]  /*95e0*/  PLOP3.LUT P0, PT, PT, PT, UP0, 0x80, 0x0 ;  /* 0x000000000000781c */ /* 0x000fe20003f0f008 */
[----:B------:R-:W-:Y:S02]  /*95f0*/  UIMAD.WIDE.U32 UR44, UR36, UR6, URZ ;  /* 0x00000006242c72a5 */ /* 0x000fe4000f8e003f */
[----:B------:R-:W-:-:S04]  /*9600*/  UIMAD UR4, UR36, UR7, UR4 ;  /* 0x00000007240472a4 */ /* 0x000fc8000f8e0204 */
[----:B------:R-:W-:-:S06]  /*9610*/  UIADD3 UR47, UR45, UR4, URZ ;  /* 0x000000042d2f7290 */ /* 0x000fcc000fffe03f */
[----:B------:R-:W-:Y:S06]  /*9620*/  @!P0 BRA `(.L_x_54) ;  /* 0x0000000000408947 */ /* 0x000fec0003800000 */
[----:B------:R-:W-:Y:S01]  /*9630*/  MOV R14, 0x0 ;  /* 0x00000000000e7802 */ /* 0x000fe20000000f00 */
[----:B------:R-:W-:Y:S01]  /*9640*/  ULDC.64 UR6, c[0x4][0x98] ;  /* 0x0100260000067ab9 */ /* 0x000fe20000000a00 */
[----:B------:R-:W-:Y:S01]  /*9650*/  ULDC.64 UR8, c[0x4][0xa0] ;  /* 0x0100280000087ab9 */ /* 0x000fe20000000a00 */
[----:B------:R-:W-:Y:S01]  /*9660*/  ULDC.64 UR4, c[0x4][0x28] ;  /* 0x01000a0000047ab9 */ /* 0x000fe20000000a00 */
[----:B-1----:R-:W-:Y:S02]  /*9670*/  IMAD.U32 R4, RZ, RZ, UR6 ;  /* 0x00000006ff047e24 */ /* 0x002fe4000f8e00ff */
[----:B------:R-:W1:Y:S01]  /*9680*/  LDC.64 R14, c[0x4][R14] ;  /* 0x010000000e0e7b82 */ /* 0x000e620000000a00 */
[----:B------:R-:W-:Y:S02]  /*9690*/  IMAD.U32 R5, RZ, RZ, UR7 ;  /* 0x00000007ff057e24 */ /* 0x000fe4000f8e00ff */
        /* <DEDUP_REMOVED lines=8> */
[----:B01----:R-:W-:Y:S05]  /*9720*/  CALL.ABS.NOINC R14 ;  /* 0x000000000e007343 */ /* 0x003fea0003c00000 */
.L_x_54:
[----:B-1----:R-:W1:Y:S01]  /*9730*/  LDC R0, c[0x0][0x448] ;  /* 0x00011200ff007b82 */ /* 0x002e620000000800 */
[----:B------:R-:W-:Y:S01]  /*9740*/  IMAD.SHL.U32 R3, R27, 0x10, RZ ;  /* 0x000000101b037824 */ /* 0x000fe200078e00ff */
[----:B------:R-:W-:Y:S01]  /*9750*/  UMOV UR46, UR44 ;  /* 0x0000002c002e7c82 */ /* 0x000fe20008000000 */
[C---:B------:R-:W-:Y:S01]  /*9760*/  IMAD.SHL.U32 R4, R29.reuse, 0x80, RZ ;  /* 0x000000801d047824 */ /* 0x040fe200078e00ff */
[----:B------:R-:W-:Y:S01]  /*9770*/  ULDC.64 UR4, c[0x0][0x2d0] ;  /* 0x0000b40000047ab9 */ /* 0x000fe20000000a00 */
[----:B------:R-:W-:Y:S01]  /*9780*/  IMAD.SHL.U32 R29, R29, 0x10, RZ ;  /* 0x000000101d1d7824 */ /* 0x000fe200078e00ff */
[----:B------:R-:W-:Y:S01]  /*9790*/  LOP3.LUT R3, R3, 0x30, RZ, 0xe2, !PT ;  /* 0x0000003003037812 */ /* 0x000fe200078ee2ff */
[----:B------:R-:W-:Y:S01]  /*97a0*/  IMAD.SHL.U32 R20, R27, 0x20, RZ ;  /* 0x000000201b147824 */ /* 0x000fe200078e00ff */
[----:B------:R-:W-:Y:S01]  /*97b0*/  ULDC.64 UR6, c[0x0][0x2c8] ;  /* 0x0000b20000067ab9 */ /* 0x000fe20000000a00 */
[----:B------:R-:W-:Y:S01]  /*97c0*/  ULDC.64 UR8, c[0x0][0x280] ;  /* 0x0000a00000087ab9 */ /* 0x000fe20000000a00 */
[----:B------:R-:W-:-:S02]  /*97d0*/  LOP3.LUT R4, R3, 0x180, R4, 0xf8, !PT ;  /* 0x0000018003047812 */ /* 0x000fc400078ef804 */
[----:B------:R-:W-:Y:S02]  /*97e0*/  LOP3.LUT R20, R20, 0x60, RZ, 0xc0, !PT ;  /* 0x0000006014147812 */ /* 0x000fe400078ec0ff */
[----:B------:R-:W-:Y:S01]  /*97f0*/  LOP3.LUT R29, R4, 0x30, R29, 0x78, !PT ;  /* 0x00000030041d7812 */ /* 0x000fe200078e781d */
[----:B------:R-:W-:-:S05]  /*9800*/  IMAD.SHL.U32 R4, R27, 0x10, RZ ;  /* 0x000000101b047824 */ /* 0x000fca00078e00ff */
[----:B------:R-:W-:Y:S02]  /*9810*/  LOP3.LUT R5, R4, 0x40, RZ, 0xc0, !PT ;  /* 0x0000004004057812 */ /* 0x000fe400078ec0ff */
[----:B------:R-:W-:Y:S02]  /*9820*/  LEA.HI R4, R16, R20, RZ, 0x1e ;  /* 0x0000001410047211 */ /* 0x000fe400078ff0ff */
[----:B-1----:R-:W-:Y:S02]  /*9830*/  ISETP.NE.AND P0, PT, R0, 0x1, PT ;  /* 0x000000010000780c */ /* 0x002fe40003f05270 */
[----:B------:R-:W-:Y:S01]  /*9840*/  IADD3 R28, R29, R5, R28 ;  /* 0x000000051d1c7210 */ /* 0x000fe20007ffe01c */
[----:B------:R-:W-:Y:S01]  /*9850*/  IMAD R13, R25, 0xc0, R4 ;  /* 0x000000c0190d7824 */ /* 0x000fe200078e0204 */
[----:B------:R-:W-:Y:S01]  /*9860*/  SHF.R.S32.HI R20, RZ, 0x1f, R26 ;  /* 0x0000001fff147819 */ /* 0x000fe2000001141a */
[----:B------:R-:W1:Y:S02]  /*9870*/  LDC.64 R4, c[0x0][0x2e0] ;  /* 0x0000b800ff047b82 */ /* 0x000e640000000a00 */
[----:B------:R-:W-:-:S02]  /*9880*/  VIADD R9, R13, 0x80 ;  /* 0x000000800d097836 */ /* 0x000fc40000000000 */
[----:B------:R-:W-:-:S04]  /*9890*/  IMAD.MOV.U32 R11, RZ, RZ, R13 ;  /* 0x000000ffff0b7224 */ /* 0x000fc800078e000d */
[----:B------:R-:W2:Y:S08]  /*98a0*/  @P0 LDC R6, c[0x0][0x44c] ;  /* 0x00011300ff060b82 */ /* 0x000eb00000000800 */
[----:B------:R-:W3:Y:S08]  /*98b0*/  @P0 LDC R7, c[0x0][0x450] ;  /* 0x00011400ff070b82 */ /* 0x000ef00000000800 */
[----:B------:R-:W4:Y:S08]  /*98c0*/  @P0 LDC R8, c[0x0][0x44c] ;  /* 0x00011300ff080b82 */ /* 0x000f300000000800 */
[----:B------:R-:W5:Y:S01]  /*98d0*/  @P0 LDC R15, c[0x0][0x450] ;  /* 0x00011400ff0f0b82 */ /* 0x000f620000000800 */
[----:B--2---:R-:W-:-:S05]  /*98e0*/  @P0 IMAD.HI.U32 R6, R13, R6, RZ ;  /* 0x000000060d060227 */ /* 0x004fca00078e00ff */
[----:B---3--:R-:W-:Y:S01]  /*98f0*/  @P0 SHF.R.U32.HI R11, RZ, R7, R6 ;  /* 0x00000007ff0b0219 */ /* 0x008fe20000011606 */
[----:B----4-:R-:W-:-:S04]  /*9900*/  @P0 IMAD.HI.U32 R6, R9, R8, RZ ;  /* 0x0000000809060227 */ /* 0x010fc800078e00ff */
[----:B------:R-:W-:Y:S01]  /*9910*/  IMAD.MOV.U32 R8, RZ, RZ, R9 ;  /* 0x000000ffff087224 */ /* 0x000fe200078e0009 */
[----:B-----5:R-:W-:Y:S01]  /*9920*/  @P0 SHF.R.U32.HI R8, RZ, R15, R6 ;  /* 0x0000000fff080219 */ /* 0x020fe20000011606 */
[----:B-1----:R-:W-:-:S04]  /*9930*/  IMAD R6, R20, R4, RZ ;  /* 0x0000000414067224 */ /* 0x002fc800078e02ff */
[C---:B------:R-:W-:Y:S02]  /*9940*/  IMAD R7, R26.reuse, R5, R6 ;  /* 0x000000051a077224 */ /* 0x040fe400078e0206 */
[----:B------:R-:W-:-:S04]  /*9950*/  IMAD.WIDE.U32 R4, R26, R4, UR46 ;  /* 0x0000002e1a047e25 */ /* 0x000fc8000f8e0004 */
[----:B------:R-:W-:Y:S01]  /*9960*/  IMAD.MOV.U32 R6, RZ, RZ, R4 ;  /* 0x000000ffff067224 */ /* 0x000fe200078e0004 */
[----:B------:R-:W-:Y:S01]  /*9970*/  SHF.R.S32.HI R4, RZ, 0x1f, R11 ;  /* 0x0000001fff047819 */ /* 0x000fe2000001140b */
[----:B------:R-:W-:Y:S02]  /*9980*/  IMAD.IADD R7, R5, 0x1, R7 ;  /* 0x0000000105077824 */ /* 0x000fe400078e0207 */
[----:B------:R-:W-:Y:S02]  /*9990*/  IMAD.MOV R5, RZ, RZ, -R11 ;  /* 0x000000ffff057224 */ /* 0x000fe400078e0a0b */
[----:B------:R-:W-:Y:S02]  /*99a0*/  IMAD R4, R4, UR4, RZ ;  /* 0x0000000404047c24 */ /* 0x000fe4000f8e02ff */
[----:B------:R-:W-:Y:S02]  /*99b0*/  IMAD R13, R0, R5, R13 ;  /* 0x00000005000d7224 */ /* 0x000fe400078e020d */
[----:B------:R-:W-:-:S02]  /*99c0*/  IMAD R15, R11, UR5, R4 ;  /* 0x000000050b0f7c24 */ /* 0x000fc4000f8e0204 */
[----:B------:R-:W-:Y:S01]  /*99d0*/  IMAD.WIDE.U32 R4, R11, UR4, R6 ;  /* 0x000000040b047c25 */ /* 0x000fe2000f8e0006 */
[----:B------:R-:W-:-:S03]  /*99e0*/  SHF.R.S32.HI R10, RZ, 0x1f, R13 ;  /* 0x0000001fff0a7819 */ /* 0x000fc6000001140d */
[----:B------:R-:W-:Y:S02]  /*99f0*/  IMAD.IADD R5, R5, 0x1, R15 ;  /* 0x0000000105057824 */ /* 0x000fe400078e020f */
[----:B------:R-:W-:Y:S02]  /*9a00*/  IMAD R10, R10, UR6, RZ ;  /* 0x000000060a0a7c24 */ /* 0x000fe4000f8e02ff */
[----:B------:R-:W-:-:S04]  /*9a10*/  IMAD.WIDE.U32 R4, R13, UR6, R4 ;  /* 0x000000060d047c25 */ /* 0x000fc8000f8e0004 */
[----:B------:R-:W-:Y:S01]  /*9a20*/  IMAD R13, R13, UR7, R10 ;  /* 0x000000070d0d7c24 */ /* 0x000fe2000f8e020a */
[----:B------:R-:W-:Y:S01]  /*9a30*/  IADD3 R10, P0, R4, UR8, RZ ;  /* 0x00000008040a7c10 */ /* 0x000fe2000ff1e0ff */
[----:B------:R-:W-:Y:S01]  /*9a40*/  IMAD.WIDE.U32 R6, R8, UR4, R6 ;  /* 0x0000000408067c25 */ /* 0x000fe2000f8e0006 */
[----:B------:R-:W-:Y:S02]  /*9a50*/  SHF.R.S32.HI R4, RZ, 0x1f, R8 ;  /* 0x0000001fff047819 */ /* 0x000fe40000011408 */
[----:B------:R-:W-:-:S03]  /*9a60*/  IADD3.X R20, R5, UR9, R13, P0, !PT ;  /* 0x0000000905147c10 */ /* 0x000fc600087fe40d */
[----:B------:R-:W-:Y:S01]  /*9a70*/  IMAD R5, R4, UR4, RZ ;  /* 0x0000000404057c24 */ /* 0x000fe2000f8e02ff */
[----:B------:R-:W-:Y:S01]  /*9a80*/  ULDC UR4, c[0x0][0x2b8] ;  /* 0x0000ae0000047ab9 */ /* 0x000fe20000000800 */
[----:B------:R-:W-:Y:S01]  /*9a90*/  IMAD.MOV R4, RZ, RZ, -R8 ;  /* 0x000000ffff047224 */ /* 0x000fe200078e0a08 */
[----:B------:R-:W-:Y:S01]  /*9aa0*/  ISETP.GE.AND P0, PT, R3, UR4, PT ;  /* 0x0000000403007c0c */ /* 0x000fe2000bf06270 */
[----:B------:R-:W-:Y:S01]  /*9ab0*/  IMAD R5, R8, UR5, R5 ;  /* 0x0000000508057c24 */ /* 0x000fe2000f8e0205 */
[----:B------:R-:W-:Y:S01]  /*9ac0*/  UMOV UR4, 0xffffffff ;  /* 0xffffffff00047882 */ /* 0x000fe20000000000 */
[----:B------:R-:W-:Y:S02]  /*9ad0*/  IMAD R9, R0, R4, R9 ;  /* 0x0000000400097224 */ /* 0x000fe400078e0209 */
[----:B------:R-:W-:Y:S02]  /*9ae0*/  IMAD.MOV.U32 R4, RZ, RZ, R6 ;  /* 0x000000ffff047224 */ /* 0x000fe400078e0006 */
[----:B------:R-:W-:Y:S01]  /*9af0*/  IMAD.IADD R5, R7, 0x1, R5 ;  /* 0x0000000107057824 */ /* 0x000fe200078e0205 */
[----:B------:R-:W-:Y:S01]  /*9b00*/  SHF.R.S32.HI R6, RZ, 0x1f, R9 ;  /* 0x0000001fff067819 */ /* 0x000fe20000011409 */
[----:B------:R-:W-:-:S04]  /*9b10*/  IMAD.WIDE.U32 R4, R9, UR6, R4 ;  /* 0x0000000609047c25 */ /* 0x000fc8000f8e0004 */
[----:B------:R-:W-:-:S04]  /*9b20*/  IMAD R6, R6, UR6, RZ ;  /* 0x0000000606067c24 */ /* 0x000fc8000f8e02ff */
[----:B------:R-:W-:Y:S01]  /*9b30*/  IMAD R7, R9, UR7, R6 ;  /* 0x0000000709077c24 */ /* 0x000fe2000f8e0206 */
[----:B------:R-:W-:Y:S02]  /*9b40*/  IADD3 R6, P1, R4, UR8, RZ ;  /* 0x0000000804067c10 */ /* 0x000fe4000ff3e0ff */
[----:B------:R-:W-:Y:S02]  /*9b50*/  SHF.R.U32.HI R4, RZ, 0x2, R16 ;  /* 0x00000002ff047819 */ /* 0x000fe40000011610 */
[----:B------:R-:W-:Y:S01]  /*9b60*/  IADD3.X R7, R5, UR9, R7, P1, !PT ;  /* 0x0000000905077c10 */ /* 0x000fe20008ffe407 */
[----:B------:R-:W-:Y:S08]  /*9b70*/  BRA.DIV UR4, `(.L_x_55) ;  /* 0x0000001a04a87947 */ /* 0x000ff0000b800000 */
[----:B------:R-:W1:Y:S01]  /*9b80*/  SHFL.IDX PT, R14, R10, RZ, 0x1c1f ;  /* 0x001c1fff0a0e7589 */ /* 0x000e6200000e0000 */
[----:B------:R-:W-:Y:S01]  /*9b90*/  IMAD R25, R25, 0xc0, R4 ;  /* 0x000000c019197824 */ /* 0x000fe200078e0204 */
[----:B------:R-:W-:Y:S02]  /*9ba0*/  ULDC UR4, c[0x0][0x288] ;  /* 0x0000a20000047ab9 */ /* 0x000fe40000000800 */
[----:B------:R-:W2:Y:S01]  /*9bb0*/  SHFL.IDX PT, R4, R20, RZ, 0x1c1f ;  /* 0x001c1fff14047589 */ /* 0x000ea200000e0000 */
[----:B------:R-:W-:Y:S02]  /*9bc0*/  IMAD R0, R0, UR4, RZ ;  /* 0x0000000400007c24 */ /* 0x000fe4000f8e02ff */
[C---:B------:R-:W-:Y:S01]  /*9bd0*/  VIADD R11, R25.reuse, 0x20 ;  /* 0x00000020190b7836 */ /* 0x040fe20000000000 */
[----:B------:R-:W-:Y:S02]  /*9be0*/  SHFL.IDX PT, R21, R20, 0x1, 0x1c1f ;  /* 0x003c1f0014157f89 */ /* 0x000fe400000e0000 */
[----:B------:R-:W-:-:S02]  /*9bf0*/  ISETP.GE.AND P1, PT, R25, R0, PT ;  /* 0x000000001900720c */ /* 0x000fc40003f26270 */
[----:B------:R-:W-:Y:S04]  /*9c00*/  SHFL.IDX PT, R26, R10, 0x2, 0x1c1f ;  /* 0x005c1f000a1a7f89 */ /* 0x000fe800000e0000 */
[----:B------:R-:W-:Y:S04]  /*9c10*/  SHFL.IDX PT, R8, R20, 0x2, 0x1c1f ;  /* 0x005c1f0014087f89 */ /* 0x000fe800000e0000 */
[----:B------:R-:W-:Y:S03]  /*9c20*/  SHFL.IDX PT, R20, R20, 0x3, 0x1c1f ;  /* 0x007c1f0014147f89 */ /* 0x000fe600000e0000 */
[----:B------:R-:W-:Y:S01]  /*9c30*/  @!P1 VIADD R9, R28, UR39 ;  /* 0x000000271c099c36 */ /* 0x000fe20008000000 */
[----:B-1----:R-:W-:-:S05]  /*9c40*/  @!P1 IADD3 R14, P2, R3, R14, RZ ;  /* 0x0000000e030e9210 */ /* 0x002fca0007f5e0ff */
[----:B--2---:R-:W-:Y:S02]  /*9c50*/  @!P1 IMAD.X R5, RZ, RZ, R4, P2 ;  /* 0x000000ffff059224 */ /* 0x004fe400010e0604 */
[----:B------:R-:W-:Y:S02]  /*9c60*/  @!P1 IMAD.MOV.U32 R4, RZ, RZ, R14 ;  /* 0x000000ffff049224 */ /* 0x000fe400078e000e */
[----:B------:R-:W1:Y:S04]  /*9c70*/  SHFL.IDX PT, R14, R10, 0x1, 0x1c1f ;  /* 0x003c1f000a0e7f89 */ /* 0x000e6800000e0000 */
[----:B------:R2:W-:Y:S01]  /*9c80*/  @!P1 LDGSTS.E.BYPASS.LTC128B.128 [R9+0xa200], desc[UR42][R4.64], !P0 ;  /* 0x0a20000004099fae */ /* 0x0005e2000c101d6a */
[----:B------:R-:W-:Y:S01]  /*9c90*/  ISETP.GE.AND P1, PT, R11, R0, PT ;  /* 0x000000000b00720c */ /* 0x000fe20003f26270 */
[----:B------:R-:W-:-:S05]  /*9ca0*/  VIADD R11, R25, 0x40 ;  /* 0x00000040190b7836 */ /* 0x000fca0000000000 */
[----:B------:R-:W-:Y:S01]  /*9cb0*/  ISETP.GE.AND P2, PT, R11, R0, PT ;  /* 0x000000000b00720c */ /* 0x000fe20003f46270 */
[----:B------:R-:W-:-:S06]  /*9cc0*/  VIADD R11, R25, 0x60 ;  /* 0x00000060190b7836 */ /* 0x000fcc0000000000 */
[C---:B--2---:R-:W-:Y:S01]  /*9cd0*/  @!P1 VIADD R9, R28.reuse, UR39 ;  /* 0x000000271c099c36 */ /* 0x044fe20008000000 */
[----:B-1----:R-:W-:Y:S02]  /*9ce0*/  @!P1 IADD3 R4, P3, R3, R14, RZ ;  /* 0x0000000e03049210 */ /* 0x002fe40007f7e0ff */
[----:B------:R-:W1:Y:S03]  /*9cf0*/  SHFL.IDX PT, R14, R10, 0x3, 0x1c1f ;  /* 0x007c1f000a0e7f89 */ /* 0x000e6600000e0000 */
[----:B------:R-:W-:Y:S02]  /*9d00*/  @!P1 IMAD.X R5, RZ, RZ, R21, P3 ;  /* 0x000000ffff059224 */ /* 0x000fe400018e0615 */
[----:B------:R-:W-:-:S03]  /*9d10*/  @!P2 VIADD R21, R28, UR39 ;  /* 0x000000271c15ac36 */ /* 0x000fc60008000000 */
[----:B------:R2:W-:Y:S02]  /*9d20*/  @!P1 LDGSTS.E.BYPASS.LTC128B.128 [R9+0xaa00], desc[UR42][R4.64], !P0 ;  /* 0x0aa0000004099fae */ /* 0x0005e4000c101d6a */
[----:B--2---:R-:W-:Y:S01]  /*9d30*/  @!P2 IADD3 R4, P1, R3, R26, RZ ;  /* 0x0000001a0304a210 */ /* 0x004fe20007f3e0ff */
[----:B------:R-:W-:Y:S01]  /*9d40*/  VIADD R9, R25, 0x80 ;  /* 0x0000008019097836 */ /* 0x000fe20000000000 */
[----:B------:R-:W2:Y:S03]  /*9d50*/  SHFL.IDX PT, R26, R6, RZ, 0x1c1f ;  /* 0x001c1fff061a7589 */ /* 0x000ea600000e0000 */
[----:B------:R-:W-:Y:S01]  /*9d60*/  @!P2 IMAD.X R5, RZ, RZ, R8, P1 ;  /* 0x000000ffff05a224 */ /* 0x000fe200008e0608 */
[-C--:B------:R-:W-:Y:S01]  /*9d70*/  ISETP.GE.AND P1, PT, R11, R0.reuse, PT ;  /* 0x000000000b00720c */ /* 0x080fe20003f26270 */
[----:B------:R-:W3:Y:S04]  /*9d80*/  SHFL.IDX PT, R8, R7, RZ, 0x1c1f ;  /* 0x001c1fff07087589 */ /* 0x000ee800000e0000 */
[----:B------:R1:W-:Y:S01]  /*9d90*/  @!P2 LDGSTS.E.BYPASS.LTC128B.128 [R21+0xb200], desc[UR42][R4.64], !P0 ;  /* 0x0b2000000415afae */ /* 0x0003e2000c101d6a */
[----:B------:R-:W-:-:S03]  /*9da0*/  ISETP.GE.AND P2, PT, R9, R0, PT ;  /* 0x000000000900720c */ /* 0x000fc60003f46270 */
[----:B------:R-:W4:Y:S04]  /*9db0*/  SHFL.IDX PT, R7, R7, 0x1, 0x1c1f ;  /* 0x003c1f0007077f89 */ /* 0x000f2800000e0000 */
[----:B------:R-:W-:Y:S01]  /*9dc0*/  @!P1 VIADD R9, R28, UR39 ;  /* 0x000000271c099c36 */ /* 0x000fe20008000000 */
[----:B-1----:R-:W-:-:S05]  /*9dd0*/  @!P1 IADD3 R4, P3, R3, R14, RZ ;  /* 0x0000000e03049210 */ /* 0x002fca0007f7e0ff */
[----:B------:R-:W-:Y:S01]  /*9de0*/  @!P2 VIADD R21, R28, UR39 ;  /* 0x000000271c15ac36 */ /* 0x000fe20008000000 */
[----:B------:R1:W0:Y:S01]  /*9df0*/  SHFL.IDX PT, R14, R6, 0x1, 0x1c1f ;  /* 0x003c1f00060e7f89 */ /* 0x00022200000e0000 */
[----:B------:R-:W-:-:S05]  /*9e00*/  @!P1 IMAD.X R5, RZ, RZ, R20, P3 ;  /* 0x000000ffff059224 */ /* 0x000fca00018e0614 */
[----:B------:R2:W-:Y:S02]  /*9e10*/  @!P1 LDGSTS.E.BYPASS.LTC128B.128 [R9+0xba00], desc[UR42][R4.64], !P0 ;  /* 0x0ba0000004099fae */ /* 0x0005e4000c101d6a */
[----:B--2---:R-:W-:-:S05]  /*9e20*/  @!P2 IADD3 R4, P1, R3, R26, RZ ;  /* 0x0000001a0304a210 */ /* 0x004fca0007f3e0ff */
[----:B---3--:R-:W-:-:S05]  /*9e30*/  @!P2 IMAD.X R5, RZ, RZ, R8, P1 ;  /* 0x000000ffff05a224 */ /* 0x008fca00008e0608 */
[----:B0---4-:R1:W-:Y:S03]  /*9e40*/  @!P2 LDGSTS.E.BYPASS.LTC128B.128 [R21+0xc200], desc[UR42][R4.64], !P0 ;  /* 0x0c2000000415afae */ /* 0x0113e6000c101d6a */
.L_x_113:
[----:B------:R-:W-:-:S05]  /*9e50*/  VIADD R25, R25, 0xa0 ;  /* 0x000000a019197836 */ /* 0x000fca0000000000 */
[----:B------:R-:W-:Y:S01]  /*9e60*/  ISETP.GE.AND P1, PT, R25, R0, PT ;  /* 0x000000001900720c */ /* 0x000fe20003f26270 */
[----:B------:R-:W-:-:S05]  /*9e70*/  IMAD.MOV.U32 R0, RZ, RZ, 0x1 ;  /* 0x00000001ff007424 */ /* 0x000fca00078e00ff */
[----:B------:R-:W-:-:S07]  /*9e80*/  SHF.L.U32 R0, R0, 0x1f, RZ ;  /* 0x0000001f00007819 */ /* 0x000fce00000006ff */
[----:B-1----:R-:W-:Y:S01]  /*9e90*/  @!P1 IADD3 R4, P2, R3, R14, RZ ;  /* 0x0000000e03049210 */ /* 0x002fe20007f5e0ff */
[----:B------:R-:W-:-:S04]  /*9ea0*/  @!P1 VIADD R3, R28, UR39 ;  /* 0x000000271c039c36 */ /* 0x000fc80008000000 */
[----:B------:R-:W-:-:S05]  /*9eb0*/  @!P1 IMAD.X R5, RZ, RZ, R7, P2 ;  /* 0x000000ffff059224 */ /* 0x000fca00010e0607 */
[----:B------:R-:W-:Y:S01]  /*9ec0*/  @!PT LDS RZ, [RZ] ;  /* 0x00000000fffff984 */ /* 0x000fe20000000800 */
[----:B------:R-:W-:Y:S01]  /*9ed0*/  @!PT LDS RZ, [RZ] ;  /* 0x00000000fffff984 */ /* 0x000fe20000000800 */
[----:B------:R-:W-:Y:S01]  /*9ee0*/  @!PT LDS RZ, [RZ] ;  /* 0x00000000fffff984 */ /* 0x000fe20000000800 */
[----:B------:R0:W-:Y:S01]  /*9ef0*/  @!P1 LDGSTS.E.BYPASS.LTC128B.128 [R3+0xca00], desc[UR42][R4.64], !P0 ;  /* 0x0ca0000004039fae */ /* 0x0001e2000c101d6a */
[----:B------:R-:W-:Y:S01]  /*9f00*/  NOP ;  /* 0x0000000000007918 */ /* 0x000fe20000000000 */
[----:B------:R-:W-:Y:S02]  /*9f10*/  SYNCS.ARRIVE.TRANS64.RED.A0T1 RZ, [UR39+0x12400], RZ ;  /* 0x012400ffffff79a7 */ /* 0x000fe40008200427 */
[----:B------:R-:W-:Y:S01]  /*9f20*/  ARRIVES.LDGSTSBAR.64.TRANSCNT [UR39+0x12400] ;  /* 0x01240000ff0079b0 */ /* 0x000fe20008000aa7 */
[----:B------:R-:W-:Y:S01]  /*9f30*/  NOP ;  /* 0x0000000000007918 */ /* 0x000fe20000000000 */
[----:B------:R-:W-:Y:S01]  /*9f40*/  SYNCS.ARRIVE.TRANS64.A1T0 RZ, [UR39+0x12400], RZ ;  /* 0x012400ffffff79a7 */ /* 0x000fe20008100027 */
[----:B------:R-:W1:Y:S02]  /*9f50*/  SYNCS.PHASECHK.TRANS64.TRYWAIT P0, [UR39+0x12420], R0 ;  /* 0x01242000ff0075a7 */ /* 0x000e640008000167 */
[----:B01----:R-:W-:Y:S05]  /*9f60*/  @!P0 BRA `(.L_x_56) ;  /* 0x0000001c00708947 */ /* 0x003fea0003800000 */
.L_x_114:
[----:B------:R-:W-:-:S04]  /*9f70*/  UIADD3 UR4, UR38, -0x2, URZ ;  /* 0xfffffffe26047890 */ /* 0x000fc8000fffe03f */
[----:B------:R-:W-:-:S06]  /*9f80*/  UISETP.GE.AND UP0, UPT, UR4, UR40, UPT ;  /* 0x000000280400728c */ /* 0x000fcc000bf06270 */
[----:B------:R-:W-:-:S13]  /*9f90*/  PLOP3.LUT P0, PT, PT, PT, UP0, 0x80, 0x0 ;  /* 0x000000000000781c */ /* 0x000fda0003f0f008 */
[----:B------:R-:W-:Y:S05]  /*9fa0*/  @!P0 BRA `(.L_x_57) ;  /* 0x0000000800b88947 */ /* 0x000fea0003800000 */
[----:B------:R-:W-:Y:S01]  /*9fb0*/  IMAD.U32 R12, RZ, RZ, UR41 ;  /* 0x00000029ff0c7e24 */ /* 0x000fe2000f8e00ff */
[----:B------:R-:W-:Y:S01]  /*9fc0*/  LOP3.LUT R13, R27, 0x1f, RZ, 0xc0, !PT ;  /* 0x0000001f1b0d7812 */ /* 0x000fe200078ec0ff */
[----:B------:R-:W-:Y:S02]  /*9fd0*/  IMAD.U32 R14, RZ, RZ, UR41 ;  /* 0x00000029ff0e7e24 */ /* 0x000fe4000f8e00ff */
[----:B------:R-:W-:Y:S01]  /*9fe0*/  IMAD.U32 R15, RZ, RZ, UR4 ;  /* 0x00000004ff0f7e24 */ /* 0x000fe2000f8e00ff */
[----:B------:R-:W-:Y:S01]  /*9ff0*/  LOP3.LUT R12, R12, 0x1, RZ, 0xfc, !PT ;  /* 0x000000010c0c7812 */ /* 0x000fe200078efcff */
[----:B------:R-:W-:Y:S01]  /*a000*/  IMAD.MOV.U32 R8, RZ, RZ, 0x1 ;  /* 0x00000001ff087424 */ /* 0x000fe200078e00ff */
[----:B------:R-:W-:Y:S01]  /*a010*/  LOP3.LUT R14, R14, 0x2, RZ, 0xfc, !PT ;  /* 0x000000020e0e7812 */ /* 0x000fe200078efcff */
[----:B------:R-:W-:-:S07]  /*a020*/  IMAD.MOV.U32 R9, RZ, RZ, RZ ;  /* 0x000000ffff097224 */ /* 0x000fce00078e00ff */
.L_x_74:
[----:B------:R-:W-:Y:S01]  /*a030*/  LOP3.LUT P1, RZ, R24, 0x2, RZ, 0xc0, !PT ;  /* 0x0000000218ff7812 */ /* 0x000fe2000782c0ff */
[----:B0-----:R-:W-:Y:S01]  /*a040*/  VIADD R3, R9, 0x1 ;  /* 0x0000000109037836 */ /* 0x001fe20000000000 */
[----:B------:R-:W-:Y:S04]  /*a050*/  BSSY B0, `(.L_x_58) ;  /* 0x000005e000007945 */ /* 0x000fe80003800000 */
[----:B------:R-:W-:-:S04]  /*a060*/  ISETP.NE.AND P0, PT, R3, 0x2, PT ;  /* 0x000000020300780c */ /* 0x000fc80003f05270 */
[----:B------:R-:W-:Y:S02]  /*a070*/  SEL R5, RZ, 0x1, P0 ;  /* 0x00000001ff057807 */ /* 0x000fe40000000000 */
[----:B------:R-:W-:Y:S02]  /*a080*/  SEL R3, R3, RZ, P0 ;  /* 0x000000ff03037207 */ /* 0x000fe40000000000 */
[----:B------:R-:W-:Y:S01]  /*a090*/  LOP3.LUT R0, R8, R5, RZ, 0x3c, !PT ;  /* 0x0000000508007212 */ /* 0x000fe200078e3cff */
[----:B------:R-:W-:Y:S06]  /*a0a0*/  @!P1 BRA `(.L_x_59) ;  /* 0x0000000400609947 */ /* 0x000fec0003800000 */
[----:B------:R-:W-:Y:S01]  /*a0b0*/  LOP3.LUT P1, RZ, R24, 0x1, RZ, 0xc0, !PT ;  /* 0x0000000118ff7812 */ /* 0x000fe2000782c0ff */
[----:B------:R-:W-:-:S12]  /*a0c0*/  IMAD.MOV.U32 R10, RZ, RZ, R15 ;  /* 0x000000ffff0a7224 */ /* 0x000fd800078e000f */
[----:B------:R-:W-:Y:S05]  /*a0d0*/  @!P1 BRA `(.L_x_60) ;  /* 0x00000000004c9947 */ /* 0x000fea0003800000 */
[----:B------:R-:W0:Y:S01]  /*a0e0*/  LDC R10, c[0x0][0x43c] ;  /* 0x00010f00ff0a7b82 */ /* 0x000e220000000800 */
[----:B------:R-:W-:Y:S01]  /*a0f0*/  IMAD.MOV.U32 R11, RZ, RZ, R15 ;  /* 0x000000ffff0b7224 */ /* 0x000fe200078e000f */
[----:B------:R-:W-:-:S06]  /*a100*/  ULDC.64 UR4, c[0x0][0x428] ;  /* 0x00010a0000047ab9 */ /* 0x000fcc0000000a00 */
[----:B------:R-:W1:Y:S01]  /*a110*/  LDC.64 R6, c[0x0][0x418] ;  /* 0x00010600ff067b82 */ /* 0x000e620000000a00 */
[----:B0-----:R-:W-:-:S13]  /*a120*/  ISETP.NE.AND P0, PT, R10, 0x1, PT ;  /* 0x000000010a00780c */ /* 0x001fda0003f05270 */
[----:B------:R-:W0:Y:S02]  /*a130*/  @P0 LDC.64 R4, c[0x0][0x440] ;  /* 0x00011000ff040b82 */ /* 0x000e240000000a00 */
[----:B0-----:R-:W-:-:S05]  /*a140*/  @P0 IMAD.HI.U32 R4, R15, R4, RZ ;  /* 0x000000040f040227 */ /* 0x001fca00078e00ff */
[----:B------:R-:W-:Y:S01]  /*a150*/  @P0 SHF.R.U32.HI R11, RZ, R5, R4 ;  /* 0x00000005ff0b0219 */ /* 0x000fe20000011604 */
[----:B------:R-:W-:-:S03]  /*a160*/  IMAD R4, R18, UR4, RZ ;  /* 0x0000000412047c24 */ /* 0x000fc6000f8e02ff */
[--C-:B------:R-:W-:Y:S01]  /*a170*/  SHF.R.S32.HI R5, RZ, 0x1f, R11.reuse ;  /* 0x0000001fff057819 */ /* 0x100fe2000001140b */
[----:B------:R-:W-:Y:S02]  /*a180*/  IMAD R19, R23, UR5, R4 ;  /* 0x0000000517137c24 */ /* 0x000fe4000f8e0204 */
[----:B------:R-:W-:-:S04]  /*a190*/  IMAD.MOV.U32 R4, RZ, RZ, R11 ;  /* 0x000000ffff047224 */ /* 0x000fc800078e000b */
[----:B------:R-:W-:-:S04]  /*a1a0*/  IMAD.WIDE.U32 R4, R23, UR4, R4 ;  /* 0x0000000417047c25 */ /* 0x000fc8000f8e0004 */
[----:B------:R-:W-:Y:S01]  /*a1b0*/  IMAD.IADD R5, R19, 0x1, R5 ;  /* 0x0000000113057824 */ /* 0x000fe200078e0205 */
[----:B-1----:R-:W-:-:S04]  /*a1c0*/  LEA R6, P0, R4, R6, 0x2 ;  /* 0x0000000604067211 */ /* 0x002fc800078010ff */
[----:B------:R-:W-:-:S05]  /*a1d0*/  LEA.HI.X R7, R4, R7, R5, 0x2, P0 ;  /* 0x0000000704077211 */ /* 0x000fca00000f1405 */
[----:B------:R0:W5:Y:S01]  /*a1e0*/  LDG.E R19, desc[UR42][R6.64] ;  /* 0x0000002a06137981 */ /* 0x000162000c1e1900 */
[----:B------:R-:W-:-:S04]  /*a1f0*/  IMAD.MOV R4, RZ, RZ, -R11 ;  /* 0x000000ffff047224 */ /* 0x000fc800078e0a0b */
[----:B------:R-:W-:-:S07]  /*a200*/  IMAD R10, R10, R4, R15 ;  /* 0x000000040a0a7224 */ /* 0x000fce00078e020f */
.L_x_60:
[----:B0-----:R-:W-:Y:S02]  /*a210*/  LEA R7, R3, UR39, 0x3 ;  /* 0x0000002703077c11 */ /* 0x001fe4000f8e18ff */
[----:B------:R-:W-:Y:S02]  /*a220*/  SHF.L.U32 R4, R0, 0x1f, RZ ;  /* 0x0000001f00047819 */ /* 0x000fe400000006ff */
[----:B------:R-:W-:Y:S02]  /*a230*/  ISETP.NE.AND P1, PT, R16, RZ, PT ;  /* 0x000000ff1000720c */ /* 0x000fe40003f25270 */
[----:B------:R-:W0:Y:S02]  /*a240*/  SYNCS.PHASECHK.TRANS64.TRYWAIT P0, [R7+URZ+0x12480], R4 ;  /* 0x01248004070075a7 */ /* 0x000e24000800017f */
[----:B0-----:R-:W-:Y:S09]  /*a250*/  @!P0 BRA `(.L_x_61) ;  /* 0x0000001800cc8947 */ /* 0x001ff20003800000 */
.L_x_115:
[----:B------:R-:W-:Y:S04]  /*a260*/  BSSY B1, `(.L_x_62) ;  /* 0x0000007000017945 */ /* 0x000fe80003800000 */
[----:B------:R-:W-:Y:S05]  /*a270*/  @P1 BRA `(.L_x_63) ;  /* 0x0000000000141947 */ /* 0x000fea0003800000 */
[----:B------:R-:W-:Y:S01]  /*a280*/  ISETP.NE.AND P0, PT, R13, RZ, PT ;  /* 0x000000ff0d00720c */ /* 0x000fe20003f05270 */
[----:B------:R-:W-:-:S04]  /*a290*/  IMAD.MOV.U32 R6, RZ, RZ, 0x2800 ;  /* 0x00002800ff067424 */ /* 0x000fc800078e00ff */
[----:B------:R1:W-:Y:S08]  /*a2a0*/  SYNCS.ARRIVE.TRANS64 RZ, [R7+URZ+0x12470], R6 ;  /* 0x0124700607ff79a7 */ /* 0x0003f0000800003f */
[----:B------:R-:W-:Y:S05]  /*a2b0*/  @!P0 BRA `(.L_x_63) ;  /* 0x0000000000048947 */ /* 0x000fea0003800000 */
[----:B------:R-:W-:Y:S01]  /*a2c0*/  BPT.TRAP 0x1 ;  /* 0x000000040000795c */ /* 0x000fe20000300000 */
.L_x_63:
[----:B------:R-:W-:Y:S05]  /*a2d0*/  BSYNC B1 ;  /* 0x0000000000017941 */ /* 0x000fea0003800000 */
.L_x_62:
[----:B-1----:R-:W-:Y:S01]  /*a2e0*/  IMAD.U32 R6, RZ, RZ, UR39 ;  /* 0x00000027ff067e24 */ /* 0x002fe2000f8e00ff */
[----:B------:R-:W-:Y:S01]  /*a2f0*/  R2UR UR33, R7 ;  /* 0x00000000072172ca */ /* 0x000fe200000e0000 */
[----:B------:R-:W-:Y:S01]  /*a300*/  IMAD R11, R10, 0xa0, RZ ;  /* 0x000000a00a0b7824 */ /* 0x000fe200078e02ff */
[----:B------:R-:W-:Y:S01]  /*a310*/  ULDC.64 UR4, c[0x0][0x198] ;  /* 0x0000660000047ab9 */ /* 0x000fe20000000a00 */
[----:B------:R-:W-:Y:S01]  /*a320*/  IMAD R6, R3, 0x2800, R6 ;  /* 0x0000280003067824 */ /* 0x000fe200078e0206 */
[----:B------:R-:W-:Y:S01]  /*a330*/  UIADD3 UR4, UP0, UR4, 0x470, URZ ;  /* 0x0000047004047890 */ /* 0x000fe2000ff1e03f */
[----:B------:R-:W-:Y:S01]  /*a340*/  IMAD.MOV.U32 R20, RZ, RZ, RZ ;  /* 0x000000ffff147224 */ /* 0x000fe200078e00ff */
[----:B------:R-:W-:Y:S01]  /*a350*/  R2UR UR35, R11 ;  /* 0x000000000b2372ca */ /* 0x000fe200000e0000 */
[----:B------:R-:W-:Y:S01]  /*a360*/  UMOV UR6, 0x0 ;  /* 0x0000000000067882 */ /* 0x000fe20000000000 */
[----:B------:R-:W-:Y:S01]  /*a370*/  R2UR UR32, R6 ;  /* 0x00000000062072ca */ /* 0x000fe200000e0000 */
[----:B------:R-:W-:Y:S01]  /*a380*/  UIADD3.X UR5, URZ, UR5, URZ, UP0, !UPT ;  /* 0x000000053f057290 */ /* 0x000fe200087fe43f */
[----:B------:R-:W-:Y:S01]  /*a390*/  R2UR UR34, R20 ;  /* 0x00000000142272ca */ /* 0x000fe200000e0000 */
[----:B------:R-:W-:Y:S01]  /*a3a0*/  UMOV UR7, 0x14f00000 ;  /* 0x14f0000000077882 */ /* 0x000fe20000000000 */
[----:B------:R-:W-:Y:S01]  /*a3b0*/  PLOP3.LUT P0, PT, PT, PT, PT, 0x80, 0x0 ;  /* 0x000000000000781c */ /* 0x000fe20003f0f070 */
[----:B------:R-:W-:-:S08]  /*a3c0*/  UIADD3 UR33, UR33, 0x12470, URZ ;  /* 0x0001247021217890 */ /* 0x000fd0000fffe03f */
[----:B------:R-:W-:-:S12]  /*a3d0*/  UIADD3 UR32, UR32, 0x5200, URZ ;  /* 0x0000520020207890 */ /* 0x000fd8000fffe03f */
.L_x_64:
[----:B------:R-:W-:-:S13]  /*a3e0*/  @P0 ELECT P2, URZ, PT ;  /* 0x00000000003f082f */ /* 0x000fda0003840000 */
[----:B-----5:R-:W-:Y:S02]  /*a3f0*/  @P2 R2UR UR37, R19 ;  /* 0x00000000132522ca */ /* 0x020fe400000e0000 */
[----:B------:R-:W-:-:S11]  /*a400*/  @P2 PLOP3.LUT P0, PT, P2, PT, PT, 0x8, 0x0 ;  /* 0x000000000000281c */ /* 0x000fd6000170e170 */
[----:B------:R1:W-:Y:S01]  /*a410*/  UTMALDG.4D [UR32], [UR4], desc[UR6] ;  /* 0x00000620040075b4 */ /* 0x0003e20008019000 */
[----:B------:R-:W-:Y:S01]  /*a420*/  PLOP3.LUT P2, PT, PT, PT, PT, 0x8, 0x0 ;  /* 0x000000000000781c */ /* 0x000fe20003f4e170 */
[----:B-1----:R-:W-:-:S12]  /*a430*/  @P0 BRA.U.ANY `(.L_x_64) ;  /* 0xfffffffd00e80947 */ /* 0x002fd8000393ffff */
[----:B------:R-:W1:Y:S02]  /*a440*/  SYNCS.PHASECHK.TRANS64.TRYWAIT P0, [R7+URZ+0x12440], R4 ;  /* 0x01244004070075a7 */ /* 0x000e64000800017f */
[----:B-1----:R-:W-:Y:S05]  /*a450*/  @!P0 BRA `(.L_x_65) ;  /* 0x0000001800608947 */ /* 0x002fea0003800000 */
.L_x_116:
[----:B------:R-:W-:Y:S01]  /*a460*/  BSSY B1, `(.L_x_66) ;  /* 0x0000009000017945 */ /* 0x000fe20003800000 */
[----:B01----:R-:W-:Y:S02]  /*a470*/  IMAD.MOV.U32 R4, RZ, RZ, 0x0 ;  /* 0x00000000ff047424 */ /* 0x003fe400078e00ff */
[----:B------:R-:W-:Y:S01]  /*a480*/  IMAD.MOV.U32 R5, RZ, RZ, 0x14f00000 ;  /* 0x14f00000ff057424 */ /* 0x000fe200078e00ff */
[----:B------:R-:W-:Y:S06]  /*a490*/  @P1 BRA `(.L_x_67) ;  /* 0x0000000000141947 */ /* 0x000fec0003800000 */
[----:B------:R-:W-:Y:S01]  /*a4a0*/  ISETP.NE.AND P0, PT, R13, RZ, PT ;  /* 0x000000ff0d00720c */ /* 0x000fe20003f05270 */
[----:B------:R-:W-:-:S04]  /*a4b0*/  IMAD.MOV.U32 R10, RZ, RZ, 0x2800 ;  /* 0x00002800ff0a7424 */ /* 0x000fc800078e00ff */
[----:B------:R0:W-:Y:S08]  /*a4c0*/  SYNCS.ARRIVE.TRANS64 RZ, [R7+URZ+0x12430], R10 ;  /* 0x0124300a07ff79a7 */ /* 0x0001f0000800003f */
[----:B------:R-:W-:Y:S05]  /*a4d0*/  @!P0 BRA `(.L_x_67) ;  /* 0x0000000000048947 */ /* 0x000fea0003800000 */
[----:B------:R-:W-:Y:S01]  /*a4e0*/  BPT.TRAP 0x1 ;  /* 0x000000040000795c */ /* 0x000fe20000300000 */
.L_x_67:
[----:B------:R-:W-:Y:S05]  /*a4f0*/  BSYNC B1 ;  /* 0x0000000000017941 */ /* 0x000fea0003800000 */
.L_x_66:
[----:B------:R-:W-:Y:S01]  /*a500*/  R2UR UR8, R6 ;  /* 0x00000000060872ca */ /* 0x000fe200000e0000 */
[----:B------:R-:W-:Y:S01]  /*a510*/  ULDC.64 UR4, c[0x0][0x198] ;  /* 0x0000660000047ab9 */ /* 0x000fe20000000a00 */
[----:B------:R-:W-:Y:S01]  /*a520*/  R2UR UR9, R7 ;  /* 0x00000000070972ca */ /* 0x000fe200000e0000 */
[----:B------:R-:W-:Y:S01]  /*a530*/  UIADD3 UR4, UP0, UR4, 0x370, URZ ;  /* 0x0000037004047890 */ /* 0x000fe2000ff1e03f */
[----:B------:R-:W-:Y:S02]  /*a540*/  R2UR UR6, R4 ;  /* 0x00000000040672ca */ /* 0x000fe400000e0000 */
[----:B------:R-:W-:Y:S01]  /*a550*/  R2UR UR7, R5 ;  /* 0x00000000050772ca */ /* 0x000fe200000e0000 */
[----:B------:R-:W-:Y:S01]  /*a560*/  UIADD3.X UR5, URZ, UR5, URZ, UP0, !UPT ;  /* 0x000000053f057290 */ /* 0x000fe200087fe43f */
[----:B------:R-:W-:Y:S02]  /*a570*/  R2UR UR10, R20 ;  /* 0x00000000140a72ca */ /* 0x000fe400000e0000 */
[----:B------:R-:W-:-:S02]  /*a580*/  R2UR UR11, R11 ;  /* 0x000000000b0b72ca */ /* 0x000fc400000e0000 */
[----:B------:R-:W-:Y:S01]  /*a590*/  PLOP3.LUT P0, PT, PT, PT, PT, 0x80, 0x0 ;  /* 0x000000000000781c */ /* 0x000fe20003f0f070 */
[----:B------:R-:W-:Y:S02]  /*a5a0*/  UIADD3 UR8, UR8, 0xd200, URZ ;  /* 0x0000d20008087890 */ /* 0x000fe4000fffe03f */
[----:B------:R-:W-:-:S12]  /*a5b0*/  UIADD3 UR9, UR9, 0x12430, URZ ;  /* 0x0001243009097890 */ /* 0x000fd8000fffe03f */
.L_x_68:
[----:B------:R-:W-:-:S13]  /*a5c0*/  @P0 ELECT P1, URZ, PT ;  /* 0x00000000003f082f */ /* 0x000fda0003820000 */
[----:B------:R-:W-:Y:S01]  /*a5d0*/  @P1 R2UR UR13, R19 ;  /* 0x00000000130d12ca */ /* 0x000fe200000e0000 */
[----:B------:R-:W-:Y:S01]  /*a5e0*/  UMOV UR12, UR36 ;  /* 0x00000024000c7c82 */ /* 0x000fe20008000000 */
[----:B------:R-:W-:-:S11]  /*a5f0*/  @P1 PLOP3.LUT P0, PT, P1, PT, PT, 0x8, 0x0 ;  /* 0x000000000000181c */ /* 0x000fd60000f0e170 */
[----:B------:R1:W-:Y:S01]  /*a600*/  UTMALDG.4D [UR8], [UR4], desc[UR6] ;  /* 0x00000608040075b4 */ /* 0x0003e20008019000 */
[----:B------:R-:W-:Y:S01]  /*a610*/  PLOP3.LUT P1, PT, PT, PT, PT, 0x8, 0x0 ;  /* 0x000000000000781c */ /* 0x000fe20003f2e170 */
[----:B-1----:R-:W-:-:S12]  /*a620*/  @P0 BRA.U.ANY `(.L_x_68) ;  /* 0xfffffffd00e40947 */ /* 0x002fd8000393ffff */
.L_x_59:
[----:B------:R-:W-:Y:S05]  /*a630*/  BSYNC B0 ;  /* 0x0000000000007941 */ /* 0x000fea0003800000 */
.L_x_58:
[----:B------:R-:W-:-:S13]  /*a640*/  ISETP.NE.AND P0, PT, R12, 0x3, PT ;  /* 0x000000030c00780c */ /* 0x000fda0003f05270 */
[----:B------:R-:W-:Y:S05]  /*a650*/  @!P0 BRA `(.L_x_69) ;  /* 0x0000000000048947 */ /* 0x000fea0003800000 */
[----:B------:R-:W-:Y:S01]  /*a660*/  BPT.TRAP 0x1 ;  /* 0x000000040000795c */ /* 0x000fe20000300000 */
.L_x_69:
[----:B------:R-:W-:Y:S02]  /*a670*/  LOP3.LUT R5, R8, 0x1, RZ, 0x3c, !PT ;  /* 0x0000000108057812 */ /* 0x000fe400078e3cff */
[----:B------:R-:W-:Y:S02]  /*a680*/  LEA R20, R9, UR39, 0x3 ;  /* 0x0000002709147c11 */ /* 0x000fe4000f8e18ff */
[----:B------:R-:W-:Y:S02]  /*a690*/  SHF.L.U32 R5, R5, 0x1f, RZ ;  /* 0x0000001f05057819 */ /* 0x000fe400000006ff */
[----:B------:R-:W-:Y:S02]  /*a6a0*/  ISETP.NE.AND P1, PT, R14, 0x3, PT ;  /* 0x000000030e00780c */ /* 0x000fe40003f25270 */
[----:B------:R-:W1:Y:S02]  /*a6b0*/  SYNCS.PHASECHK.TRANS64.TRYWAIT P0, [R20+URZ+0x12470], R5 ;  /* 0x01247005140075a7 */ /* 0x000e64000800017f */
[----:B-1----:R-:W-:Y:S09]  /*a6c0*/  @!P0 BRA `(.L_x_70) ;  /* 0x0000001400d88947 */ /* 0x002ff20003800000 */
.L_x_117:
[----:B------:R-:W-:Y:S05]  /*a6d0*/  @!P1 BRA `(.L_x_71) ;  /* 0x0000000000049947 */ /* 0x000fea0003800000 */
[----:B------:R-:W-:Y:S01]  /*a6e0*/  BPT.TRAP 0x1 ;  /* 0x000000040000795c */ /* 0x000fe20000300000 */
.L_x_71:
[----:B-1----:R-:W-:Y:S01]  /*a6f0*/  SHF.L.U32 R5, R8, 0x1f, RZ ;  /* 0x0000001f08057819 */ /* 0x002fe200000006ff */
[----:B0-----:R-:W-:-:S03]  /*a700*/  IMAD R10, R9, 0x2800, RZ ;  /* 0x00002800090a7824 */ /* 0x001fc600078e02ff */
[----:B------:R-:W0:Y:S02]  /*a710*/  SYNCS.PHASECHK.TRANS64.TRYWAIT P0, [R20+URZ+0x12460], R5 ;  /* 0x01246005140075a7 */ /* 0x000e24000800017f */
[----:B0-----:R-:W-:Y:S05]  /*a720*/  @!P0 BRA `(.L_x_72) ;  /* 0x0000001400d48947 */ /* 0x001fea0003800000 */
.L_x_118:
[C---:B------:R-:W-:Y:S01]  /*a730*/  LOP3.LUT R25, R10.reuse, R22, RZ, 0xfc, !PT ;  /* 0x000000160a197212 */ /* 0x040fe200078efcff */
[----:B------:R-:W-:Y:S05]  /*a740*/  WARPSYNC.ALL ;  /* 0x0000000000007948 */ /* 0x000fea0003800000 */
[----:B0-----:R-:W0:Y:S01]  /*a750*/  LDSM.16.MT88.4 R4, [R25+UR39+0x5200] ;  /* 0x005200271904783b */ /* 0x001e220008004200 */
[----:B------:R-:W-:-:S05]  /*a760*/  LOP3.LUT R21, R10, R17, RZ, 0xfc, !PT ;  /* 0x000000110a157212 */ /* 0x000fca00078efcff */
[----:B------:R-:W-:Y:S01]  /*a770*/  VIADD R21, R21, UR39 ;  /* 0x0000002715157c36 */ /* 0x000fe20008000000 */
[C-C-:B0-----:R-:W-:Y:S02]  /*a780*/  PRMT R8, R4.reuse, 0x6420, R5.reuse ;  /* 0x0000642004087816 */ /* 0x141fe40000000005 */
[----:B------:R-:W-:Y:S02]  /*a790*/  PRMT R9, R4, 0x7531, R5 ;  /* 0x0000753104097816 */ /* 0x000fe40000000005 */
[C-C-:B------:R-:W-:Y:S02]  /*a7a0*/  PRMT R10, R6.reuse, 0x6420, R7.reuse ;  /* 0x00006420060a7816 */ /* 0x140fe40000000007 */
[----:B------:R-:W-:-:S05]  /*a7b0*/  PRMT R11, R6, 0x7531, R7 ;  /* 0x00007531060b7816 */ /* 0x000fca0000000007 */
[----:B------:R-:W-:Y:S04]  /*a7c0*/  STSM.16.M88.4 [R21+0x200], R8 ;  /* 0x0002000815007844 */ /* 0x000fe80000000200 */
[----:B------:R-:W0:Y:S02]  /*a7d0*/  LDSM.16.MT88.4 R4, [R25+UR39+0x5a00] ;  /* 0x005a00271904783b */ /* 0x000e240008004200 */
[C-C-:B0-----:R-:W-:Y:S02]  /*a7e0*/  PRMT R8, R4.reuse, 0x6420, R5.reuse ;  /* 0x0000642004087816 */ /* 0x141fe40000000005 */
[----:B------:R-:W-:Y:S02]  /*a7f0*/  PRMT R9, R4, 0x7531, R5 ;  /* 0x0000753104097816 */ /* 0x000fe40000000005 */
[----:B------:R-:W-:-:S02]  /*a800*/  PRMT R10, R6, 0x6420, R7 ;  /* 0x00006420060a7816 */ /* 0x000fc40000000007 */
        /* <DEDUP_REMOVED lines=19> */
[----:B------:R0:W-:Y:S01]  /*a940*/  STSM.16.M88.4 [R21+0x2200], R8 ;  /* 0x0022000815007844 */ /* 0x0001e20000000200 */
[----:B------:R-:W-:Y:S01]  /*a950*/  @!PT LDS RZ, [RZ] ;  /* 0x00000000fffff984 */ /* 0x000fe20000000800 */
[----:B------:R-:W-:Y:S01]  /*a960*/  @!PT LDS RZ, [RZ] ;  /* 0x00000000fffff984 */ /* 0x000fe20000000800 */
[----:B------:R-:W-:Y:S01]  /*a970*/  @!PT LDS RZ, [RZ] ;  /* 0x00000000fffff984 */ /* 0x000fe20000000800 */
[----:B------:R-:W-:Y:S01]  /*a980*/  @!PT LDS RZ, [RZ] ;  /* 0x00000000fffff984 */ /* 0x000fe20000000800 */
[----:B------:R1:W-:Y:S06]  /*a990*/  MEMBAR.ALL.CTA ;  /* 0x0000000000007992 */ /* 0x0003ec0000008000 */
[----:B-1----:R-:W1:Y:S01]  /*a9a0*/  FENCE.VIEW.ASYNC.S ;  /* 0x00000000000073c6 */ /* 0x002e620000000000 */
[----:B------:R-:W-:Y:S05]  /*a9b0*/  @!P1 BRA `(.L_x_73) ;  /* 0x0000000000049947 */ /* 0x000fea0003800000 */
[----:B------:R-:W-:Y:S01]  /*a9c0*/  BPT.TRAP 0x1 ;  /* 0x000000040000795c */ /* 0x000fe20000300000 */
.L_x_73:
[----:B-1----:R1:W-:Y:S01]  /*a9d0*/  SYNCS.ARRIVE.TRANS64.A1T0 RZ, [R20+URZ+0x12450], RZ ;  /* 0x012450ff14ff79a7 */ /* 0x0023e2000810003f */
[----:B------:R-:W-:Y:S01]  /*a9e0*/  BAR.SYNC.DEFER_BLOCKING 0x2, 0x80 ;  /* 0x0082000000007b1d */ /* 0x000fe20000010000 */
[----:B------:R-:W-:Y:S01]  /*a9f0*/  ISETP.NE.AND P0, PT, R16, RZ, PT ;  /* 0x000000ff1000720c */ /* 0x000fe20003f05270 */
[----:B0-----:R-:W-:Y:S02]  /*aa00*/  IMAD.MOV.U32 R9, RZ, RZ, R3 ;  /* 0x000000ffff097224 */ /* 0x001fe400078e0003 */
[----:B------:R-:W-:-:S10]  /*aa10*/  IMAD.MOV.U32 R8, RZ, RZ, R0 ;  /* 0x000000ffff087224 */ /* 0x000fd400078e0000 */
[----:B------:R-:W-:-:S05]  /*aa20*/  @!P0 VIADD R4, R20, 0x12480 ;  /* 0x0001248014048836 */ /* 0x000fca0000000000 */
[----:B------:R-:W-:-:S04]  /*aa30*/  @!P0 PRMT R4, RZ, 0x654, R4 ;  /* 0x00000654ff048816 */ /* 0x000fc80000000004 */
[----:B------:R1:W-:Y:S01]  /*aa40*/  @!P0 SYNCS.ARRIVE.TRANS64.RED.A1T0 RZ, [R4+URZ], RZ ;  /* 0x000000ff04ff89a7 */ /* 0x0003e2000810043f */
[C---:B------:R-:W-:Y:S01]  /*aa50*/  ISETP.GT.AND P0, PT, R15.reuse, UR40, PT ;  /* 0x000000280f007c0c */ /* 0x040fe2000bf04270 */
[----:B------:R-:W-:-:S12]  /*aa60*/  VIADD R15, R15, 0xffffffff ;  /* 0xffffffff0f0f7836 */ /* 0x000fd80000000000 */
[----:B-1----:R-:W-:Y:S05]  /*aa70*/  @P0 BRA `(.L_x_74) ;  /* 0xfffffff4006c0947 */ /* 0x002fea000383ffff */
[----:B------:R-:W-:Y:S05]  /*aa80*/  BRA `(.L_x_75) ;  /* 0x0000000000087947 */ /* 0x000fea0003800000 */
.L_x_57:
[----:B0-----:R-:W-:Y:S02]  /*aa90*/  IMAD.MOV.U32 R3, RZ, RZ, RZ ;  /* 0x000000ffff037224 */ /* 0x001fe400078e00ff */
[----:B------:R-:W-:-:S07]  /*aaa0*/  IMAD.MOV.U32 R0, RZ, RZ, 0x1 ;  /* 0x00000001ff007424 */ /* 0x000fce00078e00ff */
.L_x_75:
[----:B------:R-:W-:-:S04]  /*aab0*/  ULOP3.LUT UR4, UR41, 0x1, URZ, 0xfc, !UPT ;  /* 0x0000000129047892 */ /* 0x000fc8000f8efc3f */
[----:B------:R-:W-:-:S06]  /*aac0*/  UISETP.NE.AND UP0, UPT, UR4, 0x3, UPT ;  /* 0x000000030400788c */ /* 0x000fcc000bf05270 */
[----:B------:R-:W-:-:S13]  /*aad0*/  PLOP3.LUT P0, PT, PT, PT, UP0, 0x80, 0x0 ;  /* 0x000000000000781c */ /* 0x000fda0003f0f008 */
[----:B------:R-:W-:Y:S05]  /*aae0*/  @!P0 BRA `(.L_x_76) ;  /* 0x0000000000048947 */ /* 0x000fea0003800000 */
[----:B------:R-:W-:Y:S01]  /*aaf0*/  BPT.TRAP 0x1 ;  /* 0x000000040000795c */ /* 0x000fe20000300000 */
.L_x_76:
[----:B------:R-:W-:Y:S01]  /*ab00*/  LOP3.LUT R5, R0, 0x1, RZ, 0x3c, !PT ;  /* 0x0000000100057812 */ /* 0x000fe200078e3cff */
[----:B------:R-:W-:Y:S01]  /*ab10*/  BSSY B0, `(.L_x_77) ;  /* 0x0000005000007945 */ /* 0x000fe20003800000 */
[----:B------:R-:W-:Y:S02]  /*ab20*/  LEA R12, R3, UR39, 0x3 ;  /* 0x00000027030c7c11 */ /* 0x000fe4000f8e18ff */
[----:B------:R-:W-:-:S04]  /*ab30*/  SHF.L.U32 R5, R5, 0x1f, RZ ;  /* 0x0000001f05057819 */ /* 0x000fc800000006ff */
[----:B------:R-:W0:Y:S02]  /*ab40*/  SYNCS.PHASECHK.TRANS64.TRYWAIT P0, [R12+URZ+0x12470], R5 ;  /* 0x012470050c0075a7 */ /* 0x000e24000800017f */
[----:B0-----:R-:W-:Y:S05]  /*ab50*/  @!P0 BRA `(.L_x_78) ;  /* 0x0000001000dc8947 */ /* 0x001fea0003800000 */
.L_x_119:
[----:B------:R-:W-:Y:S05]  /*ab60*/  BSYNC B0 ;  /* 0x0000000000007941 */ /* 0x000fea0003800000 */
.L_x_77:
[----:B------:R-:W-:-:S06]  /*ab70*/  ULOP3.LUT UR4, UR41, 0x2, URZ, 0xfc, !UPT ;  /* 0x0000000229047892 */ /* 0x000fcc000f8efc3f */
[----:B------:R-:W-:-:S05]  /*ab80*/  IMAD.U32 R4, RZ, RZ, UR4 ;  /* 0x00000004ff047e24 */ /* 0x000fca000f8e00ff */
[----:B------:R-:W-:-:S13]  /*ab90*/  ISETP.NE.AND P1, PT, R4, 0x3, PT ;  /* 0x000000030400780c */ /* 0x000fda0003f25270 */
[----:B------:R-:W-:Y:S05]  /*aba0*/  @!P1 BRA `(.L_x_79) ;  /* 0x0000000000049947 */ /* 0x000fea0003800000 */
[----:B------:R-:W-:Y:S01]  /*abb0*/  BPT.TRAP 0x1 ;  /* 0x000000040000795c */ /* 0x000fe20000300000 */
.L_x_79:
[----:B0-----:R-:W-:Y:S01]  /*abc0*/  SHF.L.U32 R5, R0, 0x1f, RZ ;  /* 0x0000001f00057819 */ /* 0x001fe200000006ff */
[----:B------:R-:W-:-:S03]  /*abd0*/  IMAD R8, R3, 0x2800, RZ ;  /* 0x0000280003087824 */ /* 0x000fc600078e02ff */
[----:B------:R-:W0:Y:S02]  /*abe0*/  SYNCS.PHASECHK.TRANS64.TRYWAIT P0, [R12+URZ+0x12460], R5 ;  /* 0x012460050c0075a7 */ /* 0x000e24000800017f */
[----:B------:R-:W-:Y:S01]  /*abf0*/  LOP3.LUT R22, R8, R22, RZ, 0xfc, !PT ;  /* 0x0000001608167212 */ /* 0x000fe200078efcff */
[----:B0-----:R-:W-:Y:S06]  /*ac00*/  @!P0 BRA `(.L_x_80) ;  /* 0x0000001000c48947 */ /* 0x001fec0003800000 */
.L_x_120:
        /* <DEDUP_REMOVED lines=41> */
.L_x_81:
[----:B-1----:R-:W-:Y:S01]  /*aea0*/  SYNCS.ARRIVE.TRANS64.A1T0 RZ, [R12+URZ+0x12450], RZ ;  /* 0x012450ff0cff79a7 */ /* 0x002fe2000810003f */
[----:B------:R-:W-:Y:S01]  /*aeb0*/  BAR.SYNC.DEFER_BLOCKING 0x2, 0x80 ;  /* 0x0082000000007b1d */ /* 0x000fe20000010000 */
[----:B------:R-:W-:Y:S01]  /*aec0*/  ISETP.NE.AND P0, PT, R16, RZ, PT ;  /* 0x000000ff1000720c */ /* 0x000fe20003f05270 */
[----:B------:R-:W-:-:S12]  /*aed0*/  VIADD R3, R3, 0x1 ;  /* 0x0000000103037836 */ /* 0x000fd80000000000 */
[----:B------:R-:W-:-:S05]  /*aee0*/  @!P0 VIADD R4, R12, 0x12480 ;  /* 0x000124800c048836 */ /* 0x000fca0000000000 */
[----:B------:R-:W-:-:S04]  /*aef0*/  @!P0 PRMT R4, RZ, 0x654, R4 ;  /* 0x00000654ff048816 */ /* 0x000fc80000000004 */
[----:B------:R1:W-:Y:S01]  /*af00*/  @!P0 SYNCS.ARRIVE.TRANS64.RED.A1T0 RZ, [R4+URZ], RZ ;  /* 0x000000ff04ff89a7 */ /* 0x0003e2000810043f */
[----:B------:R-:W-:-:S04]  /*af10*/  ISETP.NE.AND P0, PT, R3, 0x2, PT ;  /* 0x000000020300780c */ /* 0x000fc80003f05270 */
[----:B------:R-:W-:Y:S02]  /*af20*/  SEL R5, RZ, 0x1, P0 ;  /* 0x00000001ff057807 */ /* 0x000fe40000000000 */
[----:B------:R-:W-:Y:S01]  /*af30*/  SEL R3, R3, RZ, P0 ;  /* 0x000000ff03037207 */ /* 0x000fe20000000000 */
[----:B-1----:R-:W-:Y:S01]  /*af40*/  IMAD.MOV.U32 R4, RZ, RZ, RZ ;  /* 0x000000ffff047224 */ /* 0x002fe200078e00ff */
[----:B------:R-:W-:-:S07]  /*af50*/  LOP3.LUT R0, R0, R5, RZ, 0x3c, !PT ;  /* 0x0000000500007212 */ /* 0x000fce00078e3cff */
.L_x_40:
[----:B------:R-:W0:Y:S01]  /*af60*/  S2R R6, SR_CgaCtaId ;  /* 0x0000000000067919 */ /* 0x000e220000008800 */
[----:B------:R-:W-:Y:S02]  /*af70*/  MOV R5, 0x400 ;  /* 0x0000040000057802 */ /* 0x000fe40000000f00 */
[----:B------:R-:W-:Y:S02]  /*af80*/  SHF.L.U32 R4, R4, 0x1f, RZ ;  /* 0x0000001f04047819 */ /* 0x000fe400000006ff */
[----:B0-----:R-:W-:-:S04]  /*af90*/  LEA R9, R6, R5, 0x18 ;  /* 0x0000000506097211 */ /* 0x001fc800078ec0ff */
[----:B------:R-:W0:Y:S02]  /*afa0*/  SYNCS.PHASECHK.TRANS64.TRYWAIT P0, [R9+URZ+0x12420], R4 ;  /* 0x01242004090075a7 */ /* 0x000e24000800017f */
[----:B0-----:R-:W-:Y:S05]  /*afb0*/  @!P0 BRA `(.L_x_82) ;  /* 0x0000000c00ec8947 */ /* 0x001fea0003800000 */
.L_x_121:
[----:B------:R-:W1:Y:S02]  /*afc0*/  SHFL.IDX PT, R2, R2, RZ, 0x1f ;  /* 0x00001fff02027589 */ /* 0x000e6400000e0000 */
[----:B-1----:R-:W-:-:S13]  /*afd0*/  ISETP.NE.AND P0, PT, R2, RZ, PT ;  /* 0x000000ff0200720c */ /* 0x002fda0003f05270 */
[----:B------:R-:W-:Y:S05]  /*afe0*/  @P0 BRA `(.L_x_10) ;  /* 0x00000000009c0947 */ /* 0x000fea0003800000 */
[----:B------:R-:W-:-:S13]  /*aff0*/  ELECT P0, URZ, PT ;  /* 0x00000000003f782f */ /* 0x000fda0003800000 */
[----:B------:R-:W-:Y:S05]  /*b000*/  @!P0 BRA `(.L_x_10) ;  /* 0x0000000000948947 */ /* 0x000fea0003800000 */
[----:B------:R-:W-:-:S06]  /*b010*/  ULOP3.LUT UR4, UR41, 0x2, URZ, 0xfc, !UPT ;  /* 0x0000000229047892 */ /* 0x000fcc000f8efc3f */
[----:B------:R-:W-:-:S05]  /*b020*/  IMAD.U32 R2, RZ, RZ, UR4 ;  /* 0x00000004ff027e24 */ /* 0x000fca000f8e00ff */
[----:B------:R-:W-:-:S13]  /*b030*/  ISETP.NE.AND P0, PT, R2, 0x3, PT ;  /* 0x000000030200780c */ /* 0x000fda0003f05270 */
[----:B------:R-:W-:Y:S05]  /*b040*/  @!P0 BRA `(.L_x_83) ;  /* 0x0000000000048947 */ /* 0x000fea0003800000 */
[----:B------:R-:W-:Y:S01]  /*b050*/  BPT.TRAP 0x1 ;  /* 0x000000040000795c */ /* 0x000fe20000300000 */
.L_x_83:
[----:B------:R-:W-:Y:S01]  /*b060*/  VIADD R6, R9, 0x12440 ;  /* 0x0001244009067836 */ /* 0x000fe20000000000 */
[----:B0-----:R-:W-:Y:S01]  /*b070*/  SHF.L.U32 R4, R0, 0x1f, RZ ;  /* 0x0000001f00047819 */ /* 0x001fe200000006ff */
[C---:B------:R-:W-:Y:S02]  /*b080*/  VIADD R2, R3.reuse, 0x1 ;  /* 0x0000000103027836 */ /* 0x040fe40000000000 */
[----:B------:R-:W-:-:S03]  /*b090*/  IMAD R7, R3, 0x8, R6 ;  /* 0x0000000803077824 */ /* 0x000fc600078e0206 */
[C---:B------:R-:W-:Y:S01]  /*b0a0*/  ISETP.NE.AND P2, PT, R2.reuse, 0x2, PT ;  /* 0x000000020200780c */ /* 0x040fe20003f45270 */
[----:B------:R-:W0:Y:S03]  /*b0b0*/  SYNCS.PHASECHK.TRANS64.TRYWAIT P1, [R7+URZ], R4 ;  /* 0x00000004070075a7 */ /* 0x000e26000802017f */
[----:B------:R-:W-:Y:S02]  /*b0c0*/  SEL R5, RZ, 0x1, P2 ;  /* 0x00000001ff057807 */ /* 0x000fe40001000000 */
[----:B------:R-:W-:Y:S02]  /*b0d0*/  SEL R2, R2, RZ, P2 ;  /* 0x000000ff02027207 */ /* 0x000fe40001000000 */
[----:B------:R-:W-:-:S03]  /*b0e0*/  LOP3.LUT R0, R0, R5, RZ, 0x3c, !PT ;  /* 0x0000000500007212 */ /* 0x000fc600078e3cff */
[----:B------:R-:W-:Y:S01]  /*b0f0*/  IMAD R5, R2, 0x8, R6 ;  /* 0x0000000802057824 */ /* 0x000fe200078e0206 */
[----:B------:R-:W-:Y:S01]  /*b100*/  SHF.L.U32 R0, R0, 0x1f, RZ ;  /* 0x0000001f00007819 */ /* 0x000fe200000006ff */
[----:B0-----:R-:W-:Y:S06]  /*b110*/  @!P1 BRA `(.L_x_84) ;  /* 0x0000000c00a89947 */ /* 0x001fec0003800000 */
.L_x_122:
[----:B------:R-:W1:Y:S02]  /*b120*/  SYNCS.PHASECHK.TRANS64.TRYWAIT P1, [R5+URZ], R0 ;  /* 0x00000000050075a7 */ /* 0x000e64000802017f */
[----:B-1----:R-:W-:Y:S05]  /*b130*/  @!P1 BRA `(.L_x_85) ;  /* 0x0000000c00b49947 */ /* 0x002fea0003800000 */
.L_x_123:
[----:B------:R-:W-:Y:S05]  /*b140*/  @!P0 BRA `(.L_x_86) ;  /* 0x0000000000048947 */ /* 0x000fea0003800000 */
[----:B------:R-:W-:Y:S01]  /*b150*/  BPT.TRAP 0x1 ;  /* 0x000000040000795c */ /* 0x000fe20000300000 */
.L_x_86:
[----:B------:R-:W-:-:S04]  /*b160*/  IMAD R3, R3, 0x8, R9 ;  /* 0x0000000803037824 */ /* 0x000fc800078e0209 */
[----:B------:R-:W2:Y:S02]  /*b170*/  SYNCS.PHASECHK.TRANS64.TRYWAIT P1, [R3+URZ+0x12460], R4 ;  /* 0x01246004030075a7 */ /* 0x000ea4000802017f */
[----:B--2---:R-:W-:Y:S05]  /*b180*/  @!P1 BRA `(.L_x_87) ;  /* 0x0000000c00b49947 */ /* 0x004fea0003800000 */
.L_x_124:
[----:B------:R-:W-:Y:S05]  /*b190*/  @!P0 BRA `(.L_x_88) ;  /* 0x0000000000048947 */ /* 0x000fea0003800000 */
[----:B------:R-:W-:Y:S01]  /*b1a0*/  BPT.TRAP 0x1 ;  /* 0x000000040000795c */ /* 0x000fe20000300000 */
.L_x_88:
[----:B-1----:R-:W-:-:S04]  /*b1b0*/  IMAD R5, R2, 0x8, R9 ;  /* 0x0000000802057824 */ /* 0x002fc800078e0209 */
[----:B------:R-:W1:Y:S02]  /*b1c0*/  SYNCS.PHASECHK.TRANS64.TRYWAIT P1, [R5+URZ+0x12460], R0 ;  /* 0x01246000050075a7 */ /* 0x000e64000802017f */
[----:B-1----:R-:W-:Y:S05]  /*b1d0*/  @!P1 BRA `(.L_x_89) ;  /* 0x0000000c00b49947 */ /* 0x002fea0003800000 */
.L_x_125:
[----:B------:R-:W-:Y:S05]  /*b1e0*/  @!P0 BRA `(.L_x_90) ;  /* 0x0000000000048947 */ /* 0x000fea0003800000 */
[----:B------:R-:W-:Y:S01]  /*b1f0*/  BPT.TRAP 0x1 ;  /* 0x000000040000795c */ /* 0x000fe20000300000 */
.L_x_90:
[----:B------:R-:W3:Y:S02]  /*b200*/  SYNCS.PHASECHK.TRANS64.TRYWAIT P0, [R3+URZ+0x12480], R4 ;  /* 0x01248004030075a7 */ /* 0x000ee4000800017f */
[----:B---3--:R-:W-:Y:S05]  /*b210*/  @!P0 BRA `(.L_x_91) ;  /* 0x0000000c00b88947 */ /* 0x008fea0003800000 */
.L_x_92:
[----:B----4-:R4:W0:Y:S02]  /*b220*/  SYNCS.PHASECHK.TRANS64.TRYWAIT P0, [R5+URZ+0x12480], R0 ;  /* 0x01248000050075a7 */ /* 0x010824000800017f */
[----:B0-----:R-:W-:Y:S05]  /*b230*/  @!P0 NANOSLEEP.SYNCS 0x989680 ;  /* 0x009896800000895d */ /* 0x001fea0003900000 */
[----:B------:R-:W0:Y:S02]  /*b240*/  @!P0 SYNCS.PHASECHK.TRANS64 P0, [R5+URZ+0x12480], R0 ;  /* 0x01248000050085a7 */ /* 0x000e24000800007f */
[----:B0-----:R-:W-:Y:S05]  /*b250*/  @!P0 BRA `(.L_x_92) ;  /* 0xfffffffc00f08947 */ /* 0x001fea000383ffff */
.L_x_10:
[----:B------:R-:W-:Y:S05]  /*b260*/  BSYNC B6 ;  /* 0x0000000000067941 */ /* 0x000fea0003800000 */
.L_x_7:
[----:B------:R-:W-:Y:S05]  /*b270*/  EXIT ;  /* 0x000000000000794d */ /* 0x000fea0003800000 */
.L_x_14:
[----:B0-----:R-:W-:-:S04]  /*b280*/  IMAD.U32 R3, RZ, RZ, UR38 ;  /* 0x00000026ff037e24 */ /* 0x001fc8000f8e00ff */
[----:B------:R0:W1:Y:S03]  /*b290*/  SYNCS.PHASECHK.TRANS64.TRYWAIT P0, [R3+URZ+0x12400], R0 ;  /* 0x01240000030075a7 */ /* 0x000066000800017f */
[----:B-1----:R-:W-:Y:S05]  /*b2a0*/  @!P0 NANOSLEEP.SYNCS 0x989680 ;  /* 0x009896800000895d */ /* 0x002fea0003900000 */
[----:B------:R-:W1:Y:S02]  /*b2b0*/  @!P0 SYNCS.PHASECHK.TRANS64 P0, [R3+URZ+0x12400], R0 ;  /* 0x01240000030085a7 */ /* 0x000e64000800007f */
[----:B-1----:R-:W-:Y:S05]  /*b2c0*/  @!P0 BRA `(.L_x_14) ;  /* 0xfffffffc00ec8947 */ /* 0x002fea000383ffff */
[----:B------:R-:W-:Y:S05]  /*b2d0*/  BRA `(.L_x_93) ;  /* 0xffffff60008c7947 */ /* 0x000fea000383ffff */
.L_x_18:
[----:B0-----:R-:W-:-:S04]  /*b2e0*/  IMAD.U32 R3, RZ, RZ, UR38 ;  /* 0x00000026ff037e24 */ /* 0x001fc8000f8e00ff */
[----:B------:R0:W2:Y:S03]  /*b2f0*/  SYNCS.PHASECHK.TRANS64.TRYWAIT P2, [R3+URZ+0x12430], R0 ;  /* 0x01243000030075a7 */ /* 0x0000a6000804017f */
[----:B--2---:R-:W-:Y:S05]  /*b300*/  @!P2 NANOSLEEP.SYNCS 0x989680 ;  /* 0x009896800000a95d */ /* 0x004fea0003900000 */
[----:B------:R-:W2:Y:S02]  /*b310*/  @!P2 SYNCS.PHASECHK.TRANS64 P2, [R3+URZ+0x12430], R0 ;  /* 0x012430000300a5a7 */ /* 0x000ea4000804007f */
[----:B--2---:R-:W-:Y:S05]  /*b320*/  @!P2 BRA `(.L_x_18) ;  /* 0xfffffffc00eca947 */ /* 0x004fea000383ffff */
[----:B------:R-:W-:Y:S05]  /*b330*/  BRA `(.L_x_17) ;  /* 0xffffff6000a87947 */ /* 0x000fea000383ffff */
.L_x_23:
[----:B-1----:R-:W-:-:S04]  /*b340*/  IMAD.U32 R9, RZ, RZ, UR34 ;  /* 0x00000022ff097e24 */ /* 0x002fc8000f8e00ff */
[----:B------:R1:W2:Y:S03]  /*b350*/  SYNCS.PHASECHK.TRANS64.TRYWAIT P2, [R9+URZ+0x12430], R4 ;  /* 0x01243004090075a7 */ /* 0x0002a6000804017f */
[----:B--2---:R-:W-:Y:S05]  /*b360*/  @!P2 NANOSLEEP.SYNCS 0x989680 ;  /* 0x009896800000a95d */ /* 0x004fea0003900000 */
[----:B------:R-:W2:Y:S02]  /*b370*/  @!P2 SYNCS.PHASECHK.TRANS64 P2, [R9+URZ+0x12430], R4 ;  /* 0x012430040900a5a7 */ /* 0x000ea4000804007f */
[----:B--2---:R-:W-:Y:S05]  /*b380*/  @!P2 BRA `(.L_x_23) ;  /* 0xfffffffc00eca947 */ /* 0x004fea000383ffff */
[----:B------:R-:W-:Y:S05]  /*b390*/  BRA `(.L_x_22) ;  /* 0xffffff8c000c7947 */ /* 0x000fea000383ffff */
.L_x_27:
[----:B-1----:R-:W-:-:S04]  /*b3a0*/  IMAD.U32 R9, RZ, RZ, UR8 ;  /* 0x00000008ff097e24 */ /* 0x002fc8000f8e00ff */
[----:B------:R1:W2:Y:S03]  /*b3b0*/  SYNCS.PHASECHK.TRANS64.TRYWAIT P2, [R9+URZ+0x12450], R4 ;  /* 0x01245004090075a7 */ /* 0x0002a6000804017f */
[----:B--2---:R-:W-:Y:S05]  /*b3c0*/  @!P2 NANOSLEEP.SYNCS 0x989680 ;  /* 0x009896800000a95d */ /* 0x004fea0003900000 */
[----:B------:R-:W2:Y:S02]  /*b3d0*/  @!P2 SYNCS.PHASECHK.TRANS64 P2, [R9+URZ+0x12450], R4 ;  /* 0x012450040900a5a7 */ /* 0x000ea4000804007f */
[----:B--2---:R-:W-:Y:S05]  /*b3e0*/  @!P2 BRA `(.L_x_27) ;  /* 0xfffffffc00eca947 */ /* 0x004fea000383ffff */
[----:B------:R-:W-:Y:S05]  /*b3f0*/  BRA `(.L_x_26) ;  /* 0xffffff9400687947 */ /* 0x000fea000383ffff */
.L_x_33:
[----:B-1----:R-:W-:-:S04]  /*b400*/  IMAD.U32 R3, RZ, RZ, UR16 ;  /* 0x00000010ff037e24 */ /* 0x002fc8000f8e00ff */
[----:B------:R1:W2:Y:S03]  /*b410*/  SYNCS.PHASECHK.TRANS64.TRYWAIT P1, [R3+URZ+0x12450], R2 ;  /* 0x01245002030075a7 */ /* 0x0002a6000802017f */
[----:B--2---:R-:W-:Y:S05]  /*b420*/  @!P1 NANOSLEEP.SYNCS 0x989680 ;  /* 0x009896800000995d */ /* 0x004fea0003900000 */
[----:B------:R-:W2:Y:S02]  /*b430*/  @!P1 SYNCS.PHASECHK.TRANS64 P1, [R3+URZ+0x12450], R2 ;  /* 0x01245002030095a7 */ /* 0x000ea4000802007f */
[----:B--2---:R-:W-:Y:S05]  /*b440*/  @!P1 BRA `(.L_x_33) ;  /* 0xfffffffc00ec9947 */ /* 0x004fea000383ffff */
[----:B------:R-:W-:Y:S05]  /*b450*/  BRA `(.L_x_32) ;  /* 0xffffffac00707947 */ /* 0x000fea000383ffff */
.L_x_46:
[----:B------:R-:W-:Y:S02]  /*b460*/  IMAD.MOV.U32 R13, RZ, RZ, R2 ;  /* 0x000000ffff0d7224 */ /* 0x000fe400078e0002 */
[----:B------:R-:W-:Y:S02]  /*b470*/  IMAD.MOV.U32 R12, RZ, RZ, RZ ;  /* 0x000000ffff0c7224 */ /* 0x000fe400078e00ff */
[----:B------:R-:W-:Y:S02]  /*b480*/  IMAD.MOV.U32 R11, RZ, RZ, 0x1f ;  /* 0x0000001fff0b7424 */ /* 0x000fe400078e00ff */
[----:B------:R-:W-:-:S07]  /*b490*/  IMAD.MOV.U32 R15, RZ, RZ, -0x1 ;  /* 0xffffffffff0f7424 */ /* 0x000fce00078e00ff */
[----:B------:R-:W-:Y:S05]  /*b4a0*/  WARPSYNC.COLLECTIVE R15, `(.L_x_94) ;  /* 0x000000000f087348 */ /* 0x000fea0003c00000 */
[----:B------:R0:W1:Y:S02]  /*b4b0*/  SHFL.IDX P6, R14, R13, R12, R11 ;  /* 0x0000000c0d0e7389 */ /* 0x00006400000c000b */
[----:B01----:R-:W-:Y:S01]  /*b4c0*/  ENDCOLLECTIVE ;  /* 0x000000000000791b */ /* 0x003fe20003800000 */
.L_x_94:
[----:B------:R-:W-:Y:S05]  /*b4d0*/  BRA `(.L_x_95) ;  /* 0xffffffd800ec7947 */ /* 0x000fea000383ffff */
.L_x_48:
[----:B------:R-:W-:Y:S01]  /*b4e0*/  BSSY B0, `(.L_x_96) ;  /* 0x0000006000007945 */ /* 0x000fe20003800000 */
[----:B------:R-:W-:-:S07]  /*b4f0*/  IMAD.MOV.U32 R15, RZ, RZ, -0x1 ;  /* 0xffffffffff0f7424 */ /* 0x000fce00078e00ff */
[----:B0-----:R-:W-:Y:S05]  /*b500*/  WARPSYNC.COLLECTIVE R15, `(.L_x_97) ;  /* 0x000000000f0c7348 */ /* 0x001fea0003c00000 */
[----:B------:R-:W-:Y:S02]  /*b510*/  ELECT P6, UR62, PT ;  /* 0x00000000003e782f */ /* 0x000fe400038c0000 */
[----:B------:R-:W-:Y:S01]  /*b520*/  MOV R14, UR62 ;  /* 0x0000003e000e7c02 */ /* 0x000fe20008000f00 */
[----:B0-----:R-:W-:Y:S10]  /*b530*/  ENDCOLLECTIVE ;  /* 0x000000000000791b */ /* 0x001ff40003800000 */
.L_x_97:
[----:B------:R-:W-:Y:S05]  /*b540*/  BSYNC B0 ;  /* 0x0000000000007941 */ /* 0x000fea0003800000 */
.L_x_96:
[----:B------:R-:W-:Y:S05]  /*b550*/  BRA `(.L_x_98) ;  /* 0xffffffd800f47947 */ /* 0x000fea000383ffff */
.L_x_50:
[----:B-1----:R-:W-:-:S04]  /*b560*/  IMAD.U32 R5, RZ, RZ, UR39 ;  /* 0x00000027ff057e24 */ /* 0x002fc8000f8e00ff */
[----:B------:R1:W2:Y:S03]  /*b570*/  SYNCS.PHASECHK.TRANS64.TRYWAIT P0, [R5+URZ+0x12480], R0 ;  /* 0x01248000050075a7 */ /* 0x0002a6000800017f */
[----:B--2---:R-:W-:Y:S05]  /*b580*/  @!P0 NANOSLEEP.SYNCS 0x989680 ;  /* 0x009896800000895d */ /* 0x004fea0003900000 */
[----:B------:R-:W2:Y:S02]  /*b590*/  @!P0 SYNCS.PHASECHK.TRANS64 P0, [R5+URZ+0x12480], R0 ;  /* 0x01248000050085a7 */ /* 0x000ea4000800007f */
[----:B--2---:R-:W-:Y:S05]  /*b5a0*/  @!P0 BRA `(.L_x_50) ;  /* 0xfffffffc00ec8947 */ /* 0x004fea000383ffff */
[----:B------:R-:W-:Y:S05]  /*b5b0*/  BRA `(.L_x_99) ;  /* 0xffffffdc00447947 */ /* 0x000fea000383ffff */
.L_x_52:
[----:B-1----:R-:W-:-:S04]  /*b5c0*/  IMAD.U32 R5, RZ, RZ, UR39 ;  /* 0x00000027ff057e24 */ /* 0x002fc8000f8e00ff */
[----:B------:R1:W2:Y:S03]  /*b5d0*/  SYNCS.PHASECHK.TRANS64.TRYWAIT P0, [R5+URZ+0x12440], R0 ;  /* 0x01244000050075a7 */ /* 0x0002a6000800017f */
[----:B--2---:R-:W-:Y:S05]  /*b5e0*/  @!P0 NANOSLEEP.SYNCS 0x989680 ;  /* 0x009896800000895d */ /* 0x004fea0003900000 */
[----:B------:R-:W2:Y:S02]  /*b5f0*/  @!P0 SYNCS.PHASECHK.TRANS64 P0, [R5+URZ+0x12440], R0 ;  /* 0x01244000050085a7 */ /* 0x000ea4000800007f */
[----:B--2---:R-:W-:Y:S05]  /*b600*/  @!P0 BRA `(.L_x_52) ;  /* 0xfffffffc00ec8947 */ /* 0x004fea000383ffff */
[----:B------:R-:W-:Y:S05]  /*b610*/  BRA `(.L_x_100) ;  /* 0xffffffdc00807947 */ /* 0x000fea000383ffff */
.L_x_55:
[----:B------:R-:W-:Y:S02]  /*b620*/  IMAD.MOV.U32 R13, RZ, RZ, R20 ;  /* 0x000000ffff0d7224 */ /* 0x000fe400078e0014 */
[----:B------:R-:W-:Y:S02]  /*b630*/  IMAD.MOV.U32 R12, RZ, RZ, RZ ;  /* 0x000000ffff0c7224 */ /* 0x000fe400078e00ff */
[----:B------:R-:W-:Y:S02]  /*b640*/  IMAD.MOV.U32 R11, RZ, RZ, 0x1c1f ;  /* 0x00001c1fff0b7424 */ /* 0x000fe400078e00ff */
[----:B------:R-:W-:Y:S02]  /*b650*/  IMAD.MOV.U32 R15, RZ, RZ, -0x1 ;  /* 0xffffffffff0f7424 */ /* 0x000fe400078e00ff */
[----:B------:R-:W-:-:S07]  /*b660*/  IMAD R25, R25, 0xc0, R4 ;  /* 0x000000c019197824 */ /* 0x000fce00078e0204 */
[----:B0-----:R-:W-:Y:S05]  /*b670*/  WARPSYNC.COLLECTIVE R15, `(.L_x_101) ;  /* 0x000000000f087348 */ /* 0x001fea0003c00000 */
[----:B------:R1:W2:Y:S02]  /*b680*/  SHFL.IDX P6, R14, R13, R12, R11 ;  /* 0x0000000c0d0e7389 */ /* 0x0002a400000c000b */
[----:B012---:R-:W-:Y:S01]  /*b690*/  ENDCOLLECTIVE ;  /* 0x000000000000791b */ /* 0x007fe20003800000 */
.L_x_101:
[----:B------:R-:W-:Y:S02]  /*b6a0*/  VIADD R21, R25, 0x20 ;  /* 0x0000002019157836 */ /* 0x000fe40000000000 */
[----:B------:R-:W-:Y:S02]  /*b6b0*/  IMAD.MOV.U32 R13, RZ, RZ, R10 ;  /* 0x000000ffff0d7224 */ /* 0x000fe400078e000a */
[----:B------:R-:W-:-:S07]  /*b6c0*/  IMAD.MOV.U32 R4, RZ, RZ, R14 ;  /* 0x000000ffff047224 */ /* 0x000fce00078e000e */
[----:B------:R-:W-:Y:S05]  /*b6d0*/  WARPSYNC.COLLECTIVE R15, `(.L_x_102) ;  /* 0x000000000f087348 */ /* 0x000fea0003c00000 */
[----:B------:R0:W1:Y:S02]  /*b6e0*/  SHFL.IDX P6, R14, R13, R12, R11 ;  /* 0x0000000c0d0e7389 */ /* 0x00006400000c000b */
[----:B01----:R-:W-:Y:S01]  /*b6f0*/  ENDCOLLECTIVE ;  /* 0x000000000000791b */ /* 0x003fe20003800000 */
.L_x_102:
[----:B------:R-:W-:Y:S02]  /*b700*/  ULDC UR4, c[0x0][0x288] ;  /* 0x0000a20000047ab9 */ /* 0x000fe40000000800 */
[----:B------:R-:W-:-:S05]  /*b710*/  IMAD R0, R0, UR4, RZ ;  /* 0x0000000400007c24 */ /* 0x000fca000f8e02ff */
[----:B------:R-:W-:Y:S01]  /*b720*/  ISETP.GE.AND P1, PT, R25, R0, PT ;  /* 0x000000001900720c */ /* 0x000fe20003f26270 */
[----:B------:R-:W-:Y:S02]  /*b730*/  IMAD.MOV.U32 R13, RZ, RZ, R20 ;  /* 0x000000ffff0d7224 */ /* 0x000fe400078e0014 */
[----:B------:R-:W-:-:S10]  /*b740*/  IMAD.MOV.U32 R12, RZ, RZ, 0x1 ;  /* 0x00000001ff0c7424 */ /* 0x000fd400078e00ff */
[----:B------:R-:W-:Y:S01]  /*b750*/  @!P1 VIADD R9, R28, UR39 ;  /* 0x000000271c099c36 */ /* 0x000fe20008000000 */
[----:B------:R-:W-:-:S05]  /*b760*/  @!P1 IADD3 R14, P2, R3, R14, RZ ;  /* 0x0000000e030e9210 */ /* 0x000fca0007f5e0ff */
[----:B------:R-:W-:Y:S02]  /*b770*/  @!P1 IMAD.X R5, RZ, RZ, R4, P2 ;  /* 0x000000ffff059224 */ /* 0x000fe400010e0604 */
[----:B------:R-:W-:-:S07]  /*b780*/  @!P1 IMAD.MOV.U32 R4, RZ, RZ, R14 ;  /* 0x000000ffff049224 */ /* 0x000fce00078e000e */
[----:B------:R-:W-:Y:S05]  /*b790*/  WARPSYNC.COLLECTIVE R15, `(.L_x_103) ;  /* 0x000000000f087348 */ /* 0x000fea0003c00000 */
[----:B------:R0:W1:Y:S02]  /*b7a0*/  SHFL.IDX P6, R14, R13, R12, R11 ;  /* 0x0000000c0d0e7389 */ /* 0x00006400000c000b */
[----:B01----:R-:W-:Y:S01]  /*b7b0*/  ENDCOLLECTIVE ;  /* 0x000000000000791b */ /* 0x003fe20003800000 */
.L_x_103:
[----:B------:R-:W-:Y:S01]  /*b7c0*/  @!PT LDS RZ, [RZ] ;  /* 0x00000000fffff984 */ /* 0x000fe20000000800 */
[----:B------:R-:W-:Y:S01]  /*b7d0*/  @!PT LDS RZ, [RZ] ;  /* 0x00000000fffff984 */ /* 0x000fe20000000800 */
[----:B------:R-:W-:Y:S01]  /*b7e0*/  @!PT LDS RZ, [RZ] ;  /* 0x00000000fffff984 */ /* 0x000fe20000000800 */
[----:B------:R0:W-:Y:S01]  /*b7f0*/  @!P1 LDGSTS.E.BYPASS.LTC128B.128 [R9+0xa200], desc[UR42][R4.64], !P0 ;  /* 0x0a20000004099fae */ /* 0x0001e2000c101d6a */
[----:B------:R-:W-:Y:S01]  /*b800*/  ISETP.GE.AND P1, PT, R21, R0, PT ;  /* 0x000000001500720c */ /* 0x000fe20003f26270 */
[----:B------:R-:W-:-:S12]  /*b810*/  IMAD.MOV.U32 R13, RZ, RZ, R10 ;  /* 0x000000ffff0d7224 */ /* 0x000fd800078e000a */
[----:B0-----:R-:W-:Y:S02]  /*b820*/  @!P1 VIADD R9, R28, UR39 ;  /* 0x000000271c099c36 */ /* 0x001fe40008000000 */
[----:B------:R-:W-:-:S07]  /*b830*/  IMAD.MOV.U32 R21, RZ, RZ, R14 ;  /* 0x000000ffff157224 */ /* 0x000fce00078e000e */
[----:B------:R-:W-:Y:S05]  /*b840*/  WARPSYNC.COLLECTIVE R15, `(.L_x_104) ;  /* 0x000000000f087348 */ /* 0x000fea0003c00000 */
[----:B------:R0:W1:Y:S02]  /*b850*/  SHFL.IDX P6, R14, R13, R12, R11 ;  /* 0x0000000c0d0e7389 */ /* 0x00006400000c000b */
[----:B01----:R-:W-:Y:S01]  /*b860*/  ENDCOLLECTIVE ;  /* 0x000000000000791b */ /* 0x003fe20003800000 */
.L_x_104:
[----:B------:R-:W-:Y:S02]  /*b870*/  IMAD.MOV.U32 R13, RZ, RZ, R20 ;  /* 0x000000ffff0d7224 */ /* 0x000fe400078e0014 */
[----:B------:R-:W-:Y:S01]  /*b880*/  IMAD.MOV.U32 R12, RZ, RZ, 0x2 ;  /* 0x00000002ff0c7424 */ /* 0x000fe200078e00ff */
[----:B------:R-:W-:-:S13]  /*b890*/  @!P1 IADD3 R4, P3, R3, R14, RZ ;  /* 0x0000000e03049210 */ /* 0x000fda0007f7e0ff */
[----:B------:R-:W-:Y:S05]  /*b8a0*/  WARPSYNC.COLLECTIVE R15, `(.L_x_105) ;  /* 0x000000000f087348 */ /* 0x000fea0003c00000 */
[----:B------:R0:W1:Y:S02]  /*b8b0*/  SHFL.IDX P6, R14, R13, R12, R11 ;  /* 0x0000000c0d0e7389 */ /* 0x00006400000c000b */
[----:B01----:R-:W-:Y:S01]  /*b8c0*/  ENDCOLLECTIVE ;  /* 0x000000000000791b */ /* 0x003fe20003800000 */
.L_x_105:
[----:B------:R-:W-:-:S05]  /*b8d0*/  @!P1 IMAD.X R5, RZ, RZ, R21, P3 ;  /* 0x000000ffff059224 */ /* 0x000fca00018e0615 */
[----:B------:R-:W-:Y:S01]  /*b8e0*/  @!PT LDS RZ, [RZ] ;  /* 0x00000000fffff984 */ /* 0x000fe20000000800 */
[----:B------:R-:W-:Y:S01]  /*b8f0*/  @!PT LDS RZ, [RZ] ;  /* 0x00000000fffff984 */ /* 0x000fe20000000800 */
[----:B------:R-:W-:Y:S01]  /*b900*/  @!PT LDS RZ, [RZ] ;  /* 0x00000000fffff984 */ /* 0x000fe20000000800 */
[----:B------:R0:W-:Y:S01]  /*b910*/  @!P1 LDGSTS.E.BYPASS.LTC128B.128 [R9+0xaa00], desc[UR42][R4.64], !P0 ;  /* 0x0aa0000004099fae */ /* 0x0001e2000c101d6a */
[----:B------:R-:W-:Y:S02]  /*b920*/  IMAD.MOV.U32 R13, RZ, RZ, R10 ;  /* 0x000000ffff0d7224 */ /* 0x000fe400078e000a */
[----:B0-----:R-:W-:Y:S02]  /*b930*/  VIADD R5, R25, 0x40 ;  /* 0x0000004019057836 */ /* 0x001fe40000000000 */
[----:B------:R-:W-:-:S03]  /*b940*/  IMAD.MOV.U32 R8, RZ, RZ, R14 ;  /* 0x000000ffff087224 */ /* 0x000fc600078e000e */
[----:B------:R-:W-:-:S13]  /*b950*/  ISETP.GE.AND P2, PT, R5, R0, PT ;  /* 0x000000000500720c */ /* 0x000fda0003f46270 */
[----:B------:R-:W-:Y:S05]  /*b960*/  WARPSYNC.COLLECTIVE R15, `(.L_x_106) ;  /* 0x000000000f087348 */ /* 0x000fea0003c00000 */
[----:B------:R0:W1:Y:S02]  /*b970*/  SHFL.IDX P6, R14, R13, R12, R11 ;  /* 0x0000000c0d0e7389 */ /* 0x00006400000c000b */
[----:B01----:R-:W-:Y:S01]  /*b980*/  ENDCOLLECTIVE ;  /* 0x000000000000791b */ /* 0x003fe20003800000 */
.L_x_106:
[----:B------:R-:W-:Y:S02]  /*b990*/  @!P2 VIADD R21, R28, UR39 ;  /* 0x000000271c15ac36 */ /* 0x000fe40008000000 */
[----:B------:R-:W-:Y:S02]  /*b9a0*/  IMAD.MOV.U32 R13, RZ, RZ, R20 ;  /* 0x000000ffff0d7224 */ /* 0x000fe400078e0014 */
[----:B------:R-:W-:Y:S02]  /*b9b0*/  IMAD.MOV.U32 R12, RZ, RZ, 0x3 ;  /* 0x00000003ff0c7424 */ /* 0x000fe400078e00ff */
[----:B------:R-:W-:-:S07]  /*b9c0*/  IMAD.MOV.U32 R26, RZ, RZ, R14 ;  /* 0x000000ffff1a7224 */ /* 0x000fce00078e000e */
[----:B------:R-:W-:Y:S05]  /*b9d0*/  WARPSYNC.COLLECTIVE R15, `(.L_x_107) ;  /* 0x000000000f087348 */ /* 0x000fea0003c00000 */
[----:B------:R0:W1:Y:S02]  /*b9e0*/  SHFL.IDX P6, R14, R13, R12, R11 ;  /* 0x0000000c0d0e7389 */ /* 0x00006400000c000b */
[----:B01----:R-:W-:Y:S01]  /*b9f0*/  ENDCOLLECTIVE ;  /* 0x000000000000791b */ /* 0x003fe20003800000 */
.L_x_107:
[----:B------:R-:W-:-:S05]  /*ba00*/  @!P2 IADD3 R4, P1, R3, R26, RZ ;  /* 0x0000001a0304a210 */ /* 0x000fca0007f3e0ff */
[----:B------:R-:W-:-:S05]  /*ba10*/  @!P2 IMAD.X R5, RZ, RZ, R8, P1 ;  /* 0x000000ffff05a224 */ /* 0x000fca00008e0608 */
[----:B------:R-:W-:Y:S01]  /*ba20*/  @!PT LDS RZ, [RZ] ;  /* 0x00000000fffff984 */ /* 0x000fe20000000800 */
[----:B------:R-:W-:Y:S01]  /*ba30*/  @!PT LDS RZ, [RZ] ;  /* 0x00000000fffff984 */ /* 0x000fe20000000800 */
[----:B------:R-:W-:Y:S01]  /*ba40*/  @!PT LDS RZ, [RZ] ;  /* 0x00000000fffff984 */ /* 0x000fe20000000800 */
[----:B------:R0:W-:Y:S01]  /*ba50*/  @!P2 LDGSTS.E.BYPASS.LTC128B.128 [R21+0xb200], desc[UR42][R4.64], !P0 ;  /* 0x0b2000000415afae */ /* 0x0001e2000c101d6a */
[----:B------:R-:W-:Y:S02]  /*ba60*/  IMAD.MOV.U32 R13, RZ, RZ, R10 ;  /* 0x000000ffff0d7224 */ /* 0x000fe400078e000a */
[----:B------:R-:W-:-:S07]  /*ba70*/  IMAD.MOV.U32 R20, RZ, RZ, R14 ;  /* 0x000000ffff147224 */ /* 0x000fce00078e000e */
[----:B0-----:R-:W-:Y:S05]  /*ba80*/  WARPSYNC.COLLECTIVE R15, `(.L_x_108) ;  /* 0x000000000f087348 */ /* 0x001fea0003c00000 */
[----:B------:R1:W2:Y:S02]  /*ba90*/  SHFL.IDX P6, R14, R13, R12, R11 ;  /* 0x0000000c0d0e7389 */ /* 0x0002a400000c000b */
[----:B012---:R-:W-:Y:S01]  /*baa0*/  ENDCOLLECTIVE ;  /* 0x000000000000791b */ /* 0x007fe20003800000 */
.L_x_108:
[----:B------:R-:W-:-:S05]  /*bab0*/  VIADD R5, R25, 0x60 ;  /* 0x0000006019057836 */ /* 0x000fca0000000000 */
[----:B------:R-:W-:Y:S01]  /*bac0*/  ISETP.GE.AND P1, PT, R5, R0, PT ;  /* 0x000000000500720c */ /* 0x000fe20003f26270 */
[----:B------:R-:W-:Y:S02]  /*bad0*/  IMAD.MOV.U32 R13, RZ, RZ, R7 ;  /* 0x000000ffff0d7224 */ /* 0x000fe400078e0007 */
[----:B------:R-:W-:-:S10]  /*bae0*/  IMAD.MOV.U32 R12, RZ, RZ, RZ ;  /* 0x000000ffff0c7224 */ /* 0x000fd400078e00ff */
[----:B------:R-:W-:Y:S01]  /*baf0*/  @!P1 VIADD R9, R28, UR39 ;  /* 0x000000271c099c36 */ /* 0x000fe20008000000 */
[----:B------:R-:W-:-:S13]  /*bb00*/  @!P1 IADD3 R4, P3, R3, R14, RZ ;  /* 0x0000000e03049210 */ /* 0x000fda0007f7e0ff */
[----:B------:R-:W-:Y:S05]  /*bb10*/  WARPSYNC.COLLECTIVE R15, `(.L_x_109) ;  /* 0x000000000f087348 */ /* 0x000fea0003c00000 */
[----:B------:R0:W1:Y:S02]  /*bb20*/  SHFL.IDX P6, R14, R13, R12, R11 ;  /* 0x0000000c0d0e7389 */ /* 0x00006400000c000b */
[----:B01----:R-:W-:Y:S01]  /*bb30*/  ENDCOLLECTIVE ;  /* 0x000000000000791b */ /* 0x003fe20003800000 */
.L_x_109:
        /* <DEDUP_REMOVED lines=12> */
.L_x_110:
[----:B------:R-:W-:Y:S02]  /*bc00*/  @!P2 VIADD R21, R28, UR39 ;  /* 0x000000271c15ac36 */ /* 0x000fe40008000000 */
[----:B------:R-:W-:Y:S02]  /*bc10*/  IMAD.MOV.U32 R13, RZ, RZ, R7 ;  /* 0x000000ffff0d7224 */ /* 0x000fe400078e0007 */
[----:B------:R-:W-:Y:S02]  /*bc20*/  IMAD.MOV.U32 R12, RZ, RZ, 0x1 ;  /* 0x00000001ff0c7424 */ /* 0x000fe400078e00ff */
[----:B------:R-:W-:-:S07]  /*bc30*/  IMAD.MOV.U32 R26, RZ, RZ, R14 ;  /* 0x000000ffff1a7224 */ /* 0x000fce00078e000e */
[----:B------:R-:W-:Y:S05]  /*bc40*/  WARPSYNC.COLLECTIVE R15, `(.L_x_111) ;  /* 0x000000000f087348 */ /* 0x000fea0003c00000 */
[----:B------:R0:W1:Y:S02]  /*bc50*/  SHFL.IDX P6, R14, R13, R12, R11 ;  /* 0x0000000c0d0e7389 */ /* 0x00006400000c000b */
[----:B01----:R-:W-:Y:S01]  /*bc60*/  ENDCOLLECTIVE ;  /* 0x000000000000791b */ /* 0x003fe20003800000 */
.L_x_111:
        /* <DEDUP_REMOVED lines=11> */
.L_x_112:
[----:B------:R-:W-:Y:S05]  /*bd20*/  BRA `(.L_x_113) ;  /* 0xffffffe000487947 */ /* 0x000fea000383ffff */
.L_x_56:
[----:B0-----:R-:W-:-:S04]  /*bd30*/  IMAD.U32 R3, RZ, RZ, UR39 ;  /* 0x00000027ff037e24 */ /* 0x001fc8000f8e00ff */
[----:B------:R0:W1:Y:S03]  /*bd40*/  SYNCS.PHASECHK.TRANS64.TRYWAIT P0, [R3+URZ+0x12420], R0 ;  /* 0x01242000030075a7 */ /* 0x000066000800017f */
[----:B-1----:R-:W-:Y:S05]  /*bd50*/  @!P0 NANOSLEEP.SYNCS 0x989680 ;  /* 0x009896800000895d */ /* 0x002fea0003900000 */
[----:B------:R-:W1:Y:S02]  /*bd60*/  @!P0 SYNCS.PHASECHK.TRANS64 P0, [R3+URZ+0x12420], R0 ;  /* 0x01242000030085a7 */ /* 0x000e64000800007f */
[----:B-1----:R-:W-:Y:S05]  /*bd70*/  @!P0 BRA `(.L_x_56) ;  /* 0xfffffffc00ec8947 */ /* 0x002fea000383ffff */
[----:B------:R-:W-:Y:S05]  /*bd80*/  BRA `(.L_x_114) ;  /* 0xffffffe000787947 */ /* 0x000fea000383ffff */
.L_x_61:
[----:B0-----:R0:W1:Y:S02]  /*bd90*/  SYNCS.PHASECHK.TRANS64.TRYWAIT P0, [R7+URZ+0x12480], R4 ;  /* 0x01248004070075a7 */ /* 0x001064000800017f */
[----:B-1----:R-:W-:Y:S05]  /*bda0*/  @!P0 NANOSLEEP.SYNCS 0x989680 ;  /* 0x009896800000895d */ /* 0x002fea0003900000 */
[----:B------:R-:W1:Y:S02]  /*bdb0*/  @!P0 SYNCS.PHASECHK.TRANS64 P0, [R7+URZ+0x12480], R4 ;  /* 0x01248004070085a7 */ /* 0x000e64000800007f */
[----:B-1----:R-:W-:Y:S05]  /*bdc0*/  @!P0 BRA `(.L_x_61) ;  /* 0xfffffffc00f08947 */ /* 0x002fea000383ffff */
[----:B------:R-:W-:Y:S05]  /*bdd0*/  BRA `(.L_x_115) ;  /* 0xffffffe400207947 */ /* 0x000fea000383ffff */
.L_x_65:
[----:B-1----:R1:W2:Y:S02]  /*bde0*/  SYNCS.PHASECHK.TRANS64.TRYWAIT P0, [R7+URZ+0x12440], R4 ;  /* 0x01244004070075a7 */ /* 0x0022a4000800017f */
[----:B--2---:R-:W-:Y:S05]  /*bdf0*/  @!P0 NANOSLEEP.SYNCS 0x989680 ;  /* 0x009896800000895d */ /* 0x004fea0003900000 */
[----:B------:R-:W2:Y:S02]  /*be00*/  @!P0 SYNCS.PHASECHK.TRANS64 P0, [R7+URZ+0x12440], R4 ;  /* 0x01244004070085a7 */ /* 0x000ea4000800007f */
[----:B--2---:R-:W-:Y:S05]  /*be10*/  @!P0 BRA `(.L_x_65) ;  /* 0xfffffffc00f08947 */ /* 0x004fea000383ffff */
[----:B------:R-:W-:Y:S05]  /*be20*/  BRA `(.L_x_116) ;  /* 0xffffffe4008c7947 */ /* 0x000fea000383ffff */
.L_x_70:
[----:B-1----:R1:W2:Y:S02]  /*be30*/  SYNCS.PHASECHK.TRANS64.TRYWAIT P0, [R20+URZ+0x12470], R5 ;  /* 0x01247005140075a7 */ /* 0x0022a4000800017f */
[----:B--2---:R-:W-:Y:S05]  /*be40*/  @!P0 NANOSLEEP.SYNCS 0x989680 ;  /* 0x009896800000895d */ /* 0x004fea0003900000 */
[----:B------:R-:W2:Y:S02]  /*be50*/  @!P0 SYNCS.PHASECHK.TRANS64 P0, [R20+URZ+0x12470], R5 ;  /* 0x01247005140085a7 */ /* 0x000ea4000800007f */
[----:B--2---:R-:W-:Y:S05]  /*be60*/  @!P0 BRA `(.L_x_70) ;  /* 0xfffffffc00f08947 */ /* 0x004fea000383ffff */
[----:B------:R-:W-:Y:S05]  /*be70*/  BRA `(.L_x_117) ;  /* 0xffffffe800147947 */ /* 0x000fea000383ffff */
.L_x_72:
[----:B0-----:R0:W1:Y:S02]  /*be80*/  SYNCS.PHASECHK.TRANS64.TRYWAIT P0, [R20+URZ+0x12460], R5 ;  /* 0x01246005140075a7 */ /* 0x001064000800017f */
[----:B-1----:R-:W-:Y:S05]  /*be90*/  @!P0 NANOSLEEP.SYNCS 0x989680 ;  /* 0x009896800000895d */ /* 0x002fea0003900000 */
[----:B------:R-:W1:Y:S02]  /*bea0*/  @!P0 SYNCS.PHASECHK.TRANS64 P0, [R20+URZ+0x12460], R5 ;  /* 0x01246005140085a7 */ /* 0x000e64000800007f */
[----:B-1----:R-:W-:Y:S05]  /*beb0*/  @!P0 BRA `(.L_x_72) ;  /* 0xfffffffc00f08947 */ /* 0x002fea000383ffff */
[----:B------:R-:W-:Y:S05]  /*bec0*/  BRA `(.L_x_118) ;  /* 0xffffffe800187947 */ /* 0x000fea000383ffff */
.L_x_78:
[----:B0-----:R0:W1:Y:S02]  /*bed0*/  SYNCS.PHASECHK.TRANS64.TRYWAIT P0, [R12+URZ+0x12470], R5 ;  /* 0x012470050c0075a7 */ /* 0x001064000800017f */
[----:B-1----:R-:W-:Y:S05]  /*bee0*/  @!P0 NANOSLEEP.SYNCS 0x989680 ;  /* 0x009896800000895d */ /* 0x002fea0003900000 */
[----:B------:R-:W1:Y:S02]  /*bef0*/  @!P0 SYNCS.PHASECHK.TRANS64 P0, [R12+URZ+0x12470], R5 ;  /* 0x012470050c0085a7 */ /* 0x000e64000800007f */
[----:B-1----:R-:W-:Y:S05]  /*bf00*/  @!P0 BRA `(.L_x_78) ;  /* 0xfffffffc00f08947 */ /* 0x002fea000383ffff */
[----:B------:R-:W-:Y:S05]  /*bf10*/  BRA `(.L_x_119) ;  /* 0xffffffec00107947 */ /* 0x000fea000383ffff */
.L_x_80:
[----:B0-----:R0:W1:Y:S02]  /*bf20*/  SYNCS.PHASECHK.TRANS64.TRYWAIT P0, [R12+URZ+0x12460], R5 ;  /* 0x012460050c0075a7 */ /* 0x001064000800017f */
[----:B-1----:R-:W-:Y:S05]  /*bf30*/  @!P0 NANOSLEEP.SYNCS 0x989680 ;  /* 0x009896800000895d */ /* 0x002fea0003900000 */
[----:B------:R-:W1:Y:S02]  /*bf40*/  @!P0 SYNCS.PHASECHK.TRANS64 P0, [R12+URZ+0x12460], R5 ;  /* 0x012460050c0085a7 */ /* 0x000e64000800007f */
[----:B-1----:R-:W-:Y:S05]  /*bf50*/  @!P0 BRA `(.L_x_80) ;  /* 0xfffffffc00f08947 */ /* 0x002fea000383ffff */
[----:B------:R-:W-:Y:S05]  /*bf60*/  BRA `(.L_x_120) ;  /* 0xffffffec00287947 */ /* 0x000fea000383ffff */
.L_x_82:
[----:B0-----:R0:W1:Y:S02]  /*bf70*/  SYNCS.PHASECHK.TRANS64.TRYWAIT P0, [R9+URZ+0x12420], R4 ;  /* 0x01242004090075a7 */ /* 0x001064000800017f */
[----:B-1----:R-:W-:Y:S05]  /*bf80*/  @!P0 NANOSLEEP.SYNCS 0x989680 ;  /* 0x009896800000895d */ /* 0x002fea0003900000 */
[----:B------:R-:W1:Y:S02]  /*bf90*/  @!P0 SYNCS.PHASECHK.TRANS64 P0, [R9+URZ+0x12420], R4 ;  /* 0x01242004090085a7 */ /* 0x000e64000800007f */
[----:B-1----:R-:W-:Y:S05]  /*bfa0*/  @!P0 BRA `(.L_x_82) ;  /* 0xfffffffc00f08947 */ /* 0x002fea000383ffff */
[----:B------:R-:W-:Y:S05]  /*bfb0*/  BRA `(.L_x_121) ;  /* 0xfffffff000007947 */ /* 0x000fea000383ffff */
.L_x_84:
[----:B0-----:R0:W1:Y:S02]  /*bfc0*/  SYNCS.PHASECHK.TRANS64.TRYWAIT P1, [R7+URZ], R4 ;  /* 0x00000004070075a7 */ /* 0x001064000802017f */
[----:B-1----:R-:W-:Y:S05]  /*bfd0*/  @!P1 NANOSLEEP.SYNCS 0x989680 ;  /* 0x009896800000995d */ /* 0x002fea0003900000 */
[----:B------:R-:W1:Y:S02]  /*bfe0*/  @!P1 SYNCS.PHASECHK.TRANS64 P1, [R7+URZ], R4 ;  /* 0x00000004070095a7 */ /* 0x000e64000802007f */
[----:B-1----:R-:W-:Y:S05]  /*bff0*/  @!P1 BRA `(.L_x_84) ;  /* 0xfffffffc00f09947 */ /* 0x002fea000383ffff */
[----:B------:R-:W-:Y:S05]  /*c000*/  BRA `(.L_x_122) ;  /* 0xfffffff000447947 */ /* 0x000fea000383ffff */
.L_x_85:
[----:B-1----:R1:W2:Y:S02]  /*c010*/  SYNCS.PHASECHK.TRANS64.TRYWAIT P1, [R5+URZ], R0 ;  /* 0x00000000050075a7 */ /* 0x0022a4000802017f */
[----:B--2---:R-:W-:Y:S05]  /*c020*/  @!P1 NANOSLEEP.SYNCS 0x989680 ;  /* 0x009896800000995d */ /* 0x004fea0003900000 */
[----:B------:R-:W2:Y:S02]  /*c030*/  @!P1 SYNCS.PHASECHK.TRANS64 P1, [R5+URZ], R0 ;  /* 0x00000000050095a7 */ /* 0x000ea4000802007f */
[----:B--2---:R-:W-:Y:S05]  /*c040*/  @!P1 BRA `(.L_x_85) ;  /* 0xfffffffc00f09947 */ /* 0x004fea000383ffff */
[----:B------:R-:W-:Y:S05]  /*c050*/  BRA `(.L_x_123) ;  /* 0xfffffff000387947 */ /* 0x000fea000383ffff */
.L_x_87:
[----:B--2---:R2:W3:Y:S02]  /*c060*/  SYNCS.PHASECHK.TRANS64.TRYWAIT P1, [R3+URZ+0x12460], R4 ;  /* 0x01246004030075a7 */ /* 0x0044e4000802017f */
[----:B---3--:R-:W-:Y:S05]  /*c070*/  @!P1 NANOSLEEP.SYNCS 0x989680 ;  /* 0x009896800000995d */ /* 0x008fea0003900000 */
[----:B------:R-:W3:Y:S02]  /*c080*/  @!P1 SYNCS.PHASECHK.TRANS64 P1, [R3+URZ+0x12460], R4 ;  /* 0x01246004030095a7 */ /* 0x000ee4000802007f */
[----:B---3--:R-:W-:Y:S05]  /*c090*/  @!P1 BRA `(.L_x_87) ;  /* 0xfffffffc00f09947 */ /* 0x008fea000383ffff */
[----:B------:R-:W-:Y:S05]  /*c0a0*/  BRA `(.L_x_124) ;  /* 0xfffffff000387947 */ /* 0x000fea000383ffff */
.L_x_89:
[----:B-1----:R1:W3:Y:S02]  /*c0b0*/  SYNCS.PHASECHK.TRANS64.TRYWAIT P1, [R5+URZ+0x12460], R0 ;  /* 0x01246000050075a7 */ /* 0x0022e4000802017f */
[----:B---3--:R-:W-:Y:S05]  /*c0c0*/  @!P1 NANOSLEEP.SYNCS 0x989680 ;  /* 0x009896800000995d */ /* 0x008fea0003900000 */
[----:B------:R-:W3:Y:S02]  /*c0d0*/  @!P1 SYNCS.PHASECHK.TRANS64 P1, [R5+URZ+0x12460], R0 ;  /* 0x01246000050095a7 */ /* 0x000ee4000802007f */
[----:B---3--:R-:W-:Y:S05]  /*c0e0*/  @!P1 BRA `(.L_x_89) ;  /* 0xfffffffc00f09947 */ /* 0x008fea000383ffff */
[----:B------:R-:W-:Y:S05]  /*c0f0*/  BRA `(.L_x_125) ;  /* 0xfffffff000387947 */ /* 0x000fea000383ffff */
.L_x_91:
[----:B---3--:R3:W4:Y:S02]  /*c100*/  SYNCS.PHASECHK.TRANS64.TRYWAIT P0, [R3+URZ+0x12480], R4 ;  /* 0x01248004030075a7 */ /* 0x008724000800017f */
[----:B----4-:R-:W-:Y:S05]  /*c110*/  @!P0 NANOSLEEP.SYNCS 0x989680 ;  /* 0x009896800000895d */ /* 0x010fea0003900000 */
[----:B------:R-:W4:Y:S02]  /*c120*/  @!P0 SYNCS.PHASECHK.TRANS64 P0, [R3+URZ+0x12480], R4 ;  /* 0x01248004030085a7 */ /* 0x000f24000800007f */
[----:B----4-:R-:W-:Y:S05]  /*c130*/  @!P0 BRA `(.L_x_91) ;  /* 0xfffffffc00f08947 */ /* 0x010fea000383ffff */
[----:B------:R-:W-:Y:S05]  /*c140*/  BRA `(.L_x_92) ;  /* 0xfffffff000347947 */ /* 0x000fea000383ffff */
.L_x_126:
[----:B------:R-:W-:-:S00]  /*c150*/  BRA `(.L_x_126) ;  /* 0xfffffffc00fc7947 */ /* 0x000fc0000383ffff */
[----:B------:R-:W-:-:S00]  /*c160*/  NOP ;  /* 0x0000000000007918 */ /* 0x000fc00000000000 */
        /* <DEDUP_REMOVED lines=9> */
.L_x_2187:


//--------------------- .text._ZN7cutlass13device_kernelIN5flash11enable_sm90INS1_16FlashAttnFwdSm90INS1_25CollectiveMainloopFwdSm90ILi2EN4cute5tupleIJNS5_1CILi1EEES8_S8_EEENS6_IJNS7_ILi192EEENS7_ILi160EEENS7_ILi64EEEEEELi64ENS_12float_e4m3_tEfNS_4arch4Sm90ELb0ELb0ELb0ELb1ELb0ELb0ELb0ELb1ELb1ELb1ELb1ELb0EEENS1_21CollectiveEpilogueFwdINS6_IJSA_SC_SB_EEES9_NS_10bfloat16_tESG_Li384ELb1ELb1ELb1ELb1EEENS1_36VarlenDynamicPersistentTileSchedulerILi192ELi160ELi384ELi128ELb1ELb1ELb1ELb0ELb1ELb1EEEEEEEEEvNT_6ParamsE --------------------------
	.section	.text._ZN7cutlass13device_kernelIN5flash11enable_sm90INS1_16FlashAttnFwdSm90INS1_25CollectiveMainloopFwdSm90ILi2EN4cute5tupleIJNS5_1CILi1EEES8_S8_EEENS6_IJNS7_ILi192EEENS7_ILi160EEENS7_ILi64EEEEEELi64ENS_12float_e4m3_tEfNS_4arch4Sm90ELb0ELb0ELb0ELb1ELb0ELb0ELb0ELb1ELb1ELb1ELb1ELb0EEENS1_21CollectiveEpilogueFwdINS6_IJSA_SC_SB_EEES9_NS_10bfloat16_tESG_Li384ELb1ELb1ELb1ELb1EEENS1_36VarlenDynamicPersistentTileSchedulerILi192ELi160ELi384ELi128ELb1ELb1ELb1ELb0ELb1ELb1EEEEEEEEEvNT_6ParamsE,"ax",@progbits
	.align	128
.text._ZN7cutlass13device_kernelIN5flash11enable_sm90INS1_16FlashAttnFwdSm90INS1_25CollectiveMainloopFwdSm90ILi2EN4cute5tupleIJNS5_1CILi1EEES8_S8_EEENS6_IJNS7_ILi192EEENS7_ILi160EEENS7_ILi64EEEEEELi64ENS_12float_e4m3_tEfNS_4arch4Sm90ELb0ELb0ELb0ELb1ELb0ELb0ELb0ELb1ELb1ELb1ELb1ELb0EEENS1_21CollectiveEpilogueFwdINS6_IJSA_SC_SB_EEES9_NS_10bfloat16_tESG_Li384ELb1ELb1ELb1ELb1EEENS1_36VarlenDynamicPersistentTileSchedulerILi192ELi160ELi384ELi128ELb1ELb1ELb1ELb0ELb1ELb1EEEEEEEEEvNT_6ParamsE:
        .type           _ZN7cutlass13device_kernelIN5flash11enable_sm90INS1_16FlashAttnFwdSm90INS1_25CollectiveMainloopFwdSm90ILi2EN4cute5tupleIJNS5_1CILi1EEES8_S8_EEENS6_IJNS7_ILi192EEENS7_ILi160EEENS7_ILi64EEEEEELi64ENS_12float_e4m3_tEfNS_4arch4Sm90ELb0ELb0ELb0ELb1ELb0ELb0ELb0ELb1ELb1ELb1ELb1ELb0EEENS1_21CollectiveEpilogueFwdINS6_IJSA_SC_SB_EEES9_NS_10bfloat16_tESG_Li384ELb1ELb1ELb1ELb1EEENS1_36VarlenDynamicPersistentTileSchedulerILi192ELi160ELi384ELi128ELb1ELb1ELb1ELb0ELb1ELb1EEEEEEEEEvNT_6ParamsE,@function
        .size           _ZN7cutlass13device_kernelIN5flash11enable_sm90INS1_16FlashAttnFwdSm90INS1_25CollectiveMainloopFwdSm90ILi2EN4cute5tupleIJNS5_1CILi1EEES8_S8_EEENS6_IJNS7_ILi192EEENS7_ILi160EEENS7_ILi64EEEEEELi64ENS_12float_e4m3_tEfNS_4arch4Sm90ELb0ELb0ELb0ELb1ELb0ELb0ELb0ELb1ELb1ELb1ELb1ELb0EEENS1_21CollectiveEpilogueFwdINS6_IJSA_SC_SB_EEES9_NS_10bfloat16_tESG_Li384ELb1ELb1ELb1ELb1EEENS1_36VarlenDynamicPersistentTileSchedulerILi192ELi160ELi384ELi128ELb1ELb1ELb1ELb0ELb1ELb1EEEEEEEEEvNT_6ParamsE,(.L_x_2188 - _ZN7cutlass13device_kernelIN5flash11enable_sm90INS1_16FlashAttnFwdSm90INS1_25CollectiveMainloopFwdSm90ILi2EN4cute5tupleIJNS5_1CILi1EEES8_S8_EEENS6_IJNS7_ILi192EEENS7_ILi160EEENS7_ILi64EEEEEELi64ENS_12float_e4m3_tEfNS_4arch4Sm90ELb0ELb0ELb0ELb1ELb0ELb0ELb0ELb1ELb1ELb1ELb1ELb0EEENS1_21CollectiveEpilogueFwdINS6_IJSA_SC_SB_EEES9_NS_10bfloat16_tESG_Li384ELb1ELb1ELb1ELb1EEENS1_36VarlenDynamicPersistentTileSchedulerILi192ELi160ELi384ELi128ELb1ELb1ELb1ELb0ELb1ELb1EEEEEEEEEvNT_6ParamsE)
        .other          _ZN7cutlass13device_kernelIN5flash11enable_sm90INS1_16FlashAttnFwdSm90INS1_25CollectiveMainloopFwdSm90ILi2EN4cute5tupleIJNS5_1CILi1EEES8_S8_EEENS6_IJNS7_ILi192EEENS7_ILi160EEENS7_ILi64EEEEEELi64ENS_12float_e4m3_tEfNS_4arch4Sm90ELb0ELb0ELb0ELb1ELb0ELb0ELb0ELb1ELb1ELb1ELb1ELb0EEENS1_21CollectiveEpilogueFwdINS6_IJSA_SC_SB_EEES9_NS_10bfloat16_tESG_Li384ELb1ELb1ELb1ELb1EEENS1_36VarlenDynamicPersistentTileSchedulerILi192ELi160ELi384ELi128ELb1ELb1ELb1ELb0ELb1ELb1EEEEEEEEEvNT_6ParamsE,@"STO_CUDA_ENTRY STV_DEFAULT"
_ZN7cutlass13device_kernelIN5flash11enable_sm90INS1_16FlashAttnFwdSm90INS1_25CollectiveMainloopFwdSm90ILi2EN4cute5tupleIJNS5_1CILi1EEES8_S8_EEENS6_IJNS7_ILi192EEENS7_ILi160EEENS7_ILi64EEEEEELi64ENS_12float_e4m3_tEfNS_4arch4Sm90ELb0ELb0ELb0ELb1ELb0ELb0ELb0ELb1ELb1ELb1ELb1ELb0EEENS1_21CollectiveEpilogueFwdINS6_IJSA_SC_SB_EEES9_NS_10bfloat16_tESG_Li384ELb1ELb1ELb1ELb1EEENS1_36VarlenDynamicPersistentTileSchedulerILi192ELi160ELi384ELi128ELb1ELb1ELb1ELb0ELb1ELb1EEEEEEEEEvNT_6ParamsE:
[----:B------:R-:W0:Y:S02]  /*0000*/  LDC R1, c[0x0][0x28] ;  /* 0x00000a00ff017b82 */ /* 0x000e240000000800 */
[----:B0-----:R-:W-:Y:S01]  /*0010*/  VIADD R1, R1, 0xffffffe0 ;  /* 0xffffffe001017836 */ /* 0x001fe20000000000 */
[----:B------:R-:W0:Y:S01]  /*0020*/  S2R R3, SR_TID.X ;  /* 0x0000000000037919 */ /* 0x000e220000002100 */
[----:B------:R-:W-:Y:S01]  /*0030*/  ELECT P0, URZ, PT ;  /* 0x00000000003f782f */ /* 0x000fe20003800000 */
[----:B------:R-:W-:Y:S01]  /*0040*/  BSSY B0, `(.L_x_127) ;  /* 0x000000e000007945 */ /* 0x000fe20003800000 */
[----:B0-----:R-:W-:-:S05]  /*0050*/  SHF.R.U32.HI R0, RZ, 0x5, R3 ;  /* 0x00000005ff007819 */ /* 0x001fca0000011603 */
[----:B------:R-:W0:Y:S02]  /*0060*/  SHFL.IDX PT, R2, R0, RZ, 0x1f ;  /* 0x00001fff00027589 */ /* 0x000e2400000e0000 */
[----:B0-----:R-:W-:Y:S02]  /*0070*/  ISETP.EQ.AND P0, PT, R2, RZ, P0 ;  /* 0x000000ff0200720c */ /* 0x001fe40000702270 */
[----:B------:R-:W-:-:S11]  /*0080*/  SHF.R.U32.HI R2, RZ, 0x7, R3 ;  /* 0x00000007ff027819 */ /* 0x000fd60000011603 */
[----:B------:R-:W-:Y:S05]  /*0090*/  @!P0 BRA `(.L_x_128) ;  /* 0x0000000000208947 */ /* 0x000fea0003800000 */
        /* <DEDUP_REMOVED lines=8> */
.L_x_128:
[----:B------:R-:W-:Y:S05]  /*0120*/  BSYNC B0 ;  /* 0x0000000000007941 */ /* 0x000fea0003800000 */
.L_x_127:
        /* <DEDUP_REMOVED lines=41> */
.L_x_129:
        /* <DEDUP_REMOVED lines=22> */
.L_x_130:
        /* <DEDUP_REMOVED lines=18> */
.L_x_131:
        /* <DEDUP_REMOVED lines=22> */
.L_x_132:
        /* <DEDUP_REMOVED lines=22> */
.L_x_133:
[----:B------:R-:W-:Y:S01]  /*0900*/  PLOP3.LUT P0, PT, PT, PT, UP0, 0x80, 0x0 ;  /* 0x000000000000781c */ /* 0x000fe20003f0f008 */
[----:B------:R-:W-:Y:S01]  /*0910*/  UMOV UR38, 0x1 ;  /* 0x0000000100267882 */ /* 0x000fe20000000000 */
[----:B------:R-:W-:Y:S01]  /*0920*/  NOP ;  /* 0x0000000000007918 */ /* 0x000fe20000000000 */
[----:B------:R-:W-:Y:S01]  /*0930*/  USEL UR38, UR38, 0x2, !UP0 ;  /* 0x0000000226267887 */ /* 0x000fe2000c000000 */
[----:B------:R-:W-:Y:S01]  /*0940*/  ULDC.64 UR50, c[0x0][0x208] ;  /* 0x0000820000327ab9 */ /* 0x000fe20000000a00 */
[----:B012-4-:R-:W-:Y:S08]  /*0950*/  BAR.SYNC.DEFER_BLOCKING 0x0 ;  /* 0x0000000000007b1d */ /* 0x017ff00000010000 */
[----:B------:R-:W-:Y:S05]  /*0960*/  @!P0 BRA `(.L_x_134) ;  /* 0x0000009000988947 */ /* 0x000fea0003800000 */
.L_x_135:
[----:B------:R-:W-:-:S08]  /*0970*/  NOP ;  /* 0x0000000000007918 */ /* 0x000fd00000000000 */
[----:B------:R-:W0:Y:S02]  /*0980*/  USETMAXREG.TRY_ALLOC.CTAPOOL UP0, 0xa0 ;  /* 0x000000a0000079c8 */ /* 0x000e240008000600 */
[----:B0-----:R-:W-:-:S13]  /*0990*/  PLOP3.LUT P0, PT, PT, PT, UP0, 0x80, 0x0 ;  /* 0x000000000000781c */ /* 0x001fda0003f0f008 */
[----:B------:R-:W-:Y:S05]  /*09a0*/  @!P0 BRA `(.L_x_135) ;  /* 0xfffffffc00f08947 */ /* 0x000fea000383ffff */
[----:B------:R-:W0:Y:S08]  /*09b0*/  S2UR UR5, SR_CgaCtaId ;  /* 0x00000000000579c3 */ /* 0x000e300000008800 */
[----:B------:R-:W-:Y:S06]  /*09c0*/  BAR.ARV 0x8, 0x200 ;  /* 0x0208000000007b1d */ /* 0x000fec0000002000 */
[----:B------:R-:W-:-:S02]  /*09d0*/  UMOV UR4, 0x400 ;  /* 0x0000040000047882 */ /* 0x000fc40000000000 */
[----:B------:R-:W-:Y:S01]  /*09e0*/  BAR.SYNC.DEFER_BLOCKING 0x5, 0x200 ;  /* 0x0148000000007b1d */ /* 0x000fe20000010000 */
[----:B0-----:R-:W-:-:S09]  /*09f0*/  ULEA UR4, UR5, UR4, 0x18 ;  /* 0x0000000405047291 */ /* 0x001fd2000f8ec03f */
[----:B------:R-:W0:Y:S01]  /*0a00*/  LDS.128 R28, [UR4+0x132d0] ;  /* 0x0132d004ff1c7984 */ /* 0x000e220008000c00 */
[----:B------:R-:W-:Y:S01]  /*0a10*/  ULDC UR4, c[0x0][0xc3c] ;  /* 0x00030f0000047ab9 */ /* 0x000fe20000000800 */
[----:B------:R-:W-:Y:S06]  /*0a20*/  BAR.ARV 0x4, 0x200 ;  /* 0x0108000000007b1d */ /* 0x000fec0000002000 */
[----:B0-----:R-:W-:-:S13]  /*0a30*/  ISETP.GE.AND P0, PT, R31, UR4, PT ;  /* 0x000000041f007c0c */ /* 0x001fda000bf06270 */
[----:B------:R-:W-:Y:S05]  /*0a40*/  @P0 EXIT ;  /* 0x000000000000094d */ /* 0x000fea0003800000 */
[----:B------:R-:W0:Y:S01]  /*0a50*/  S2R R0, SR_TID.X ;  /* 0x0000000000007919 */ /* 0x000e220000002100 */
[----:B------:R-:W-:Y:S01]  /*0a60*/  R2UR UR5, R29 ;  /* 0x000000001d0572ca */ /* 0x000fe200000e0000 */
[----:B------:R-:W-:Y:S01]  /*0a70*/  ULOP3.LUT UR48, UR38, 0x1, URZ, 0xfc, !UPT ;  /* 0x0000000126307892 */ /* 0x000fe2000f8efc3f */
[----:B------:R-:W-:Y:S01]  /*0a80*/  R2UR UR6, R30 ;  /* 0x000000001e0672ca */ /* 0x000fe200000e0000 */
[----:B------:R-:W-:Y:S01]  /*0a90*/  UMOV UR47, URZ ;  /* 0x0000003f002f7c82 */ /* 0x000fe20008000000 */
[----:B------:R-:W-:Y:S01]  /*0aa0*/  UMOV UR46, URZ ;  /* 0x0000003f002e7c82 */ /* 0x000fe20008000000 */
[----:B------:R-:W-:Y:S01]  /*0ab0*/  UMOV UR36, URZ ;  /* 0x0000003f00247c82 */ /* 0x000fe20008000000 */
[----:B0-----:R-:W-:-:S05]  /*0ac0*/  VIADD R13, R0, 0xffffff80 ;  /* 0xffffff80000d7836 */ /* 0x001fca0000000000 */
[----:B------:R-:W-:-:S04]  /*0ad0*/  SHF.R.S32.HI R0, RZ, 0x1f, R13 ;  /* 0x0000001fff007819 */ /* 0x000fc8000001140d */
[CC--:B------:R-:W-:Y:S02]  /*0ae0*/  LEA.HI R2, R0.reuse, R13.reuse, RZ, 0x7 ;  /* 0x0000000d00027211 */ /* 0x0c0fe400078f38ff */
[-C--:B------:R-:W-:Y:S02]  /*0af0*/  LEA.HI R3, R0, R13.reuse, RZ, 0x4 ;  /* 0x0000000d00037211 */ /* 0x080fe400078f20ff */
[----:B------:R-:W-:Y:S02]  /*0b00*/  LOP3.LUT R4, R2, 0xffffff80, RZ, 0xc0, !PT ;  /* 0xffffff8002047812 */ /* 0x000fe400078ec0ff */
[----:B------:R-:W-:Y:S02]  /*0b10*/  SHF.R.S32.HI R6, RZ, 0x4, R3 ;  /* 0x00000004ff067819 */ /* 0x000fe40000011403 */
[----:B------:R-:W-:Y:S01]  /*0b20*/  SHF.R.S32.HI R14, RZ, 0x7, R2 ;  /* 0x00000007ff0e7819 */ /* 0x000fe20000011402 */
[----:B------:R-:W-:Y:S01]  /*0b30*/  IMAD.IADD R12, R13, 0x1, -R4 ;  /* 0x000000010d0c7824 */ /* 0x000fe200078e0a04 */
[----:B------:R-:W-:-:S02]  /*0b40*/  LEA.HI R4, R0, R13, RZ, 0x5 ;  /* 0x0000000d00047211 */ /* 0x000fc400078f28ff */
[----:B------:R-:W-:Y:S01]  /*0b50*/  LEA.HI R11, R0, R13, RZ, 0x2 ;  /* 0x0000000d000b7211 */ /* 0x000fe200078f10ff */
[----:B------:R-:W-:Y:S01]  /*0b60*/  IMAD.HI R2, R14, 0x55555556, RZ ;  /* 0x555555560e027827 */ /* 0x000fe200078e02ff */
[----:B------:R-:W-:Y:S02]  /*0b70*/  SHF.R.S32.HI R7, RZ, 0x1f, R12 ;  /* 0x0000001fff077819 */ /* 0x000fe4000001140c */
[----:B------:R-:W-:Y:S01]  /*0b80*/  LOP3.LUT R11, R11, 0xfffffffc, RZ, 0xc0, !PT ;  /* 0xfffffffc0b0b7812 */ /* 0x000fe200078ec0ff */
[----:B------:R-:W-:Y:S01]  /*0b90*/  IMAD.SHL.U32 R5, R4, 0x20, RZ ;  /* 0x0000002004057824 */ /* 0x000fe200078e00ff */
[----:B------:R-:W-:Y:S02]  /*0ba0*/  LEA.HI R8, R7, R12, RZ, 0x2 ;  /* 0x0000000c07087211 */ /* 0x000fe400078f10ff */
[----:B------:R-:W-:Y:S01]  /*0bb0*/  LOP3.LUT R4, R3, 0x3fffff0, RZ, 0xc0, !PT ;  /* 0x03fffff003047812 */ /* 0x000fe200078ec0ff */
[----:B------:R-:W-:Y:S01]  /*0bc0*/  IMAD.IADD R11, R13, 0x1, -R11 ;  /* 0x000000010d0b7824 */ /* 0x000fe200078e0a0b */
[----:B------:R-:W-:-:S02]  /*0bd0*/  SHF.R.S32.HI R9, RZ, 0x2, R8 ;  /* 0x00000002ff097819 */ /* 0x000fc40000011408 */
[----:B------:R-:W-:Y:S01]  /*0be0*/  SHF.R.S32.HI R10, RZ, 0x1f, R8 ;  /* 0x0000001fff0a7819 */ /* 0x000fe20000011408 */
[----:B------:R-:W-:Y:S01]  /*0bf0*/  IMAD.IADD R4, R13, 0x1, -R4 ;  /* 0x000000010d047824 */ /* 0x000fe200078e0a04 */
[----:B------:R-:W-:Y:S02]  /*0c00*/  LEA.HI R3, R3, R6, RZ, 0x1 ;  /* 0x0000000603037211 */ /* 0x000fe400078f08ff */
[----:B------:R-:W-:Y:S02]  /*0c10*/  LEA.HI R10, R10, R9, RZ, 0x3 ;  /* 0x000000090a0a7211 */ /* 0x000fe400078f18ff */
[----:B------:R-:W-:Y:S02]  /*0c20*/  LOP3.LUT R5, R5, 0xfffffc00, RZ, 0xc0, !PT ;  /* 0xfffffc0005057812 */ /* 0x000fe400078ec0ff */
[----:B------:R-:W-:Y:S02]  /*0c30*/  LOP3.LUT R3, R3, 0x1ffffffe, RZ, 0xc0, !PT ;  /* 0x1ffffffe03037812 */ /* 0x000fe400078ec0ff */
[----:B------:R-:W-:Y:S01]  /*0c40*/  LOP3.LUT R10, R10, 0xfffffff8, RZ, 0xc0, !PT ;  /* 0xfffffff80a0a7812 */ /* 0x000fe200078ec0ff */
[----:B------:R-:W-:Y:S01]  /*0c50*/  IMAD R4, R4, 0x40, R5 ;  /* 0x0000004004047824 */ /* 0x000fe200078e0205 */
[----:B------:R-:W-:Y:S01]  /*0c60*/  LEA.HI R7, R7, R12, RZ, 0x5 ;  /* 0x0000000c07077211 */ /* 0x000fe200078f28ff */
[----:B------:R-:W-:Y:S01]  /*0c70*/  IMAD.IADD R3, R6, 0x1, -R3 ;  /* 0x0000000106037824 */ /* 0x000fe200078e0a03 */
[----:B------:R-:W-:Y:S01]  /*0c80*/  LEA.HI R2, R2, R2, RZ, 0x1 ;  /* 0x0000000202027211 */ /* 0x000fe200078f08ff */
[----:B------:R-:W-:Y:S01]  /*0c90*/  IMAD.IADD R10, R9, 0x1, -R10 ;  /* 0x00000001090a7824 */ /* 0x000fe200078e0a0a */
[----:B------:R-:W-:Y:S01]  /*0ca0*/  SHF.R.S32.HI R7, RZ, 0x5, R7 ;  /* 0x00000005ff077819 */ /* 0x000fe20000011407 */
[----:B------:R-:W-:Y:S01]  /*0cb0*/  IMAD R3, R3, 0x8, R4 ;  /* 0x0000000803037824 */ /* 0x000fe200078e0204 */
[----:B------:R-:W-:Y:S01]  /*0cc0*/  LOP3.LUT R8, R8, 0x7ffffffc, RZ, 0xc0, !PT ;  /* 0x7ffffffc08087812 */ /* 0x000fe200078ec0ff */
[----:B------:R-:W-:Y:S01]  /*0cd0*/  IMAD R2, R2, -0x3, R14 ;  /* 0xfffffffd02027824 */ /* 0x000fe200078e020e */
[----:B------:R-:W-:Y:S01]  /*0ce0*/  LEA.HI R0, R0, R13, RZ, 0x3 ;  /* 0x0000000d00007211 */ /* 0x000fe200078f18ff */
[----:B------:R-:W-:Y:S01]  /*0cf0*/  IMAD R7, R7, 0x10, R10 ;  /* 0x0000001007077824 */ /* 0x000fe200078e020a */
[----:B------:R0:W-:Y:S01]  /*0d00*/  STL [R1+0x1c], R3 ;  /* 0x00001c0301007387 */ /* 0x0001e20000100800 */
[----:B------:R-:W-:Y:S01]  /*0d10*/  IMAD.IADD R8, R12, 0x1, -R8 ;  /* 0x000000010c087824 */ /* 0x000fe200078e0a08 */
[----:B------:R-:W-:Y:S01]  /*0d20*/  LOP3.LUT R16, R0, 0xfffffff8, RZ, 0xc0, !PT ;  /* 0xfffffff800107812 */ /* 0x000fe200078ec0ff */
[----:B------:R-:W-:Y:S01]  /*0d30*/  IMAD R5, R2, 0x40, R7 ;  /* 0x0000004002057824 */ /* 0x000fe200078e0207 */
[----:B------:R-:W-:Y:S01]  /*0d40*/  SHF.R.S32.HI R0, RZ, 0x3, R0 ;  /* 0x00000003ff007819 */ /* 0x000fe20000011400 */
[----:B------:R-:W-:-:S02]  /*0d50*/  IMAD.SHL.U32 R2, R8, 0x2, RZ ;  /* 0x0000000208027824 */ /* 0x000fc400078e00ff */
[----:B------:R-:W-:Y:S01]  /*0d60*/  IMAD.IADD R16, R13, 0x1, -R16 ;  /* 0x000000010d107824 */ /* 0x000fe200078e0a10 */
[----:B------:R-:W-:Y:S01]  /*0d70*/  STL [R1+0x14], R5 ;  /* 0x0000140501007387 */ /* 0x000fe20000100800 */
[C---:B------:R-:W-:Y:S01]  /*0d80*/  VIADD R0, R2.reuse, 0x8 ;  /* 0x0000000802007836 */ /* 0x040fe20000000000 */
[----:B0-----:R-:W-:Y:S01]  /*0d90*/  LEA.HI R3, R11, R11, RZ, 0x1 ;  /* 0x0000000b0b037211 */ /* 0x001fe200078f08ff */
[C---:B------:R-:W-:Y:S01]  /*0da0*/  VIADD R157, R2.reuse, 0x10 ;  /* 0x00000010029d7836 */ /* 0x040fe20000000000 */
[----:B------:R0:W-:Y:S01]  /*0db0*/  STL [R1+0x4], R2 ;  /* 0x0000040201007387 */ /* 0x0001e20000100800 */
[C---:B------:R-:W-:Y:S01]  /*0dc0*/  VIADD R22, R2.reuse, 0x28 ;  /* 0x0000002802167836 */ /* 0x040fe20000000000 */
[----:B------:R-:W-:Y:S01]  /*0dd0*/  LOP3.LUT R4, R3, 0x1ffffffe, RZ, 0xc0, !PT ;  /* 0x1ffffffe03047812 */ /* 0x000fe200078ec0ff */
[C---:B------:R-:W-:Y:S01]  /*0de0*/  VIADD R156, R2.reuse, 0x18 ;  /* 0x00000018029c7836 */ /* 0x040fe20000000000 */
[----:B------:R1:W-:Y:S01]  /*0df0*/  STL [R1], R0 ;  /* 0x0000000001007387 */ /* 0x0003e20000100800 */
[----:B------:R-:W-:-:S02]  /*0e00*/  VIADD R23, R2, 0x20 ;  /* 0x0000002002177836 */ /* 0x000fc40000000000 */
[----:B------:R-:W-:Y:S02]  /*0e10*/  IMAD.IADD R4, R11, 0x1, -R4 ;  /* 0x000000010b047824 */ /* 0x000fe400078e0a04 */
[C---:B------:R-:W-:Y:S02]  /*0e20*/  VIADD R19, R2.reuse, 0x30 ;  /* 0x0000003002137836 */ /* 0x040fe40000000000 */
[----:B------:R-:W-:Y:S01]  /*0e30*/  VIADD R18, R2, 0x38 ;  /* 0x0000003802127836 */ /* 0x000fe20000000000 */
[----:B0-----:R-:W-:Y:S01]  /*0e40*/  SHF.R.S32.HI R2, RZ, 0x1f, R0 ;  /* 0x0000001fff027819 */ /* 0x001fe20000011400 */
[----:B------:R-:W-:Y:S01]  /*0e50*/  IMAD.SHL.U32 R17, R16, 0x8, RZ ;  /* 0x0000000810117824 */ /* 0x000fe200078e00ff */
[----:B-1----:R-:W-:Y:S02]  /*0e60*/  SHF.R.S32.HI R0, RZ, 0x1f, R157 ;  /* 0x0000001fff007819 */ /* 0x002fe4000001149d */
[----:B------:R-:W-:Y:S01]  /*0e70*/  SHF.R.S32.HI R0, RZ, 0x1f, R22 ;  /* 0x0000001fff007819 */ /* 0x000fe20000011416 */
[----:B------:R-:W-:Y:S01]  /*0e80*/  IMAD R0, R4, 0x8, R5 ;  /* 0x0000000804007824 */ /* 0x000fe200078e0205 */
[----:B------:R0:W-:Y:S01]  /*0e90*/  STL [R1+0x10], R2 ;  /* 0x0000100201007387 */ /* 0x0001e20000100800 */
[----:B------:R-:W-:-:S02]  /*0ea0*/  SHF.R.S32.HI R3, RZ, 0x1f, R17 ;  /* 0x0000001fff037819 */ /* 0x000fc40000011411 */
[----:B------:R-:W-:Y:S01]  /*0eb0*/  SHF.R.S32.HI R3, RZ, 0x1f, R156 ;  /* 0x0000001fff037819 */ /* 0x000fe2000001149c */
[----:B------:R1:W-:Y:S01]  /*0ec0*/  STL [R1+0x18], R0 ;  /* 0x0000180001007387 */ /* 0x0003e20000100800 */
[----:B------:R-:W-:Y:S02]  /*0ed0*/  SHF.R.S32.HI R3, RZ, 0x1f, R19 ;  /* 0x0000001fff037819 */ /* 0x000fe40000011413 */
[----:B0-----:R-:W-:Y:S02]  /*0ee0*/  SHF.R.S32.HI R2, RZ, 0x1f, R23 ;  /* 0x0000001fff027819 */ /* 0x001fe40000011417 */
[----:B------:R-:W-:-:S07]  /*0ef0*/  SHF.R.S32.HI R2, RZ, 0x1f, R18 ;  /* 0x0000001fff027819 */ /* 0x000fce0000011412 */
.L_x_171:
[----:B012---:R-:W0:Y:S01]  /*0f00*/  LDC.64 R2, c[0x0][0xc88] ;  /* 0x00032200ff027b82 */ /* 0x007e220000000a00 */
[----:B------:R-:W-:Y:S01]  /*0f10*/  ULDC.64 UR14, c[0x0][0x998] ;  /* 0x00026600000e7ab9 */ /* 0x000fe20000000a00 */
[----:B------:R-:W-:Y:S01]  /*0f20*/  ULDC.64 UR12, c[0x0][0x990] ;  /* 0x00026400000c7ab9 */ /* 0x000fe20000000a00 */
[----:B------:R-:W-:Y:S01]  /*0f30*/  ULDC.64 UR8, c[0x0][0xa28] ;  /* 0x00028a0000087ab9 */ /* 0x000fe20000000a00 */
[----:B------:R-:W-:Y:S01]  /*0f40*/  ULDC.64 UR10, c[0x0][0xa20] ;  /* 0x00028800000a7ab9 */ /* 0x000fe20000000a00 */
[----:B------:R-:W-:Y:S01]  /*0f50*/  ULOP3.LUT UR40, UR6, 0xffff, URZ, 0xc0, !UPT ;  /* 0x0000ffff06287892 */ /* 0x000fe2000f8ec03f */
[----:B------:R-:W-:Y:S01]  /*0f60*/  ULDC UR4, c[0x0][0x424] ;  /* 0x0001090000047ab9 */ /* 0x000fe20000000800 */
[----:B0-----:R-:W-:-:S06]  /*0f70*/  IMAD.WIDE R2, R31, 0x4, R2 ;  /* 0x000000041f027825 */ /* 0x001fcc00078e0202 */
[----:B------:R-:W2:Y:S01]  /*0f80*/  LDG.E R2, desc[UR50][R2.64] ;  /* 0x0000003202027981 */ /* 0x000ea2000c1e1900 */
[----:B------:R-:W-:Y:S01]  /*0f90*/  ISETP.NE.U32.AND P1, PT, RZ, UR14, PT ;  /* 0x0000000eff007c0c */ /* 0x000fe2000bf25070 */
[----:B------:R-:W-:Y:S01]  /*0fa0*/  UISETP.NE.U32.AND UP0, UPT, UR8, URZ, UPT ;  /* 0x0000003f0800728c */ /* 0x000fe2000bf05070 */
[----:B------:R-:W-:Y:S01]  /*0fb0*/  ISETP.NE.U32.AND P0, PT, RZ, UR12, PT ;  /* 0x0000000cff007c0c */ /* 0x000fe2000bf05070 */
[----:B------:R-:W-:Y:S01]  /*0fc0*/  UISETP.NE.U32.AND UP1, UPT, UR10, URZ, UPT ;  /* 0x0000003f0a00728c */ /* 0x000fe2000bf25070 */
[----:B------:R-:W-:Y:S01]  /*0fd0*/  ISETP.NE.AND.EX P1, PT, RZ, UR15, PT, P1 ;  /* 0x0000000fff007c0c */ /* 0x000fe2000bf25310 */
[----:B------:R-:W-:Y:S01]  /*0fe0*/  UISETP.NE.AND.EX UP0, UPT, UR9, URZ, UPT, UP0 ;  /* 0x0000003f0900728c */ /* 0x000fe2000bf05300 */
[----:B------:R-:W-:Y:S01]  /*0ff0*/  ISETP.NE.AND.EX P0, PT, RZ, UR13, PT, P0 ;  /* 0x0000000dff007c0c */ /* 0x000fe2000bf05300 */
[----:B------:R-:W-:-:S04]  /*1000*/  UISETP.NE.AND.EX UP1, UPT, UR11, URZ, UPT, UP1 ;  /* 0x0000003f0b00728c */ /* 0x000fc8000bf25310 */
[----:B------:R-:W-:Y:S02]  /*1010*/  PLOP3.LUT P4, PT, PT, PT, UP0, 0x80, 0x0 ;  /* 0x000000000000781c */ /* 0x000fe40003f8f008 */
[----:B------:R-:W-:-:S04]  /*1020*/  PLOP3.LUT P5, PT, PT, PT, UP1, 0x80, 0x0 ;  /* 0x000000000000781c */ /* 0x000fc80003faf018 */
[----:B------:R-:W0:Y:S08]  /*1030*/  @P1 LDC.64 R8, c[0x0][0x9b8] ;  /* 0x00026e00ff081b82 */ /* 0x000e300000000a00 */
[----:B---34-:R-:W1:Y:S08]  /*1040*/  @P0 LDC.64 R6, c[0x0][0x9a8] ;  /* 0x00026a00ff060b82 */ /* 0x018e700000000a00 */
[----:B------:R-:W3:Y:S08]  /*1050*/  @P0 LDC.64 R14, c[0x0][0x9b0] ;  /* 0x00026c00ff0e0b82 */ /* 0x000ef00000000a00 */
[----:B------:R-:W4:Y:S01]  /*1060*/  @P1 LDC.64 R20, c[0x0][0x9c0] ;  /* 0x00027000ff141b82 */ /* 0x000f220000000a00 */
[----:B--2---:R-:W-:-:S13]  /*1070*/  R2UR UR37, R2 ;  /* 0x00000000022572ca */ /* 0x004fda00000e0000 */
[----:B------:R-:W-:Y:S02]  /*1080*/  USHF.R.S32.HI UR39, URZ, 0x1f, UR37 ;  /* 0x0000001f3f277899 */ /* 0x000fe40008011425 */
[----:B0-----:R-:W-:Y:S01]  /*1090*/  @P1 IMAD.WIDE.U32 R4, R8, UR37, RZ ;  /* 0x0000002508041c25 */ /* 0x001fe2000f8e00ff */
[----:B------:R-:W-:-:S03]  /*10a0*/  @UP0 ULEA UR8, UP2, UR37, UR8, 0x2 ;  /* 0x0000000825080291 */ /* 0x000fc6000f84103f */
[----:B------:R-:W-:Y:S01]  /*10b0*/  @P1 IMAD R2, R8, UR39, RZ ;  /* 0x0000002708021c24 */ /* 0x000fe2000f8e02ff */
[----:B------:R-:W-:Y:S02]  /*10c0*/  @UP0 ULEA.HI.X UR9, UR37, UR9, UR39, 0x2, UP2 ;  /* 0x0000000925090291 */ /* 0x000fe400090f1427 */
[C---:B-1---5:R-:W-:Y:S01]  /*10d0*/  @P0 IMAD R0, R6.reuse, UR39, RZ ;  /* 0x0000002706000c24 */ /* 0x062fe2000f8e02ff */
[----:B------:R-:W-:Y:S02]  /*10e0*/  @UP1 ULEA UR10, UP0, UR37, UR10, 0x2 ;  /* 0x0000000a250a1291 */ /* 0x000fe4000f80103f */
[----:B------:R-:W-:Y:S02]  /*10f0*/  @P1 IMAD R9, R9, UR37, R2 ;  /* 0x0000002509091c24 */ /* 0x000fe4000f8e0202 */
[----:B------:R-:W-:Y:S01]  /*1100*/  @P0 IMAD R7, R7, UR37, R0 ;  /* 0x0000002507070c24 */ /* 0x000fe2000f8e0200 */
[----:B------:R-:W-:Y:S02]  /*1110*/  @UP1 ULEA.HI.X UR11, UR37, UR11, UR39, 0x2, UP0 ;  /* 0x0000000b250b1291 */ /* 0x000fe400080f1427 */
[----:B------:R-:W-:-:S04]  /*1120*/  @P0 IMAD.WIDE.U32 R2, R6, UR37, RZ ;  /* 0x0000002506020c25 */ /* 0x000fc8000f8e00ff */
[----:B------:R-:W-:Y:S02]  /*1130*/  @P0 IMAD.IADD R3, R3, 0x1, R7 ;  /* 0x0000000103030824 */ /* 0x000fe400078e0207 */
[----:B------:R-:W-:Y:S02]  /*1140*/  @P1 IMAD.IADD R5, R5, 0x1, R9 ;  /* 0x0000000105051824 */ /* 0x000fe400078e0209 */
[----:B---3--:R-:W-:-:S04]  /*1150*/  @P0 IMAD.WIDE.U32 R2, R14, UR40, R2 ;  /* 0x000000280e020c25 */ /* 0x008fc8000f8e0002 */
[----:B----4-:R-:W-:-:S04]  /*1160*/  @P1 IMAD.WIDE.U32 R6, R20, UR40, R4 ;  /* 0x0000002814061c25 */ /* 0x010fc8000f8e0004 */
[----:B------:R-:W-:Y:S02]  /*1170*/  IMAD.U32 R10, RZ, RZ, UR8 ;  /* 0x00000008ff0a7e24 */ /* 0x000fe4000f8e00ff */
[----:B------:R-:W-:Y:S02]  /*1180*/  IMAD.U32 R12, RZ, RZ, UR10 ;  /* 0x0000000aff0c7e24 */ /* 0x000fe4000f8e00ff */
[----:B------:R-:W-:Y:S02]  /*1190*/  IMAD.U32 R11, RZ, RZ, UR9 ;  /* 0x00000009ff0b7e24 */ /* 0x000fe4000f8e00ff */
[----:B------:R-:W-:Y:S02]  /*11a0*/  IMAD.U32 R13, RZ, RZ, UR11 ;  /* 0x0000000bff0d7e24 */ /* 0x000fe4000f8e00ff */
[----:B------:R-:W-:Y:S01]  /*11b0*/  @P0 IMAD R5, R15, UR40, R3 ;  /* 0x000000280f050c24 */ /* 0x000fe2000f8e0203 */
[----:B------:R-:W-:Y:S01]  /*11c0*/  @P0 LEA R4, P2, R2, UR12, 0x2 ;  /* 0x0000000c02040c11 */ /* 0x000fe2000f8410ff */
[----:B------:R-:W-:Y:S01]  /*11d0*/  @P1 IMAD R3, R21, UR40, R7 ;  /* 0x0000002815031c24 */ /* 0x000fe2000f8e0207 */
[----:B------:R-:W-:Y:S01]  /*11e0*/  @P1 LEA R8, P3, R6, UR14, 0x2 ;  /* 0x0000000e06081c11 */ /* 0x000fe2000f8610ff */
[----:B------:R-:W2:Y:S01]  /*11f0*/  @P4 LDG.E R10, desc[UR50][R10.64] ;  /* 0x000000320a0a4981 */ /* 0x000ea2000c1e1900 */
[----:B------:R-:W-:Y:S01]  /*1200*/  IMAD.MOV.U32 R7, RZ, RZ, 0x3f800000 ;  /* 0x3f800000ff077424 */ /* 0x000fe200078e00ff */
[----:B------:R-:W-:Y:S01]  /*1210*/  @P0 LEA.HI.X R5, R2, UR13, R5, 0x2, P2 ;  /* 0x0000000d02050c11 */ /* 0x000fe200090f1405 */
[----:B------:R-:W-:Y:S01]  /*1220*/  IMAD.MOV.U32 R0, RZ, RZ, 0x3f800000 ;  /* 0x3f800000ff007424 */ /* 0x000fe200078e00ff */
[----:B------:R-:W3:Y:S01]  /*1230*/  @P5 LDG.E R12, desc[UR50][R12.64] ;  /* 0x000000320c0c5981 */ /* 0x000ee2000c1e1900 */
[----:B------:R-:W-:Y:S01]  /*1240*/  @P1 LEA.HI.X R9, R6, UR15, R3, 0x2, P3 ;  /* 0x0000000f06091c11 */ /* 0x000fe200098f1403 */
[----:B------:R-:W-:-:S02]  /*1250*/  ULDC.64 UR8, c[0x0][0x418] ;  /* 0x0001060000087ab9 */ /* 0x000fc40000000a00 */
[----:B------:R0:W5:Y:S04]  /*1260*/  @P0 LDG.E R7, desc[UR50][R4.64] ;  /* 0x0000003204070981 */ /* 0x000168000c1e1900 */
[----:B------:R0:W5:Y:S01]  /*1270*/  @P1 LDG.E R0, desc[UR50][R8.64] ;  /* 0x0000003208001981 */ /* 0x000162000c1e1900 */
[----:B------:R-:W-:Y:S01]  /*1280*/  UISETP.NE.U32.AND UP0, UPT, UR8, URZ, UPT ;  /* 0x0000003f0800728c */ /* 0x000fe2000bf05070 */
[----:B------:R-:W-:Y:S01]  /*1290*/  UMOV UR41, UR5 ;  /* 0x0000000500297c82 */ /* 0x000fe20008000000 */
[----:B------:R-:W-:Y:S02]  /*12a0*/  ULDC UR5, c[0x0][0x2f0] ;  /* 0x0000bc0000057ab9 */ /* 0x000fe40000000800 */
[----:B------:R-:W-:Y:S01]  /*12b0*/  UISETP.NE.AND.EX UP0, UPT, UR9, URZ, UPT, UP0 ;  /* 0x0000003f0900728c */ /* 0x000fe2000bf05300 */
[----:B------:R-:W-:Y:S01]  /*12c0*/  UMOV UR52, URZ ;  /* 0x0000003f00347c82 */ /* 0x000fe20008000000 */
[----:B------:R-:W-:-:S02]  /*12d0*/  ULOP3.LUT UR8, UR6, 0xff0000, URZ, 0xc0, !UPT ;  /* 0x00ff000006087892 */ /* 0x000fc4000f8ec03f */
[----:B------:R-:W-:Y:S02]  /*12e0*/  USEL UR4, UR4, 0x1, UP0 ;  /* 0x0000000104047887 */ /* 0x000fe40008000000 */
[----:B------:R-:W-:Y:S02]  /*12f0*/  ULOP3.LUT UR6, UR6, 0xff000000, URZ, 0xc0, !UPT ;  /* 0xff00000006067892 */ /* 0x000fe4000f8ec03f */
[----:B------:R-:W-:Y:S01]  /*1300*/  UIMAD UR4, UR4, UR5, URZ ;  /* 0x00000005040472a4 */ /* 0x000fe2000f8e023f */
[----:B--2---:R-:W-:-:S06]  /*1310*/  @P4 R2UR UR52, R10 ;  /* 0x000000000a3442ca */ /* 0x004fcc00000e0000 */
[----:B---3--:R-:W-:Y:S01]  /*1320*/  @P5 R2UR UR4, R12 ;  /* 0x000000000c0452ca */ /* 0x008fe200000e0000 */
[----:B0-----:R-:W-:-:S14]  /*1330*/  @P5 BRA `(.L_x_136) ;  /* 0x0000000000345947 */ /* 0x001fdc0003800000 */
[----:B------:R-:W-:Y:S02]  /*1340*/  ULDC.64 UR10, c[0x0][0xa08] ;  /* 0x00028200000a7ab9 */ /* 0x000fe40000000a00 */
[----:B------:R-:W-:-:S04]  /*1350*/  ISETP.NE.U32.AND P0, PT, RZ, UR10, PT ;  /* 0x0000000aff007c0c */ /* 0x000fc8000bf05070 */
[----:B------:R-:W-:-:S13]  /*1360*/  ISETP.NE.AND.EX P0, PT, RZ, UR11, PT, P0 ;  /* 0x0000000bff007c0c */ /* 0x000fda000bf05300 */
[----:B------:R-:W-:Y:S05]  /*1370*/  @!P0 BRA `(.L_x_136) ;  /* 0x0000000000248947 */ /* 0x000fea0003800000 */
[----:B------:R-:W-:Y:S02]  /*1380*/  ULDC.64 UR4, c[0x0][0xa08] ;  /* 0x0002820000047ab9 */ /* 0x000fe40000000a00 */
[----:B------:R-:W-:-:S06]  /*1390*/  UIMAD.WIDE UR4, UR37, 0x4, UR4 ;  /* 0x00000004250478a5 */ /* 0x000fcc000f8e0204 */
[----:B------:R-:W-:Y:S02]  /*13a0*/  IMAD.U32 R2, RZ, RZ, UR4 ;  /* 0x00000004ff027e24 */ /* 0x000fe4000f8e00ff */
[----:B------:R-:W-:-:S05]  /*13b0*/  IMAD.U32 R3, RZ, RZ, UR5 ;  /* 0x00000005ff037e24 */ /* 0x000fca000f8e00ff */
[----:B------:R-:W2:Y:S04]  /*13c0*/  LDG.E R5, desc[UR50][R2.64] ;  /* 0x0000003202057981 */ /* 0x000ea8000c1e1900 */
[----:B------:R-:W3:Y:S01]  /*13d0*/  LDG.E R4, desc[UR50][R2.64+0x4] ;  /* 0x0000043202047981 */ /* 0x000ee2000c1e1900 */
[----:B--2---:R-:W-:Y:S02]  /*13e0*/  R2UR UR4, R5 ;  /* 0x00000000050472ca */ /* 0x004fe400000e0000 */
[----:B---3--:R-:W-:-:S13]  /*13f0*/  R2UR UR5, R4 ;  /* 0x00000000040572ca */ /* 0x008fda00000e0000 */
[----:B------:R-:W-:-:S12]  /*1400*/  UIADD3 UR4, -UR4, UR5, URZ ;  /* 0x0000000504047290 */ /* 0x000fd8000fffe13f */
.L_x_136:
[----:B------:R-:W-:Y:S01]  /*1410*/  UIADD3 UR52, -UR52, UR4, URZ ;  /* 0x0000000434347290 */ /* 0x000fe2000fffe13f */
[----:B-----5:R-:W-:Y:S01]  /*1420*/  FMUL.FTZ R0, R7, R0 ;  /* 0x0000000007007220 */ /* 0x020fe20000410000 */
[----:B------:R-:W-:Y:S02]  /*1430*/  USHF.R.U32.HI UR4, URZ, 0x8, UR6 ;  /* 0x000000083f047899 */ /* 0x000fe40008011606 */
[----:B------:R-:W-:Y:S02]  /*1440*/  UISETP.GE.AND UP0, UPT, UR52, 0x1, UPT ;  /* 0x000000013400788c */ /* 0x000fe4000bf06270 */
[----:B------:R-:W-:Y:S02]  /*1450*/  UIADD3 UR6, UR52, 0x9f, URZ ;  /* 0x0000009f34067890 */ /* 0x000fe4000fffe03f */
[----:B------:R-:W-:Y:S02]  /*1460*/  ULEA.HI UR8, UR8, UR4, URZ, 0x10 ;  /* 0x0000000408087291 */ /* 0x000fe4000f8f803f */
[----:B------:R-:W-:Y:S01]  /*1470*/  PLOP3.LUT P0, PT, PT, PT, UP0, 0x80, 0x0 ;  /* 0x000000000000781c */ /* 0x000fe20003f0f008 */
[----:B------:R-:W-:Y:S01]  /*1480*/  UIMAD.WIDE UR6, UR6, 0x66666667, URZ ;  /* 0x66666667060678a5 */ /* 0x000fe2000f8e023f */
[----:B------:R-:W-:Y:S01]  /*1490*/  ULDC UR11, c[0x0][0x988] ;  /* 0x00026200000b7ab9 */ /* 0x000fe20000000800 */
[----:B------:R-:W-:-:S02]  /*14a0*/  UMOV UR4, URZ ;  /* 0x0000003f00047c82 */ /* 0x000fc40008000000 */
[----:B------:R-:W-:Y:S02]  /*14b0*/  USHF.R.U32.HI UR5, URZ, 0x1f, UR7 ;  /* 0x0000001f3f057899 */ /* 0x000fe40008011607 */
[----:B------:R-:W-:Y:S02]  /*14c0*/  ULOP3.LUT UR42, UR8, 0xff, URZ, 0xc0, !UPT ;  /* 0x000000ff082a7892 */ /* 0x000fe4000f8ec03f */
[----:B------:R-:W-:Y:S02]  /*14d0*/  USHF.R.U32.HI UR43, URZ, 0x10, UR8 ;  /* 0x000000103f2b7899 */ /* 0x000fe40008011608 */
[----:B------:R-:W-:Y:S02]  /*14e0*/  ULEA.HI.SX32 UR9, UR7, UR5, 0x1a ;  /* 0x0000000507097291 */ /* 0x000fe4000f8fd23f */
[----:B------:R-:W-:Y:S10]  /*14f0*/  @!P0 BRA `(.L_x_137) ;  /* 0x0000000000908947 */ /* 0x000ff40003800000 */
[----:B------:R-:W-:Y:S01]  /*1500*/  UISETP.NE.AND UP0, UPT, UR43, URZ, UPT ;  /* 0x0000003f2b00728c */ /* 0x000fe2000bf05270 */
[----:B------:R-:W-:-:S03]  /*1510*/  ULDC UR4, c[0x0][0x9f0] ;  /* 0x00027c0000047ab9 */ /* 0x000fc60000000800 */
[----:B------:R-:W-:-:S03]  /*1520*/  USEL UR10, UR43, UR4, UP0 ;  /* 0x000000042b0a7287 */ /* 0x000fc60008000000 */
[----:B------:R-:W-:Y:S01]  /*1530*/  UMOV UR4, URZ ;  /* 0x0000003f00047c82 */ /* 0x000fe20008000000 */
[----:B------:R-:W-:Y:S02]  /*1540*/  UIADD3 UR6, UR9, -0x1, UR10 ;  /* 0xffffffff09067890 */ /* 0x000fe4000fffe00a */
[----:B------:R-:W-:-:S04]  /*1550*/  IMAD.U32 R4, RZ, RZ, UR10 ;  /* 0x0000000aff047e24 */ /* 0x000fc8000f8e00ff */
[----:B------:R-:W-:Y:S01]  /*1560*/  IMAD.U32 R5, RZ, RZ, UR6 ;  /* 0x00000006ff057e24 */ /* 0x000fe2000f8e00ff */
[-C--:B------:R-:W-:Y:S01]  /*1570*/  IABS R2, R4.reuse ;  /* 0x0000000400027213 */ /* 0x080fe20000000000 */
[----:B------:R-:W-:Y:S01]  /*1580*/  ULOP3.LUT UR6, UR6, UR10, URZ, 0x3c, !UPT ;  /* 0x0000000a06067292 */ /* 0x000fe2000f8e3c3f */
[----:B------:R-:W-:Y:S02]  /*1590*/  IABS R6, R4 ;  /* 0x0000000400067213 */ /* 0x000fe40000000000 */
        /* <DEDUP_REMOVED lines=26> */
.L_x_137:
[----:B------:R-:W-:Y:S01]  /*1740*/  UIMAD UR44, UR42, UR4, URZ ;  /* 0x000000042a2c72a4 */ /* 0x000fe2000f8e023f */
[----:B------:R-:W-:Y:S02]  /*1750*/  IMAD.U32 R2, RZ, RZ, UR9 ;  /* 0x00000009ff027e24 */ /* 0x000fe4000f8e00ff */
[----:B------:R-:W-:Y:S01]  /*1760*/  FMUL.FTZ R0, R0, UR11 ;  /* 0x0000000b00007c20 */ /* 0x000fe20008410000 */
[----:B------:R-:W-:Y:S01]  /*1770*/  IMAD.U32 R3, RZ, RZ, UR4 ;  /* 0x00000004ff037e24 */ /* 0x000fe2000f8e00ff */
[----:B------:R-:W-:Y:S02]  /*1780*/  PLOP3.LUT P0, PT, PT, PT, PT, 0x80, 0x0 ;  /* 0x000000000000781c */ /* 0x000fe40003f0f070 */
[----:B------:R-:W-:Y:S02]  /*1790*/  CS2R R4, SRZ ;  /* 0x0000000000047805 */ /* 0x000fe4000001ff00 */
[----:B------:R-:W-:Y:S02]  /*17a0*/  CS2R R56, SRZ ;  /* 0x0000000000387805 */ /* 0x000fe4000001ff00 */
[----:B------:R-:W-:-:S02]  /*17b0*/  R2UR UR45, R0 ;  /* 0x00000000002d72ca */ /* 0x000fc400000e0000 */
[----:B------:R-:W-:Y:S02]  /*17c0*/  CS2R R6, SRZ ;  /* 0x0000000000067805 */ /* 0x000fe4000001ff00 */
[----:B------:R-:W-:Y:S02]  /*17d0*/  VIADDMNMX R2, R3, UR44, R2, PT ;  /* 0x0000002c03027c46 */ /* 0x000fe4000b800102 */
[----:B------:R-:W-:Y:S02]  /*17e0*/  CS2R R26, SRZ ;  /* 0x00000000001a7805 */ /* 0x000fe4000001ff00 */
[----:B------:R-:W-:Y:S01]  /*17f0*/  CS2R R8, SRZ ;  /* 0x0000000000087805 */ /* 0x000fe2000001ff00 */
[----:B------:R-:W-:Y:S01]  /*1800*/  IMAD.MOV.U32 R36, RZ, RZ, RZ ;  /* 0x000000ffff247224 */ /* 0x000fe200078e00ff */
[----:B------:R-:W-:Y:S02]  /*1810*/  R2UR UR49, R2 ;  /* 0x00000000023172ca */ /* 0x000fe400000e0000 */
        /* <DEDUP_REMOVED lines=8> */
[----:B------:R-:W-:Y:S01]  /*18a0*/  IMAD.MOV.U32 R41, RZ, RZ, RZ ;  /* 0x000000ffff297224 */ /* 0x000fe200078e00ff */
[----:B------:R-:W-:Y:S01]  /*18b0*/  CS2R R14, SRZ ;  /* 0x00000000000e7805 */ /* 0x000fe2000001ff00 */
[----:B------:R-:W-:Y:S01]  /*18c0*/  IMAD.MOV.U32 R52, RZ, RZ, RZ ;  /* 0x000000ffff347224 */ /* 0x000fe200078e00ff */
[----:B------:R-:W-:Y:S01]  /*18d0*/  CS2R R54, SRZ ;  /* 0x0000000000367805 */ /* 0x000fe2000001ff00 */
[----:B------:R-:W-:Y:S01]  /*18e0*/  UISETP.GT.AND UP0, UPT, UR49, UR44, UPT ;  /* 0x0000002c3100728c */ /* 0x000fe2000bf04270 */
[----:B------:R-:W-:Y:S01]  /*18f0*/  CS2R R20, SRZ ;  /* 0x0000000000147805 */ /* 0x000fe2000001ff00 */
[----:B------:R-:W-:-:S04]  /*1900*/  IMAD.MOV.U32 R49, RZ, RZ, RZ ;  /* 0x000000ffff317224 */ /* 0x000fc800078e00ff */
[----:B------:R-:W-:-:S13]  /*1910*/  PLOP3.LUT P1, PT, PT, PT, UP0, 0x80, 0x0 ;  /* 0x000000000000781c */ /* 0x000fda0003f2f008 */
[----:B------:R-:W-:Y:S05]  /*1920*/  @!P1 BRA `(.L_x_138) ;  /* 0x0000005400dc9947 */ /* 0x000fea0003800000 */
[----:B------:R-:W0:Y:S01]  /*1930*/  S2R R24, SR_TID.X ;  /* 0x0000000000187919 */ /* 0x000e220000002100 */
[----:B------:R-:W1:Y:S01]  /*1940*/  S2UR UR8, SR_CgaCtaId ;  /* 0x00000000000879c3 */ /* 0x000e620000008800 */
[----:B------:R-:W-:Y:S02]  /*1950*/  UMOV UR7, 0x400 ;  /* 0x0000040000077882 */ /* 0x000fe40000000000 */
[----:B-1----:R-:W-:Y:S01]  /*1960*/  ULEA UR7, UR8, UR7, 0x18 ;  /* 0x0000000708077291 */ /* 0x002fe2000f8ec03f */
[----:B0-----:R-:W-:-:S05]  /*1970*/  VIADD R25, R24, 0xffffff80 ;  /* 0xffffff8018197836 */ /* 0x001fca0000000000 */
[----:B------:R-:W-:-:S04]  /*1980*/  SHF.R.S32.HI R24, RZ, 0x1f, R25 ;  /* 0x0000001fff187819 */ /* 0x000fc80000011419 */
[----:B------:R-:W-:-:S04]  /*1990*/  LEA.HI R24, R24, R25, RZ, 0x7 ;  /* 0x0000001918187211 */ /* 0x000fc800078f38ff */
[----:B------:R-:W-:-:S05]  /*19a0*/  SHF.R.S32.HI R24, RZ, 0x7, R24 ;  /* 0x00000007ff187819 */ /* 0x000fca0000011418 */
[----:B------:R-:W0:Y:S02]  /*19b0*/  SHFL.IDX PT, R0, R24, RZ, 0x1f ;  /* 0x00001fff18007589 */ /* 0x000e2400000e0000 */
[----:B0-----:R-:W-:-:S13]  /*19c0*/  R2UR UR6, R0 ;  /* 0x00000000000672ca */ /* 0x001fda00000e0000 */
        /* <DEDUP_REMOVED lines=26> */
.L_x_139:
[----:B------:R-:W0:Y:S01]  /*1b70*/  S2UR UR5, SR_CgaCtaId ;  /* 0x00000000000579c3 */ /* 0x000e220000008800 */
[----:B------:R-:W-:Y:S01]  /*1b80*/  ULEA.HI UR4, UR47, UR47, URZ, 0x1 ;  /* 0x0000002f2f047291 */ /* 0x000fe2000f8f083f */
[----:B------:R-:W-:-:S03]  /*1b90*/  MOV R3, 0x400 ;  /* 0x0000040000037802 */ /* 0x000fc60000000f00 */
[----:B------:R-:W-:-:S04]  /*1ba0*/  ULOP3.LUT UR4, UR4, 0xfffffffe, URZ, 0xc0, !UPT ;  /* 0xfffffffe04047892 */ /* 0x000fc8000f8ec03f */
[----:B------:R-:W-:-:S06]  /*1bb0*/  UIADD3 UR4, UR47, -UR4, URZ ;  /* 0x800000042f047290 */ /* 0x000fcc000fffe03f */
[----:B------:R-:W-:Y:S02]  /*1bc0*/  IMAD.U32 R4, RZ, RZ, UR4 ;  /* 0x00000004ff047e24 */ /* 0x000fe4000f8e00ff */
[----:B0-----:R-:W-:-:S05]  /*1bd0*/  IMAD.U32 R2, RZ, RZ, UR5 ;  /* 0x00000005ff027e24 */ /* 0x001fca000f8e00ff */
[----:B------:R-:W-:Y:S02]  /*1be0*/  LEA R0, R2, R3, 0x18 ;  /* 0x0000000302007211 */ /* 0x000fe400078ec0ff */
[----:B------:R-:W-:Y:S01]  /*1bf0*/  SHF.L.U32 R3, R4, 0x1f, RZ ;  /* 0x0000001f04037819 */ /* 0x000fe200000006ff */
[----:B------:R-:W-:-:S03]  /*1c00*/  IMAD.U32 R4, RZ, RZ, UR48 ;  /* 0x00000030ff047e24 */ /* 0x000fc6000f8e00ff */
[----:B------:R-:W0:Y:S02]  /*1c10*/  SYNCS.PHASECHK.TRANS64.TRYWAIT P1, [R0+URZ+0x13200], R3 ;  /* 0x01320003000075a7 */ /* 0x000e24000802017f */
[----:B------:R-:W-:Y:S01]  /*1c20*/  ISETP.NE.AND P0, PT, R4, 0x3, PT ;  /* 0x000000030400780c */ /* 0x000fe20003f05270 */
[----:B0-----:R-:W-:-:S12]  /*1c30*/  @!P1 BRA `(.L_x_140) ;  /* 0x000000cc00ec9947 */ /* 0x001fd80003800000 */
.L_x_262:
[----:B------:R-:W-:Y:S05]  /*1c40*/  @!P0 BRA `(.L_x_141) ;  /* 0x0000000000048947 */ /* 0x000fea0003800000 */
[----:B------:R-:W-:Y:S01]  /*1c50*/  BPT.TRAP 0x1 ;  /* 0x000000040000795c */ /* 0x000fe20000300000 */
.L_x_141:
[----:B------:R-:W-:Y:S02]  /*1c60*/  IMAD.U32 R6, RZ, RZ, UR46 ;  /* 0x0000002eff067e24 */ /* 0x000fe4000f8e00ff */
[----:B------:R-:W-:-:S03]  /*1c70*/  IMAD.U32 R7, RZ, RZ, UR36 ;  /* 0x00000024ff077e24 */ /* 0x000fc6000f8e00ff */
[----:B------:R-:W-:Y:S01]  /*1c80*/  SHF.L.U32 R6, R6, 0x1f, RZ ;  /* 0x0000001f06067819 */ /* 0x000fe200000006ff */
[----:B------:R-:W-:-:S04]  /*1c90*/  IMAD R7, R7, 0x8, R0 ;  /* 0x0000000807077824 */ /* 0x000fc800078e0200 */
[----:B------:R1:W2:Y:S01]  /*1ca0*/  SYNCS.PHASECHK.TRANS64.TRYWAIT P2, [R7+URZ+0x13230], R6 ;  /* 0x01323006070075a7 */ /* 0x0002a2000804017f */
[----:B------:R-:W-:Y:S05]  /*1cb0*/  @!P0 BRA `(.L_x_142) ;  /* 0x0000000000048947 */ /* 0x000fea0003800000 */
[----:B------:R-:W-:Y:S01]  /*1cc0*/  BPT.TRAP 0x1 ;  /* 0x000000040000795c */ /* 0x000fe20000300000 */
.L_x_142:
[----:B0-----:R-:W0:Y:S01]  /*1cd0*/  S2R R3, SR_TID.X ;  /* 0x0000000000037919 */ /* 0x001e220000002100 */
[----:B------:R-:W-:-:S05]  /*1ce0*/  VIADD R4, R0, 0xe000 ;  /* 0x0000e00000047836 */ /* 0x000fca0000000000 */
[----:B------:R-:W-:-:S04]  /*1cf0*/  SHF.R.U32.HI R4, RZ, 0x4, R4 ;  /* 0x00000004ff047819 */ /* 0x000fc80000011604 */
[----:B------:R-:W-:Y:S02]  /*1d00*/  LOP3.LUT R4, R4, 0x3fff, RZ, 0xc0, !PT ;  /* 0x00003fff04047812 */ /* 0x000fe400078ec0ff */
[----:B0-----:R-:W-:Y:S01]  /*1d10*/  LOP3.LUT P1, R3, R3, 0x7f, RZ, 0xc0, !PT ;  /* 0x0000007f03037812 */ /* 0x001fe2000782c0ff */
[----:B--2---:R-:W-:-:S12]  /*1d20*/  @P2 BRA `(.L_x_143) ;  /* 0x0000000000082947 */ /* 0x004fd80003800000 */
[----:B------:R-:W0:Y:S02]  /*1d30*/  SYNCS.PHASECHK.TRANS64.TRYWAIT P2, [R7+URZ+0x13230], R6 ;  /* 0x01323006070075a7 */ /* 0x000e24000804017f */
[----:B0-----:R-:W-:Y:S05]  /*1d40*/  @!P2 BRA `(.L_x_144) ;  /* 0x000000cc00bca947 */ /* 0x001fea0003800000 */
.L_x_143:
[----:B------:R-:W-:Y:S05]  /*1d50*/  WARPSYNC.ALL ;  /* 0x0000000000007948 */ /* 0x000fea0003800000 */
[----:B------:R-:W-:Y:S01]  /*1d60*/  IMAD.MOV.U32 R25, RZ, RZ, RZ ;  /* 0x000000ffff197224 */ /* 0x000fe200078e00ff */
[----:B------:R-:W-:-:S04]  /*1d70*/  LOP3.LUT R4, R4, 0x10000, RZ, 0xfc, !PT ;  /* 0x0001000004047812 */ /* 0x000fc800078efcff */
[----:B------:R-:W-:Y:S01]  /*1d80*/  R2UR UR12, R4 ;  /* 0x00000000040c72ca */ /* 0x000fe200000e0000 */
[----:B------:R-:W-:Y:S01]  /*1d90*/  ULOP3.LUT UR53, UR53, 0x10000, URZ, 0xfc, !UPT ;  /* 0x0001000035357892 */ /* 0x000fe2000f8efc3f */
[----:B------:R-:W-:Y:S01]  /*1da0*/  WARPGROUP.ARRIVE ;  /* 0x00000000000079c5 */ /* 0x000fe20000000000 */
[----:B------:R-:W-:Y:S01]  /*1db0*/  UMOV UR9, 0x80000020 ;  /* 0x8000002000097882 */ /* 0x000fe20000000000 */
[----:B------:R-:W-:Y:S01]  /*1dc0*/  UMOV UR11, 0x80000020 ;  /* 0x80000020000b7882 */ /* 0x000fe20000000000 */
[----:B------:R-:W2:Y:S01]  /*1dd0*/  LDL R10, [R1+0x4] ;  /* 0x00000400010a7983 */ /* 0x000ea20000100800 */
[----:B------:R-:W-:Y:S01]  /*1de0*/  UIADD3 UR6, UR53, 0x2, URZ ;  /* 0x0000000235067890 */ /* 0x000fe2000fffe03f */
[----:B01----:R-:W-:Y:S01]  /*1df0*/  IMAD.U32 R6, RZ, RZ, UR52 ;  /* 0x00000034ff067e24 */ /* 0x003fe2000f8e00ff */
[----:B------:R-:W-:Y:S01]  /*1e00*/  UMOV UR8, UR53 ;  /* 0x0000003500087c82 */ /* 0x000fe20008000000 */
[----:B------:R-:W-:Y:S01]  /*1e10*/  UMOV UR7, 0x80000020 ;  /* 0x8000002000077882 */ /* 0x000fe20000000000 */
[----:B------:R-:W-:Y:S01]  /*1e20*/  IMAD.U32 R5, RZ, RZ, UR49 ;  /* 0x00000031ff057e24 */ /* 0x000fe2000f8e00ff */
[----:B------:R-:W-:Y:S01]  /*1e30*/  P2R R8, PR, RZ, 0x2 ;  /* 0x00000002ff087803 */ /* 0x000fe20000000000 */
[----:B------:R-:W-:Y:S01]  /*1e40*/  UIADD3 UR20, UR49, -0x2, URZ ;  /* 0xfffffffe31147890 */ /* 0x000fe2000fffe03f */
[----:B------:R-:W-:Y:S01]  /*1e50*/  P2R R9, PR, RZ, 0x1 ;  /* 0x00000001ff097803 */ /* 0x000fe20000000000 */
[----:B------:R-:W-:-:S02]  /*1e60*/  UIMAD UR12, UR36, 0x280, UR12 ;  /* 0x00000280240c78a4 */ /* 0x000fc4000f8e020c */
[----:B------:R-:W-:Y:S02]  /*1e70*/  UISETP.GE.AND UP0, UPT, UR20, UR44, UPT ;  /* 0x0000002c1400728c */ /* 0x000fe4000bf06270 */
[----:B------:R-:W-:Y:S02]  /*1e80*/  UIADD3 UR4, UR12, 0x180, URZ ;  /* 0x000001800c047890 */ /* 0x000fe4000fffe03f */
[----:B------:R-:W-:Y:S02]  /*1e90*/  UIADD3 UR5, UR12, 0x200, URZ ;  /* 0x000002000c057890 */ /* 0x000fe4000fffe03f */
[----:B------:R-:W-:Y:S01]  /*1ea0*/  UMOV UR10, UR12 ;  /* 0x0000000c000a7c82 */ /* 0x000fe20008000000 */
[----:B------:R-:W-:Y:S01]  /*1eb0*/  UIADD3 UR13, UR12, 0x2, URZ ;  /* 0x000000020c0d7890 */ /* 0x000fe2000fffe03f */
[----:B------:R-:W-:Y:S01]  /*1ec0*/  QGMMA.64x32x32.F32.E4M3.E4M3 R92, gdesc[UR8], RZ, !UPT, gsb0 ;  /* 0x00600000085c79f3 */ /* 0x000fe2000c0008ff */
[----:B------:R-:W-:Y:S01]  /*1ed0*/  UIADD3 UR10, UR12, 0x80, URZ ;  /* 0x000000800c0a7890 */ /* 0x000fe2000fffe03f */
[----:B------:R-:W-:Y:S01]  /*1ee0*/  UMOV UR11, 0x80000020 ;  /* 0x80000020000b7882 */ /* 0x000fe20000000000 */
[----:B------:R-:W-:-:S02]  /*1ef0*/  WARPGROUP.DEPBAR.LE gsb0, 0x0 ;  /* 0x00008000000079c5 */ /* 0x000fc40000010000 */
[----:B------:R-:W-:-:S06]  /*1f00*/  WARPGROUP.ARRIVE ;  /* 0x00000000000079c5 */ /* 0x000fcc0000000000 */
[----:B------:R-:W-:Y:S01]  /*1f10*/  QGMMA.64x32x32.F32.E4M3.E4M3 R76, gdesc[UR8], RZ, !UPT, gsb0 ;  /* 0x00600000084c79f3 */ /* 0x000fe2000c0008ff */
[----:B------:R-:W-:Y:S01]  /*1f20*/  UIADD3 UR10, UR12, 0x100, URZ ;  /* 0x000001000c0a7890 */ /* 0x000fe2000fffe03f */
[----:B------:R-:W-:Y:S01]  /*1f30*/  UMOV UR11, 0x80000020 ;  /* 0x80000020000b7882 */ /* 0x000fe20000000000 */
[----:B------:R-:W-:Y:S02]  /*1f40*/  WARPGROUP.DEPBAR.LE gsb0, 0x0 ;  /* 0x00008000000079c5 */ /* 0x000fe40000010000 */
[----:B------:R-:W-:-:S06]  /*1f50*/  WARPGROUP.ARRIVE ;  /* 0x00000000000079c5 */ /* 0x000fcc0000000000 */
[----:B------:R-:W-:Y:S01]  /*1f60*/  QGMMA.64x32x32.F32.E4M3.E4M3 R60, gdesc[UR8], RZ, !UPT, gsb0 ;  /* 0x00600000083c79f3 */ /* 0x000fe2000c0008ff */
[----:B------:R-:W-:Y:S01]  /*1f70*/  UMOV UR10, UR4 ;  /* 0x00000004000a7c82 */ /* 0x000fe20008000000 */
[----:B------:R-:W-:Y:S01]  /*1f80*/  UMOV UR11, 0x80000020 ;  /* 0x80000020000b7882 */ /* 0x000fe20000000000 */
[----:B------:R-:W-:Y:S01]  /*1f90*/  UMOV UR4, UR6 ;  /* 0x0000000600047c82 */ /* 0x000fe20008000000 */
[----:B------:R-:W-:Y:S01]  /*1fa0*/  UMOV UR6, UR13 ;  /* 0x0000000d00067c82 */ /* 0x000fe20008000000 */
[----:B------:R-:W-:Y:S02]  /*1fb0*/  WARPGROUP.DEPBAR.LE gsb0, 0x0 ;  /* 0x00008000000079c5 */ /* 0x000fe40000010000 */
[----:B------:R-:W-:-:S06]  /*1fc0*/  WARPGROUP.ARRIVE ;  /* 0x00000000000079c5 */ /* 0x000fcc0000000000 */
[----:B------:R-:W-:Y:S01]  /*1fd0*/  QGMMA.64x32x32.F32.E4M3.E4M3 R44, gdesc[UR8], RZ, !UPT, gsb0 ;  /* 0x00600000082c79f3 */ /* 0x000fe2000c0008ff */
[----:B------:R-:W-:Y:S01]  /*1fe0*/  UMOV UR10, UR5 ;  /* 0x00000005000a7c82 */ /* 0x000fe20008000000 */
[----:B------:R-:W-:Y:S01]  /*1ff0*/  UMOV UR11, 0x80000020 ;  /* 0x80000020000b7882 */ /* 0x000fe20000000000 */
[----:B------:R-:W-:Y:S01]  /*2000*/  UMOV UR5, 0x80000020 ;  /* 0x8000002000057882 */ /* 0x000fe20000000000 */
[----:B------:R-:W-:Y:S02]  /*2010*/  WARPGROUP.DEPBAR.LE gsb0, 0x0 ;  /* 0x00008000000079c5 */ /* 0x000fe40000010000 */
[----:B------:R-:W-:-:S06]  /*2020*/  WARPGROUP.ARRIVE ;  /* 0x00000000000079c5 */ /* 0x000fcc0000000000 */
[----:B------:R-:W-:Y:S01]  /*2030*/  QGMMA.64x32x32.F32.E4M3.E4M3 R28, gdesc[UR8], RZ, !UPT, gsb0 ;  /* 0x00600000081c79f3 */ /* 0x000fe2000c0008ff */
[----:B------:R-:W-:Y:S01]  /*2040*/  UIADD3 UR10, UR12, 0x182, URZ ;  /* 0x000001820c0a7890 */ /* 0x000fe2000fffe03f */
[----:B--2---:R-:W-:-:S05]  /*2050*/  IADD3 R6, R6, 0xa0, -R10 ;  /* 0x000000a006067810 */ /* 0x004fca0007ffe80a */
        /* <DEDUP_REMOVED lines=19> */
[----:B------:R-:W-:Y:S01]  /*2190*/  UIADD3 UR6, UR12, 0x102, URZ ;  /* 0x000001020c067890 */ /* 0x000fe2000fffe03f */
[----:B------:R-:W-:Y:S01]  /*21a0*/  FMNMX.FTZ R5, R92, R93, !PT ;  /* 0x0000005d5c057209 */ /* 0x000fe20007810000 */
[----:B------:R-:W-:Y:S01]  /*21b0*/  UMOV UR7, 0x80000020 ;  /* 0x8000002000077882 */ /* 0x000fe20000000000 */
[----:B------:R-:W-:Y:S01]  /*21c0*/  FSEL R97, R97, -INF , P2 ;  /* 0xff80000061617808 */ /* 0x000fe20001000000 */
[----:B------:R-:W-:Y:S01]  /*21d0*/  UIADD3 UR12, UR12, 0x202, URZ ;  /* 0x000002020c0c7890 */ /* 0x000fe2000fffe03f */
        /* <DEDUP_REMOVED lines=25> */
[----:B------:R-:W-:Y:S02]  /*2370*/  ISETP.GT.AND P5, PT, R6, 0x30, PT ;  /* 0x000000300600780c */ /* 0x000fe40003fa4270 */
[----:B------:R-:W-:Y:S01]  /*2380*/  FMNMX.FTZ R21, R94, R95, !PT ;  /* 0x0000005f5e157209 */ /* 0x000fe20007810000 */
[----:B------:R-:W-:Y:S02]  /*2390*/  WARPGROUP.DEPBAR.LE gsb0, 0x0 ;  /* 0x00008000000079c5 */ /* 0x000fe40000010000 */
[----:B------:R-:W-:Y:S01]  /*23a0*/  WARPGROUP.ARRIVE ;  /* 0x00000000000079c5 */ /* 0x000fe20000000000 */
[----:B------:R-:W-:Y:S02]  /*23b0*/  FSEL R76, R76, -INF , P4 ;  /* 0xff8000004c4c7808 */ /* 0x000fe40002000000 */
[----:B------:R-:W-:Y:S02]  /*23c0*/  FSEL R77, R77, -INF , P3 ;  /* 0xff8000004d4d7808 */ /* 0x000fe40001800000 */
[----:B------:R-:W-:Y:S01]  /*23d0*/  FMNMX.FTZ R10, R76, R5, !PT ;  /* 0x000000054c0a7209 */ /* 0x000fe20007810000 */
[----:B------:R-:W-:Y:S01]  /*23e0*/  QGMMA.64x32x32.F32.E4M3.E4M3 R60, gdesc[UR4], R60, gsb0 ;  /* 0x00600000043c79f3 */ /* 0x000fe2000800083c */
[----:B------:R-:W-:Y:S01]  /*23f0*/  UMOV UR6, UR10 ;  /* 0x0000000a00067c82 */ /* 0x000fe20008000000 */
[----:B------:R-:W-:Y:S01]  /*2400*/  UMOV UR7, 0x80000020 ;  /* 0x8000002000077882 */ /* 0x000fe20000000000 */
        /* <DEDUP_REMOVED lines=21> */
[C---:B------:R-:W-:Y:S02]  /*2560*/  ISETP.GT.AND P5, PT, R6.reuse, 0x41, PT ;  /* 0x000000410600780c */ /* 0x040fe40003fa4270 */
[----:B------:R-:W-:Y:S02]  /*2570*/  FMNMX.FTZ R5, R89, R10, !PT ;  /* 0x0000000a59057209 */ /* 0x000fe40007810000 */
[----:B------:R-:W-:Y:S02]  /*2580*/  FSEL R87, R87, -INF , P4 ;  /* 0xff80000057577808 */ /* 0x000fe40002000000 */
[----:B------:R-:W-:-:S02]  /*2590*/  ISETP.GT.AND P4, PT, R6, 0x48, PT ;  /* 0x000000480600780c */ /* 0x000fc40003f84270 */
[----:B------:R-:W-:Y:S02]  /*25a0*/  FSEL R90, R90, -INF , P3 ;  /* 0xff8000005a5a7808 */ /* 0x000fe40001800000 */
[C---:B------:R-:W-:Y:S02]  /*25b0*/  ISETP.GT.AND P3, PT, R6.reuse, 0x49, PT ;  /* 0x000000490600780c */ /* 0x040fe40003f64270 */
        /* <DEDUP_REMOVED lines=8> */
[----:B------:R-:W-:Y:S01]  /*2640*/  UMOV UR6, UR12 ;  /* 0x0000000c00067c82 */ /* 0x000fe20008000000 */
[----:B------:R-:W-:Y:S01]  /*2650*/  UMOV UR7, 0x80000020 ;  /* 0x8000002000077882 */ /* 0x000fe20000000000 */
[----:B------:R-:W-:Y:S02]  /*2660*/  FSEL R64, R64, -INF , P4 ;  /* 0xff80000040407808 */ /* 0x000fe40002000000 */
[----:B------:R-:W-:Y:S02]  /*2670*/  FMNMX.FTZ R5, R61, R10, !PT ;  /* 0x0000000a3d057209 */ /* 0x000fe40007810000 */
        /* <DEDUP_REMOVED lines=19> */
[C---:B------:R-:W-:Y:S02]  /*27b0*/  ISETP.GT.AND P2, PT, R6.reuse, 0x61, PT ;  /* 0x000000610600780c */ /* 0x040fe40003f44270 */
[----:B------:R-:W-:Y:S02]  /*27c0*/  FMNMX.FTZ R5, R73, R10, !PT ;  /* 0x0000000a49057209 */ /* 0x000fe40007810000 */
[----:B------:R-:W-:Y:S02]  /*27d0*/  FSEL R71, R71, -INF , P6 ;  /* 0xff80000047477808 */ /* 0x000fe40003000000 */
[----:B------:R-:W-:Y:S02]  /*27e0*/  ISETP.GT.AND P6, PT, R6, 0x68, PT ;  /* 0x000000680600780c */ /* 0x000fe40003fc4270 */
[----:B------:R-:W-:Y:S02]  /*27f0*/  FSEL R74, R74, -INF , P5 ;  /* 0xff8000004a4a7808 */ /* 0x000fe40002800000 */
[----:B------:R-:W-:-:S02]  /*2800*/  ISETP.GT.AND P5, PT, R6, 0x69, PT ;  /* 0x000000690600780c */ /* 0x000fc40003fa4270 */
[----:B------:R-:W-:Y:S02]  /*2810*/  FSEL R75, R75, -INF , P4 ;  /* 0xff8000004b4b7808 */ /* 0x000fe40002000000 */
        /* <DEDUP_REMOVED lines=26> */
[C---:B------:R-:W-:Y:S02]  /*29c0*/  ISETP.GT.AND P2, PT, R6.reuse, 0x89, PT ;  /* 0x000000890600780c */ /* 0x040fe40003f44270 */
[----:B------:R-:W-:Y:S02]  /*29d0*/  FSEL R55, R55, -INF , P3 ;  /* 0xff80000037377808 */ /* 0x000fe40001800000 */
[----:B------:R-:W-:Y:S02]  /*29e0*/  ISETP.GT.AND P3, PT, R6, 0x90, PT ;  /* 0x000000900600780c */ /* 0x000fe40003f64270 */
[----:B------:R-:W-:Y:S02]  /*29f0*/  FSEL R54, R54, -INF , P4 ;  /* 0xff80000036367808 */ /* 0x000fe40002000000 */
[----:B------:R-:W-:Y:S02]  /*2a00*/  ISETP.GT.AND P4, PT, R6, 0x91, PT ;  /* 0x000000910600780c */ /* 0x000fe40003f84270 */
[----:B------:R-:W-:-:S02]  /*2a10*/  FSEL R51, R51, -INF , P5 ;  /* 0xff80000033337808 */ /* 0x000fc40002800000 */
[----:B------:R-:W-:Y:S02]  /*2a20*/  ISETP.GT.AND P5, PT, R6, 0x98, PT ;  /* 0x000000980600780c */ /* 0x000fe40003fa4270 */
        /* <DEDUP_REMOVED lines=21> */
[----:B------:R-:W-:Y:S02]  /*2b80*/  P2R R14, PR, RZ, 0x1 ;  /* 0x00000001ff0e7803 */ /* 0x000fe40000000000 */
[----:B------:R-:W-:Y:S02]  /*2b90*/  FMNMX.FTZ R11, R41, R10, !PT ;  /* 0x0000000a290b7209 */ /* 0x000fe40007810000 */
[----:B------:R-:W-:-:S02]  /*2ba0*/  ISETP.GT.AND P0, PT, R6, 0x79, PT ;  /* 0x000000790600780c */ /* 0x000fc40003f04270 */
[----:B------:R-:W-:Y:S01]  /*2bb0*/  ISETP.GT.AND P1, PT, R6, 0x80, PT ;  /* 0x000000800600780c */ /* 0x000fe20003f24270 */
[----:B------:R-:W0:Y:S01]  /*2bc0*/  SHFL.BFLY PT, R10, R11, 0x2, 0x1f ;  /* 0x0c401f000b0a7f89 */ /* 0x000e2200000e0000 */
[----:B------:R-:W-:Y:S02]  /*2bd0*/  FMNMX.FTZ R6, R98, R21, !PT ;  /* 0x0000001562067209 */ /* 0x000fe40007810000 */
[----:B------:R-:W-:Y:S02]  /*2be0*/  FSEL R59, R59, -INF , P0 ;  /* 0xff8000003b3b7808 */ /* 0x000fe40000000000 */
[----:B------:R-:W-:Y:S02]  /*2bf0*/  FMNMX.FTZ R21, R99, R6, !PT ;  /* 0x0000000663157209 */ /* 0x000fe40007810000 */
[----:B------:R-:W-:Y:S02]  /*2c00*/  FSEL R30, R30, -INF , P1 ;  /* 0xff8000001e1e7808 */ /* 0x000fe40000800000 */
[----:B------:R-:W-:-:S02]  /*2c10*/  FMNMX.FTZ R6, R102, R21, !PT ;  /* 0x0000001566067209 */ /* 0x000fc40007810000 */
[----:B------:R-:W-:Y:S02]  /*2c20*/  ISETP.NE.AND P1, PT, R15, RZ, PT ;  /* 0x000000ff0f00720c */ /* 0x000fe40003f25270 */
[----:B------:R-:W-:Y:S02]  /*2c30*/  FMNMX.FTZ R27, R103, R6, !PT ;  /* 0x00000006671b7209 */ /* 0x000fe40007810000 */
[----:B------:R-:W-:Y:S02]  /*2c40*/  ISETP.NE.AND P0, PT, R14, RZ, PT ;  /* 0x000000ff0e00720c */ /* 0x000fe40003f05270 */
[----:B------:R-:W-:Y:S02]  /*2c50*/  FMNMX.FTZ R6, R106, R27, !PT ;  /* 0x0000001b6a067209 */ /* 0x000fe40007810000 */
[----:B------:R-:W-:Y:S02]  /*2c60*/  FSEL R31, R31, -INF , P1 ;  /* 0xff8000001f1f7808 */ /* 0x000fe40000800000 */
[----:B------:R-:W-:-:S02]  /*2c70*/  FMNMX.FTZ R27, R107, R6, !PT ;  /* 0x000000066b1b7209 */ /* 0x000fc40007810000 */
[----:B------:R-:W-:Y:S02]  /*2c80*/  FSEL R34, R34, -INF , P0 ;  /* 0xff80000022227808 */ /* 0x000fe40000000000 */
[----:B0-----:R-:W-:Y:S01]  /*2c90*/  FMNMX.FTZ R12, R11, R10, !PT ;  /* 0x0000000a0b0c7209 */ /* 0x001fe20007810000 */
[----:B------:R-:W-:Y:S01]  /*2ca0*/  IMAD.U32 R10, RZ, RZ, UR45 ;  /* 0x0000002dff0a7e24 */ /* 0x000fe2000f8e00ff */
[----:B------:R-:W-:Y:S02]  /*2cb0*/  FMNMX.FTZ R6, R78, R27, !PT ;  /* 0x0000001b4e067209 */ /* 0x000fe40007810000 */
[----:B------:R-:W-:Y:S01]  /*2cc0*/  FSEL R38, R38, -INF , P3 ;  /* 0xff80000026267808 */ /* 0x000fe20001800000 */
[----:B------:R-:W0:Y:S01]  /*2cd0*/  SHFL.BFLY PT, R5, R12, 0x1, 0x1f ;  /* 0x0c201f000c057f89 */ /* 0x000e2200000e0000 */
[----:B------:R-:W-:Y:S02]  /*2ce0*/  FMNMX.FTZ R27, R79, R6, !PT ;  /* 0x000000064f1b7209 */ /* 0x000fe40007810000 */
[----:B------:R-:W-:-:S02]  /*2cf0*/  FSEL R39, R39, -INF , P4 ;  /* 0xff80000027277808 */ /* 0x000fc40002000000 */
[----:B------:R-:W-:Y:S02]  /*2d00*/  FMNMX.FTZ R6, R82, R27, !PT ;  /* 0x0000001b52067209 */ /* 0x000fe40007810000 */
[----:B------:R-:W-:Y:S02]  /*2d10*/  FSEL R42, R42, -INF , P5 ;  /* 0xff8000002a2a7808 */ /* 0x000fe40002800000 */
[----:B------:R-:W-:Y:S02]  /*2d20*/  FSEL R43, R43, -INF , P6 ;  /* 0xff8000002b2b7808 */ /* 0x000fe40003000000 */
[----:B------:R-:W-:Y:S02]  /*2d30*/  ISETP.NE.AND P1, PT, R8, RZ, PT ;  /* 0x000000ff0800720c */ /* 0x000fe40003f25270 */
[----:B------:R-:W-:Y:S02]  /*2d40*/  ISETP.NE.AND P0, PT, R9, RZ, PT ;  /* 0x000000ff0900720c */ /* 0x000fe40003f05270 */
[----:B0-----:R-:W-:-:S04]  /*2d50*/  FMNMX.FTZ R5, R12, R5, !PT ;  /* 0x000000050c057209 */ /* 0x001fc80007810000 */
[C---:B------:R-:W-:Y:S01]  /*2d60*/  FSETP.NEU.FTZ.AND P2, PT, R5.reuse, -INF , PT ;  /* 0xff8000000500780b */ /* 0x040fe20003f5d000 */
[----:B------:R-:W-:-:S05]  /*2d70*/  FFMA.FTZ R10, R5, R10, -8 ;  /* 0xc1000000050a7423 */ /* 0x000fca000001000a */
[----:B------:R-:W-:Y:S02]  /*2d80*/  FSEL R10, R10, RZ, P2 ;  /* 0x000000ff0a0a7208 */ /* 0x000fe40001000000 */
[----:B------:R-:W-:-:S03]  /*2d90*/  ISETP.NE.AND P2, PT, R13, RZ, PT ;  /* 0x000000ff0d00720c */ /* 0x000fc60003f45270 */
[--C-:B------:R-:W-:Y:S01]  /*2da0*/  FFMA.FTZ R24, R77, UR45, -R10.reuse ;  /* 0x0000002d4d187c23 */ /* 0x100fe2000801080a */
[----:B------:R-:W-:Y:S01]  /*2db0*/  FMNMX.FTZ R77, R83, R6, !PT ;  /* 0x00000006534d7209 */ /* 0x000fe20007810000 */
[--C-:B------:R-:W-:Y:S01]  /*2dc0*/  FFMA.FTZ R26, R80, UR45, -R10.reuse ;  /* 0x0000002d501a7c23 */ /* 0x100fe2000801080a */
[----:B------:R-:W-:-:S01]  /*2dd0*/  FFMA.FTZ R80, R81, UR45, -R10 ;  /* 0x0000002d51507c23 */ /* 0x000fc2000801080a */
[--C-:B------:R-:W-:Y:S01]  /*2de0*/  FFMA.FTZ R76, R76, UR45, -R10.reuse ;  /* 0x0000002d4c4c7c23 */ /* 0x100fe2000801080a */
[----:B------:R-:W-:Y:S01]  /*2df0*/  FMNMX.FTZ R6, R86, R77, !PT ;  /* 0x0000004d56067209 */ /* 0x000fe20007810000 */
[--C-:B------:R-:W-:Y:S01]  /*2e00*/  FFMA.FTZ R88, R88, UR45, -R10.reuse ;  /* 0x0000002d58587c23 */ /* 0x100fe2000801080a */
[----:B------:R-:W-:Y:S01]  /*2e10*/  FSEL R35, R35, -INF , P2 ;  /* 0xff80000023237808 */ /* 0x000fe20001000000 */
[----:B------:R0:W-:Y:S01]  /*2e20*/  MUFU.EX2 R21, R76 ;  /* 0x0000004c00157308 */ /* 0x0001e20000000800 */
[----:B------:R-:W-:Y:S01]  /*2e30*/  FMNMX.FTZ R77, R87, R6, !PT ;  /* 0x00000006574d7209 */ /* 0x000fe20007810000 */
[--C-:B------:R-:W-:Y:S01]  /*2e40*/  FFMA.FTZ R8, R92, UR45, -R10.reuse ;  /* 0x0000002d5c087c23 */ /* 0x100fe2000801080a */
[----:B------:R-:W-:-:S01]  /*2e50*/  FFMA.FTZ R9, R93, UR45, -R10 ;  /* 0x0000002d5d097c23 */ /* 0x000fc2000801080a */
[--C-:B------:R-:W-:Y:S01]  /*2e60*/  FFMA.FTZ R11, R96, UR45, -R10.reuse ;  /* 0x0000002d600b7c23 */ /* 0x100fe2000801080a */
[----:B------:R-:W-:Y:S01]  /*2e70*/  FMNMX.FTZ R6, R90, R77, !PT ;  /* 0x0000004d5a067209 */ /* 0x000fe20007810000 */
[--C-:B------:R-:W-:Y:S01]  /*2e80*/  FFMA.FTZ R12, R97, UR45, -R10.reuse ;  /* 0x0000002d610c7c23 */ /* 0x100fe2000801080a */
[----:B------:R-:W-:-:S01]  /*2e90*/  FFMA.FTZ R13, R100, UR45, -R10 ;  /* 0x0000002d640d7c23 */ /* 0x000fc2000801080a */
[----:B------:R-:W-:Y:S01]  /*2ea0*/  MUFU.EX2 R27, R80 ;  /* 0x00000050001b7308 */ /* 0x000fe20000000800 */
[----:B------:R-:W-:Y:S01]  /*2eb0*/  FMNMX.FTZ R81, R91, R6, !PT ;  /* 0x000000065b517209 */ /* 0x000fe20007810000 */
[--C-:B0-----:R-:W-:Y:S01]  /*2ec0*/  FFMA.FTZ R76, R84, UR45, -R10.reuse ;  /* 0x0000002d544c7c23 */ /* 0x101fe2000801080a */
[----:B------:R-:W-:-:S01]  /*2ed0*/  FFMA.FTZ R84, R85, UR45, -R10 ;  /* 0x0000002d55547c23 */ /* 0x000fc2000801080a */
[--C-:B------:R-:W-:Y:S01]  /*2ee0*/  FFMA.FTZ R14, R101, UR45, -R10.reuse ;  /* 0x0000002d650e7c23 */ /* 0x100fe2000801080a */
[----:B------:R-:W-:Y:S01]  /*2ef0*/  FMNMX.FTZ R6, R62, R81, !PT ;  /* 0x000000513e067209 */ /* 0x000fe20007810000 */
[--C-:B------:R-:W-:Y:S01]  /*2f00*/  FFMA.FTZ R15, R104, UR45, -R10.reuse ;  /* 0x0000002d680f7c23 */ /* 0x100fe2000801080a */
[----:B------:R-:W-:-:S01]  /*2f10*/  FFMA.FTZ R20, R105, UR45, -R10 ;  /* 0x0000002d69147c23 */ /* 0x000fc2000801080a */
[----:B------:R-:W-:Y:S01]  /*2f20*/  MUFU.EX2 R80, R88 ;  /* 0x0000005800507308 */ /* 0x000fe20000000800 */
[----:B------:R-:W-:Y:S01]  /*2f30*/  FMNMX.FTZ R81, R63, R6, !PT ;  /* 0x000000063f517209 */ /* 0x000fe20007810000 */
[--C-:B------:R-:W-:Y:S01]  /*2f40*/  FFMA.FTZ R89, R89, UR45, -R10.reuse ;  /* 0x0000002d59597c23 */ /* 0x100fe2000801080a */
[----:B------:R-:W-:-:S01]  /*2f50*/  FFMA.FTZ R60, R60, UR45, -R10 ;  /* 0x0000002d3c3c7c23 */ /* 0x000fc2000801080a */
[--C-:B------:R-:W-:Y:S01]  /*2f60*/  FFMA.FTZ R61, R61, UR45, -R10.reuse ;  /* 0x0000002d3d3d7c23 */ /* 0x100fe2000801080a */
        /* <DEDUP_REMOVED lines=29> */
[----:B------:R-:W-:Y:S01]  /*3140*/  FFMA.FTZ R41, R41, UR45, -R10 ;  /* 0x0000002d29297c23 */ /* 0x000fe2000801080a */
[----:B------:R-:W-:Y:S02]  /*3150*/  MUFU.EX2 R8, R8 ;  /* 0x0000000800087308 */ /* 0x000fe40000000800 */
[----:B------:R-:W-:-:S04]  /*3160*/  FMNMX.FTZ R6, R50, R85, !PT ;  /* 0x0000005532067209 */ /* 0x000fc80007810000 */
[----:B------:R-:W-:Y:S02]  /*3170*/  FMNMX.FTZ R85, R51, R6, !PT ;  /* 0x0000000633557209 */ /* 0x000fe40007810000 */
        /* <DEDUP_REMOVED lines=9> */
[----:B------:R-:W0:Y:S02]  /*3210*/  MUFU.EX2 R12, R12 ;  /* 0x0000000c000c7308 */ /* 0x000e240000000800 */
[----:B------:R-:W-:-:S04]  /*3220*/  FMNMX.FTZ R6, R34, R85, !PT ;  /* 0x0000005522067209 */ /* 0x000fc80007810000 */
[----:B------:R-:W-:Y:S02]  /*3230*/  FMNMX.FTZ R85, R35, R6, !PT ;  /* 0x0000000623557209 */ /* 0x000fe40007810000 */
[----:B------:R-:W1:Y:S02]  /*3240*/  MUFU.EX2 R81, R89 ;  /* 0x0000005900517308 */ /* 0x000e640000000800 */
[----:B------:R-:W-:-:S04]  /*3250*/  FMNMX.FTZ R6, R38, R85, !PT ;  /* 0x0000005526067209 */ /* 0x000fc80007810000 */
[----:B------:R-:W-:Y:S02]  /*3260*/  FMNMX.FTZ R85, R39, R6, !PT ;  /* 0x0000000627557209 */ /* 0x000fe40007810000 */
[----:B------:R-:W-:Y:S01]  /*3270*/  MUFU.EX2 R13, R13 ;  /* 0x0000000d000d7308 */ /* 0x000fe20000000800 */
[----:B0-----:R-:W-:Y:S02]  /*3280*/  F2FP.SATFINITE.E4M3.F32.PACK_AB_MERGE_C R152, R12, R11, RZ ;  /* 0x0000000b0c98723e */ /* 0x001fe400048070ff */
[----:B------:R-:W-:Y:S02]  /*3290*/  FMNMX.FTZ R6, R42, R85, !PT ;  /* 0x000000552a067209 */ /* 0x000fe40007810000 */
[----:B------:R-:W-:Y:S02]  /*32a0*/  F2FP.SATFINITE.E4M3.F32.PACK_AB_MERGE_C R152, R9, R8, R152 ;  /* 0x000000080998723e */ /* 0x000fe40004807098 */
[----:B------:R-:W-:Y:S01]  /*32b0*/  FMNMX.FTZ R6, R43, R6, !PT ;  /* 0x000000062b067209 */ /* 0x000fe20007810000 */
[----:B------:R-:W-:Y:S01]  /*32c0*/  MUFU.EX2 R14, R14 ;  /* 0x0000000e000e7308 */ /* 0x000fe20000000800 */
[----:B-1----:R-:W-:-:S03]  /*32d0*/  F2FP.SATFINITE.E4M3.F32.PACK_AB_MERGE_C R138, R81, R80, RZ ;  /* 0x00000050518a723e */ /* 0x002fc600048070ff */
[----:B------:R-:W0:Y:S04]  /*32e0*/  SHFL.BFLY PT, R85, R6, 0x2, 0x1f ;  /* 0x0c401f0006557f89 */ /* 0x000e2800000e0000 */
[----:B------:R-:W-:Y:S08]  /*32f0*/  MUFU.EX2 R15, R15 ;  /* 0x0000000f000f7308 */ /* 0x000ff00000000800 */
[----:B------:R-:W1:Y:S08]  /*3300*/  MUFU.EX2 R20, R20 ;  /* 0x0000001400147308 */ /* 0x000e700000000800 */
[----:B------:R-:W-:Y:S01]  /*3310*/  MUFU.EX2 R24, R24 ;  /* 0x0000001800187308 */ /* 0x000fe20000000800 */
[----:B0-----:R-:W-:-:S07]  /*3320*/  FMNMX.FTZ R85, R6, R85, !PT ;  /* 0x0000005506557209 */ /* 0x001fce0007810000 */
[----:B------:R-:W0:Y:S01]  /*3330*/  MUFU.EX2 R26, R26 ;  /* 0x0000001a001a7308 */ /* 0x000e220000000800 */
[----:B------:R-:W2:Y:S01]  /*3340*/  SHFL.BFLY PT, R6, R85, 0x1, 0x1f ;  /* 0x0c201f0055067f89 */ /* 0x000ea200000e0000 */
[----:B-1----:R-:W-:-:S04]  /*3350*/  F2FP.SATFINITE.E4M3.F32.PACK_AB_MERGE_C R154, R20, R15, RZ ;  /* 0x0000000f149a723e */ /* 0x002fc800048070ff */
[----:B------:R-:W-:Y:S02]  /*3360*/  F2FP.SATFINITE.E4M3.F32.PACK_AB_MERGE_C R154, R14, R13, R154 ;  /* 0x0000000d0e9a723e */ /* 0x000fe4000480709a */
[----:B------:R-:W1:Y:S08]  /*3370*/  MUFU.EX2 R76, R76 ;  /* 0x0000004c004c7308 */ /* 0x000e700000000800 */
[----:B------:R-:W-:Y:S01]  /*3380*/  MUFU.EX2 R60, R60 ;  /* 0x0000003c003c7308 */ /* 0x000fe20000000800 */
[----:B0-----:R-:W-:-:S04]  /*3390*/  F2FP.SATFINITE.E4M3.F32.PACK_AB_MERGE_C R136, R27, R26, RZ ;  /* 0x0000001a1b88723e */ /* 0x001fc800048070ff */
[----:B------:R-:W-:-:S03]  /*33a0*/  F2FP.SATFINITE.E4M3.F32.PACK_AB_MERGE_C R136, R24, R21, R136 ;  /* 0x000000151888723e */ /* 0x000fc60004807088 */
[----:B------:R-:W-:Y:S01]  /*33b0*/  MUFU.EX2 R61, R61 ;  /* 0x0000003d003d7308 */ /* 0x000fe20000000800 */
[----:B--2---:R-:W-:Y:S01]  /*33c0*/  FMNMX.FTZ R6, R85, R6, !PT ;  /* 0x0000000655067209 */ /* 0x004fe20007810000 */
[----:B------:R-:W-:Y:S01]  /*33d0*/  IMAD.U32 R85, RZ, RZ, UR45 ;  /* 0x0000002dff557e24 */ /* 0x000fe2000f8e00ff */
[----:B-1----:R-:W-:Y:S02]  /*33e0*/  F2FP.SATFINITE.E4M3.F32.PACK_AB_MERGE_C R138, R77, R76, R138 ;  /* 0x0000004c4d8a723e */ /* 0x002fe4000480708a */
[C---:B------:R-:W-:Y:S01]  /*33f0*/  FSETP.NEU.FTZ.AND P2, PT, R6.reuse, -INF , PT ;  /* 0xff8000000600780b */ /* 0x040fe20003f5d000 */
[----:B------:R-:W-:-:S02]  /*3400*/  FFMA.FTZ R88, R6, R85, -8 ;  /* 0xc100000006587423 */ /* 0x000fc40000010055 */
[----:B------:R-:W-:Y:S03]  /*3410*/  MUFU.EX2 R64, R64 ;  /* 0x0000004000407308 */ /* 0x000fe60000000800 */
[----:B------:R-:W-:-:S05]  /*3420*/  FSEL R88, R88, RZ, P2 ;  /* 0x000000ff58587208 */ /* 0x000fca0001000000 */
        /* <DEDUP_REMOVED lines=20> */
[----:B------:R-:W-:Y:S01]  /*3570*/  FFMA.FTZ R71, R75, UR45, -R88 ;  /* 0x0000002d4b477c23 */ /* 0x000fe20008010858 */
[----:B------:R-:W-:-:S01]  /*3580*/  FADD.FTZ R74, R8, R9 ;  /* 0x00000009084a7221 */ /* 0x000fc20000010000 */
[----:B------:R-:W1:Y:S01]  /*3590*/  MUFU.EX2 R92, R92 ;  /* 0x0000005c005c7308 */ /* 0x000e620000000800 */
[----:B------:R-:W-:-:S01]  /*35a0*/  FFMA.FTZ R95, R107, UR45, -R88 ;  /* 0x0000002d6b5f7c23 */ /* 0x000fc20008010858 */
[----:B------:R-:W-:Y:S01]  /*35b0*/  FFMA.FTZ R78, R78, UR45, -R88 ;  /* 0x0000002d4e4e7c23 */ /* 0x000fe20008010858 */
[----:B------:R-:W-:-:S01]  /*35c0*/  FADD.FTZ R99, R11, R74 ;  /* 0x0000004a0b637221 */ /* 0x000fc20000010000 */
[--C-:B------:R-:W-:Y:S01]  /*35d0*/  FFMA.FTZ R79, R79, UR45, -R88.reuse ;  /* 0x0000002d4f4f7c23 */ /* 0x100fe20008010858 */
[----:B------:R-:W-:-:S01]  /*35e0*/  FFMA.FTZ R74, R46, UR45, -R88 ;  /* 0x0000002d2e4a7c23 */ /* 0x000fc20008010858 */
[----:B------:R-:W-:-:S02]  /*35f0*/  @!P1 VIADD R46, R7, 0x13240 ;  /* 0x00013240072e9836 */ /* 0x000fc40000000000 */
[----:B------:R-:W-:-:S01]  /*3600*/  FADD.FTZ R100, R12, R99 ;  /* 0x000000630c647221 */ /* 0x000fc20000010000 */
[----:B------:R-:W2:Y:S01]  /*3610*/  MUFU.EX2 R93, R93 ;  /* 0x0000005d005d7308 */ /* 0x000ea20000000800 */
[----:B0-----:R-:W-:-:S01]  /*3620*/  FADD.FTZ R75, R10, R85 ;  /* 0x000000550a4b7221 */ /* 0x001fc20000010000 */
[----:B------:R-:W-:Y:S01]  /*3630*/  FFMA.FTZ R62, R62, UR45, -R88 ;  /* 0x0000002d3e3e7c23 */ /* 0x000fe20008010858 */
[----:B------:R-:W-:-:S01]  /*3640*/  FADD.FTZ R99, R13, R100 ;  /* 0x000000640d637221 */ /* 0x000fc20000010000 */
[----:B------:R-:W-:Y:S01]  /*3650*/  @!P1 PRMT R46, RZ, 0x654, R46 ;  /* 0x00000654ff2e9816 */ /* 0x000fe2000000002e */
[----:B------:R-:W-:-:S01]  /*3660*/  FFMA.FTZ R63, R63, UR45, -R88 ;  /* 0x0000002d3f3f7c23 */ /* 0x000fc20008010858 */
[----:B------:R-:W-:Y:S01]  /*3670*/  FFMA.FTZ R54, R54, UR45, -R88 ;  /* 0x0000002d36367c23 */ /* 0x000fe20008010858 */
[----:B------:R-:W-:-:S01]  /*3680*/  FADD.FTZ R100, R14, R99 ;  /* 0x000000630e647221 */ /* 0x000fc20000010000 */
[----:B------:R-:W0:Y:S01]  /*3690*/  MUFU.EX2 R84, R84 ;  /* 0x0000005400547308 */ /* 0x000e220000000800 */
[----:B-1----:R-:W-:-:S01]  /*36a0*/  FADD.FTZ R98, R92, R75 ;  /* 0x0000004b5c627221 */ /* 0x002fc20000010000 */
[----:B------:R1:W-:Y:S01]  /*36b0*/  @!P1 SYNCS.ARRIVE.TRANS64.RED.A1T0 RZ, [R46+URZ], RZ ;  /* 0x000000ff2eff99a7 */ /* 0x0003e2000810043f */
[----:B------:R-:W-:-:S01]  /*36c0*/  FADD.FTZ R101, R15, R100 ;  /* 0x000000640f657221 */ /* 0x000fc20000010000 */
[--C-:B------:R-:W-:Y:S01]  /*36d0*/  FFMA.FTZ R55, R55, UR45, -R88.reuse ;  /* 0x0000002d37377c23 */ /* 0x100fe20008010858 */
[----:B------:R-:W-:-:S01]  /*36e0*/  FFMA.FTZ R58, R58, UR45, -R88 ;  /* 0x0000002d3a3a7c23 */ /* 0x000fc20008010858 */
[--C-:B------:R-:W-:Y:S01]  /*36f0*/  FFMA.FTZ R59, R59, UR45, -R88.reuse ;  /* 0x0000002d3b3b7c23 */ /* 0x100fe20008010858 */
[----:B------:R-:W-:-:S01]  /*3700*/  FFMA.FTZ R34, R34, UR45, -R88 ;  /* 0x0000002d22227c23 */ /* 0x000fc20008010858 */
[----:B------:R-:W3:Y:S01]  /*3710*/  MUFU.EX2 R89, R89 ;  /* 0x0000005900597308 */ /* 0x000ee20000000800 */
[----:B--2---:R-:W-:-:S01]  /*3720*/  FADD.FTZ R75, R93, R98 ;  /* 0x000000625d4b7221 */ /* 0x004fc20000010000 */
[--C-:B------:R-:W-:Y:S01]  /*3730*/  FFMA.FTZ R35, R35, UR45, -R88.reuse ;  /* 0x0000002d23237c23 */ /* 0x100fe20008010858 */
[----:B------:R-:W-:-:S01]  /*3740*/  FFMA.FTZ R38, R38, UR45, -R88 ;  /* 0x0000002d26267c23 */ /* 0x000fc20008010858 */
[----:B------:R-:W-:Y:S01]  /*3750*/  F2FP.SATFINITE.E4M3.F32.PACK_AB_MERGE_C R92, R93, R92, RZ ;  /* 0x0000005c5d5c723e */ /* 0x000fe200048070ff */
[----:B------:R-:W-:-:S01]  /*3760*/  FFMA.FTZ R39, R39, UR45, -R88 ;  /* 0x0000002d27277c23 */ /* 0x000fc20008010858 */
[--C-:B------:R-:W-:Y:S01]  /*3770*/  FFMA.FTZ R42, R42, UR45, -R88.reuse ;  /* 0x0000002d2a2a7c23 */ /* 0x100fe20008010858 */
[----:B------:R-:W-:-:S01]  /*3780*/  FFMA.FTZ R43, R43, UR45, -R88 ;  /* 0x0000002d2b2b7c23 */ /* 0x000fc20008010858 */
[----:B------:R-:W2:Y:S01]  /*3790*/  MUFU.EX2 R94, R94 ;  /* 0x0000005e005e7308 */ /* 0x000ea20000000800 */
[----:B0-----:R-:W-:-:S01]  /*37a0*/  FADD.FTZ R98, R84, R75 ;  /* 0x0000004b54627221 */ /* 0x001fc20000010000 */
[--C-:B------:R-:W-:Y:S01]  /*37b0*/  FFMA.FTZ R75, R47, UR45, -R88.reuse ;  /* 0x0000002d2f4b7c23 */ /* 0x100fe20008010858 */
[----:B------:R-:W-:-:S01]  /*37c0*/  FFMA.FTZ R47, R50, UR45, -R88 ;  /* 0x0000002d322f7c23 */ /* 0x000fc20008010858 */
[----:B------:R-:W-:Y:S01]  /*37d0*/  FFMA.FTZ R50, R51, UR45, -R88 ;  /* 0x0000002d33327c23 */ /* 0x000fe20008010858 */
[----:B------:R-:W-:-:S02]  /*37e0*/  F2FP.SATFINITE.E4M3.F32.PACK_AB_MERGE_C R153, R85, R10, R92 ;  /* 0x0000000a5599723e */ /* 0x000fc4000480705c */
[----:B------:R-:W-:Y:S01]  /*37f0*/  PLOP3.LUT P1, PT, PT, PT, UP0, 0x80, 0x0 ;  /* 0x000000000000781c */ /* 0x000fe20003f2f008 */
[----:B------:R-:W0:Y:S01]  /*3800*/  MUFU.EX2 R95, R95 ;  /* 0x0000005f005f7308 */ /* 0x000e220000000800 */
[----:B---3--:R-:W-:-:S01]  /*3810*/  FADD.FTZ R99, R89, R98 ;  /* 0x0000006259637221 */ /* 0x008fc20000010000 */
[----:B------:R-:W-:-:S06]  /*3820*/  FADD.FTZ R98, R20, R101 ;  /* 0x0000006514627221 */ /* 0x000fcc0000010000 */
[----:B------:R-:W3:Y:S08]  /*3830*/  MUFU.EX2 R78, R78 ;  /* 0x0000004e004e7308 */ /* 0x000ef00000000800 */
[----:B------:R-:W4:Y:S08]  /*3840*/  MUFU.EX2 R79, R79 ;  /* 0x0000004f004f7308 */ /* 0x000f300000000800 */
[----:B------:R-:W5:Y:S08]  /*3850*/  MUFU.EX2 R96, R96 ;  /* 0x0000006000607308 */ /* 0x000f700000000800 */
[----:B------:R2:W-:Y:S08]  /*3860*/  MUFU.EX2 R7, R74 ;  /* 0x0000004a00077308 */ /* 0x0005f00000000800 */
[----:B------:R-:W1:Y:S01]  /*3870*/  MUFU.EX2 R97, R97 ;  /* 0x0000006100617308 */ /* 0x000e620000000800 */
[----:B--2---:R-:W-:-:S01]  /*3880*/  FADD.FTZ R74, R94, R99 ;  /* 0x000000635e4a7221 */ /* 0x004fc20000010000 */
[----:B------:R-:W-:Y:S01]  /*3890*/  FADD.FTZ R99, R21, R98 ;  /* 0x0000006215637221 */ /* 0x000fe20000010000 */
[----:B0-----:R-:W-:-:S02]  /*38a0*/  F2FP.SATFINITE.E4M3.F32.PACK_AB_MERGE_C R94, R95, R94, RZ ;  /* 0x0000005e5f5e723e */ /* 0x001fc400048070ff */
[----:B------:R-:W-:Y:S01]  /*38b0*/  FADD.FTZ R51, R95, R74 ;  /* 0x0000004a5f337221 */ /* 0x000fe20000010000 */
[----:B------:R-:W-:-:S01]  /*38c0*/  FADD.FTZ R99, R24, R99 ;  /* 0x0000006318637221 */ /* 0x000fc20000010000 */
[----:B------:R-:W-:Y:S01]  /*38d0*/  F2FP.SATFINITE.E4M3.F32.PACK_AB_MERGE_C R155, R89, R84, R94 ;  /* 0x00000054599b723e */ /* 0x000fe2000480705e */
[----:B------:R-:W0:Y:S01]  /*38e0*/  MUFU.EX2 R82, R82 ;  /* 0x0000005200527308 */ /* 0x000e220000000800 */
[----:B---3--:R-:W-:-:S01]  /*38f0*/  FADD.FTZ R74, R78, R51 ;  /* 0x000000334e4a7221 */ /* 0x008fc20000010000 */
[----:B------:R-:W-:Y:S01]  /*3900*/  FADD.FTZ R98, R26, R99 ;  /* 0x000000631a627221 */ /* 0x000fe20000010000 */
[----:B------:R-:W-:Y:S02]  /*3910*/  IMAD.MOV.U32 R24, RZ, RZ, R25 ;  /* 0x000000ffff187224 */ /* 0x000fe400078e0019 */
[----:B----4-:R-:W-:Y:S01]  /*3920*/  FADD.FTZ R51, R79, R74 ;  /* 0x0000004a4f337221 */ /* 0x010fe20000010000 */
[----:B------:R-:W-:-:S02]  /*3930*/  FFMA.FTZ R74, R30, UR45, -R88 ;  /* 0x0000002d1e4a7c23 */ /* 0x000fc40008010858 */
[----:B------:R-:W2:Y:S01]  /*3940*/  MUFU.EX2 R83, R83 ;  /* 0x0000005300537308 */ /* 0x000ea20000000800 */
[----:B-----5:R-:W-:-:S01]  /*3950*/  FADD.FTZ R30, R96, R51 ;  /* 0x00000033601e7221 */ /* 0x020fc20000010000 */
[----:B------:R-:W-:Y:S01]  /*3960*/  FFMA.FTZ R51, R31, UR45, -R88 ;  /* 0x0000002d1f337c23 */ /* 0x000fe20008010858 */
[----:B------:R-:W-:-:S01]  /*3970*/  FADD.FTZ R31, R27, R98 ;  /* 0x000000621b1f7221 */ /* 0x000fc20000010000 */
[----:B-1----:R-:W-:-:S03]  /*3980*/  F2FP.SATFINITE.E4M3.F32.PACK_AB_MERGE_C R96, R97, R96, RZ ;  /* 0x000000606160723e */ /* 0x002fc600048070ff */
[----:B------:R-:W-:Y:S01]  /*3990*/  FADD.FTZ R98, R76, R31 ;  /* 0x0000001f4c627221 */ /* 0x000fe20000010000 */
[----:B------:R-:W1:Y:S01]  /*39a0*/  MUFU.EX2 R86, R86 ;  /* 0x0000005600567308 */ /* 0x000e620000000800 */
[----:B------:R-:W-:-:S07]  /*39b0*/  F2FP.SATFINITE.E4M3.F32.PACK_AB_MERGE_C R137, R79, R78, R96 ;  /* 0x0000004e4f89723e */ /* 0x000fce0004807060 */
[----:B------:R-:W3:Y:S08]  /*39c0*/  MUFU.EX2 R87, R87 ;  /* 0x0000005700577308 */ /* 0x000ef00000000800 */
[----:B------:R4:W-:Y:S08]  /*39d0*/  MUFU.EX2 R46, R75 ;  /* 0x0000004b002e7308 */ /* 0x0009f00000000800 */
[----:B------:R-:W5:Y:S01]  /*39e0*/  MUFU.EX2 R62, R62 ;  /* 0x0000003e003e7308 */ /* 0x000f620000000800 */
[----:B----4-:R-:W-:-:S04]  /*39f0*/  FADD.FTZ R75, R97, R30 ;  /* 0x0000001e614b7221 */ /* 0x010fc80000010000 */
[----:B0-----:R-:W-:Y:S01]  /*3a00*/  FADD.FTZ R100, R82, R75 ;  /* 0x0000004b52647221 */ /* 0x001fe20000010000 */
[----:B------:R-:W-:-:S02]  /*3a10*/  FADD.FTZ R75, R77, R98 ;  /* 0x000000624d4b7221 */ /* 0x000fc40000010000 */
[----:B------:R-:W0:Y:S01]  /*3a20*/  MUFU.EX2 R63, R63 ;  /* 0x0000003f003f7308 */ /* 0x000e220000000800 */
[----:B--2---:R-:W-:-:S01]  /*3a30*/  FADD.FTZ R99, R83, R100 ;  /* 0x0000006453637221 */ /* 0x004fc20000010000 */
[----:B------:R-:W-:-:S04]  /*3a40*/  FADD.FTZ R98, R80, R75 ;  /* 0x0000004b50627221 */ /* 0x000fc80000010000 */
[----:B------:R-:W-:Y:S02]  /*3a50*/  FADD.FTZ R75, R81, R98 ;  /* 0x00000062514b7221 */ /* 0x000fe40000010000 */
[----:B------:R-:W2:Y:S02]  /*3a60*/  MUFU.EX2 R90, R90 ;  /* 0x0000005a005a7308 */ /* 0x000ea40000000800 */
[----:B------:R-:W-:-:S04]  /*3a70*/  FADD.FTZ R12, R60, R75 ;  /* 0x0000004b3c0c7221 */ /* 0x000fc80000010000 */
[----:B------:R-:W-:Y:S02]  /*3a80*/  FADD.FTZ R15, R61, R12 ;  /* 0x0000000c3d0f7221 */ /* 0x000fe40000010000 */
[----:B------:R1:W-:Y:S02]  /*3a90*/  MUFU.EX2 R30, R54 ;  /* 0x00000036001e7308 */ /* 0x0003e40000000800 */
[----:B------:R-:W-:-:S06]  /*3aa0*/  FADD.FTZ R12, R64, R15 ;  /* 0x0000000f400c7221 */ /* 0x000fcc0000010000 */
[----:B------:R-:W4:Y:S01]  /*3ab0*/  MUFU.EX2 R65, R65 ;  /* 0x0000004100417308 */ /* 0x000f220000000800 */
[----:B-1----:R-:W-:-:S01]  /*3ac0*/  FADD.FTZ R54, R86, R99 ;  /* 0x0000006356367221 */ /* 0x002fc20000010000 */
[----:B---3--:R-:W-:-:S03]  /*3ad0*/  F2FP.SATFINITE.E4M3.F32.PACK_AB_MERGE_C R86, R87, R86, RZ ;  /* 0x000000565756723e */ /* 0x008fc600048070ff */
[----:B------:R-:W-:Y:S01]  /*3ae0*/  FADD.FTZ R99, R87, R54 ;  /* 0x0000003657637221 */ /* 0x000fe20000010000 */
[----:B------:R-:W-:Y:S02]  /*3af0*/  F2FP.SATFINITE.E4M3.F32.PACK_AB_MERGE_C R139, R83, R82, R86 ;  /* 0x00000052538b723e */ /* 0x000fe40004807056 */
[----:B------:R-:W1:Y:S01]  /*3b00*/  MUFU.EX2 R91, R91 ;  /* 0x0000005b005b7308 */ /* 0x000e620000000800 */
[----:B-----5:R-:W-:-:S04]  /*3b10*/  FADD.FTZ R20, R62, R99 ;  /* 0x000000633e147221 */ /* 0x020fc80000010000 */
[----:B0-----:R-:W-:-:S03]  /*3b20*/  FADD.FTZ R27, R63, R20 ;  /* 0x000000143f1b7221 */ /* 0x001fc60000010000 */
[----:B------:R-:W0:Y:S01]  /*3b30*/  MUFU.EX2 R68, R68 ;  /* 0x0000004400447308 */ /* 0x000e220000000800 */
[----:B--2---:R-:W-:-:S01]  /*3b40*/  FADD.FTZ R26, R90, R27 ;  /* 0x0000001b5a1a7221 */ /* 0x004fc20000010000 */
[C---:B----4-:R-:W-:Y:S01]  /*3b50*/  F2FP.SATFINITE.E4M3.F32.PACK_AB_MERGE_C R140, R65.reuse, R64, RZ ;  /* 0x00000040418c723e */ /* 0x050fe200048070ff */
[----:B------:R-:W-:-:S03]  /*3b60*/  FADD.FTZ R65, R65, R12 ;  /* 0x0000000c41417221 */ /* 0x000fc60000010000 */
[----:B------:R-:W-:Y:S02]  /*3b70*/  F2FP.SATFINITE.E4M3.F32.PACK_AB_MERGE_C R140, R61, R60, R140 ;  /* 0x0000003c3d8c723e */ /* 0x000fe4000480708c */
[----:B------:R-:W2:Y:S01]  /*3b80*/  MUFU.EX2 R66, R66 ;  /* 0x0000004200427308 */ /* 0x000ea20000000800 */
[----:B-1----:R-:W-:-:S01]  /*3b90*/  FADD.FTZ R15, R91, R26 ;  /* 0x0000001a5b0f7221 */ /* 0x002fc20000010000 */
[----:B------:R-:W-:-:S04]  /*3ba0*/  F2FP.SATFINITE.E4M3.F32.PACK_AB_MERGE_C R90, R91, R90, RZ ;  /* 0x0000005a5b5a723e */ /* 0x000fc800048070ff */
[----:B------:R-:W-:Y:S02]  /*3bb0*/  F2FP.SATFINITE.E4M3.F32.PACK_AB_MERGE_C R141, R63, R62, R90 ;  /* 0x0000003e3f8d723e */ /* 0x000fe4000480705a */
        /* <DEDUP_REMOVED lines=8> */
[----:B------:R-:W-:-:S06]  /*3c40*/  IMAD.MOV.U32 R54, RZ, RZ, R25 ;  /* 0x000000ffff367224 */ /* 0x000fcc00078e0019 */
[----:B------:R-:W0:Y:S01]  /*3c50*/  MUFU.EX2 R73, R73 ;  /* 0x0000004900497308 */ /* 0x000e220000000800 */
[----:B--2---:R-:W-:-:S07]  /*3c60*/  FADD.FTZ R26, R72, R15 ;  /* 0x0000000f481a7221 */ /* 0x004fce0000010000 */
[----:B------:R-:W2:Y:S01]  /*3c70*/  MUFU.EX2 R71, R71 ;  /* 0x0000004700477308 */ /* 0x000ea20000000800 */
[----:B-1----:R-:W-:-:S01]  /*3c80*/  FADD.FTZ R8, R70, R27 ;  /* 0x0000001b46087221 */ /* 0x002fc20000010000 */
[----:B------:R-:W-:-:S06]  /*3c90*/  IMAD.MOV.U32 R27, RZ, RZ, R25 ;  /* 0x000000ffff1b7224 */ /* 0x000fcc00078e0019 */
[----:B------:R-:W1:Y:S01]  /*3ca0*/  MUFU.EX2 R44, R44 ;  /* 0x0000002c002c7308 */ /* 0x000e620000000800 */
[C---:B0-----:R-:W-:Y:S01]  /*3cb0*/  F2FP.SATFINITE.E4M3.F32.PACK_AB_MERGE_C R142, R73.reuse, R72, RZ ;  /* 0x00000048498e723e */ /* 0x041fe200048070ff */
[----:B------:R-:W-:-:S03]  /*3cc0*/  FADD.FTZ R73, R73, R26 ;  /* 0x0000001a49497221 */ /* 0x000fc60000010000 */
[----:B------:R-:W-:-:S03]  /*3cd0*/  F2FP.SATFINITE.E4M3.F32.PACK_AB_MERGE_C R142, R69, R68, R142 ;  /* 0x00000044458e723e */ /* 0x000fc6000480708e */
[----:B------:R-:W0:Y:S01]  /*3ce0*/  MUFU.EX2 R45, R45 ;  /* 0x0000002d002d7308 */ /* 0x000e220000000800 */
[----:B--2---:R-:W-:-:S01]  /*3cf0*/  FADD.FTZ R8, R71, R8 ;  /* 0x0000000847087221 */ /* 0x004fc20000010000 */
[----:B------:R-:W-:-:S03]  /*3d00*/  F2FP.SATFINITE.E4M3.F32.PACK_AB_MERGE_C R70, R71, R70, RZ ;  /* 0x000000464746723e */ /* 0x000fc600048070ff */
[----:B------:R-:W-:Y:S01]  /*3d10*/  FADD.FTZ R9, R7, R8 ;  /* 0x0000000807097221 */ /* 0x000fe20000010000 */
[----:B------:R-:W-:Y:S02]  /*3d20*/  F2FP.SATFINITE.E4M3.F32.PACK_AB_MERGE_C R143, R67, R66, R70 ;  /* 0x00000042438f723e */ /* 0x000fe40004807046 */
[----:B------:R-:W2:Y:S01]  /*3d30*/  MUFU.EX2 R48, R48 ;  /* 0x0000003000307308 */ /* 0x000ea20000000800 */
[----:B-1----:R-:W-:-:S01]  /*3d40*/  FADD.FTZ R26, R44, R73 ;  /* 0x000000492c1a7221 */ /* 0x002fc20000010000 */
[----:B------:R-:W-:-:S06]  /*3d50*/  FADD.FTZ R8, R46, R9 ;  /* 0x000000092e087221 */ /* 0x000fcc0000010000 */
[----:B------:R-:W1:Y:S01]  /*3d60*/  MUFU.EX2 R47, R47 ;  /* 0x0000002f002f7308 */ /* 0x000e620000000800 */
[----:B0-----:R-:W-:-:S01]  /*3d70*/  FADD.FTZ R13, R45, R26 ;  /* 0x0000001a2d0d7221 */ /* 0x001fc20000010000 */
[----:B------:R-:W-:-:S06]  /*3d80*/  IMAD.MOV.U32 R26, RZ, RZ, R25 ;  /* 0x000000ffff1a7224 */ /* 0x000fcc00078e0019 */
[----:B------:R-:W0:Y:S01]  /*3d90*/  MUFU.EX2 R49, R49 ;  /* 0x0000003100317308 */ /* 0x000e220000000800 */
[----:B--2---:R-:W-:-:S07]  /*3da0*/  FADD.FTZ R14, R48, R13 ;  /* 0x0000000d300e7221 */ /* 0x004fce0000010000 */
[----:B------:R-:W2:Y:S01]  /*3db0*/  MUFU.EX2 R50, R50 ;  /* 0x0000003200327308 */ /* 0x000ea20000000800 */
[----:B-1----:R-:W-:-:S07]  /*3dc0*/  FADD.FTZ R9, R47, R8 ;  /* 0x000000082f097221 */ /* 0x002fce0000010000 */
[----:B------:R-:W1:Y:S01]  /*3dd0*/  MUFU.EX2 R52, R52 ;  /* 0x0000003400347308 */ /* 0x000e620000000800 */
[C---:B0-----:R-:W-:Y:S01]  /*3de0*/  F2FP.SATFINITE.E4M3.F32.PACK_AB_MERGE_C R144, R49.reuse, R48, RZ ;  /* 0x000000303190723e */ /* 0x041fe200048070ff */
[----:B------:R-:W-:Y:S01]  /*3df0*/  FADD.FTZ R49, R49, R14 ;  /* 0x0000000e31317221 */ /* 0x000fe20000010000 */
[--C-:B------:R-:W-:Y:S02]  /*3e00*/  IMAD.MOV.U32 R48, RZ, RZ, R25.reuse ;  /* 0x000000ffff307224 */ /* 0x100fe400078e0019 */
[----:B------:R-:W-:Y:S01]  /*3e10*/  F2FP.SATFINITE.E4M3.F32.PACK_AB_MERGE_C R144, R45, R44, R144 ;  /* 0x0000002c2d90723e */ /* 0x000fe20004807090 */
[----:B------:R-:W-:Y:S02]  /*3e20*/  IMAD.MOV.U32 R45, RZ, RZ, R25 ;  /* 0x000000ffff2d7224 */ /* 0x000fe400078e0019 */
[----:B------:R-:W0:Y:S01]  /*3e30*/  MUFU.EX2 R53, R53 ;  /* 0x0000003500357308 */ /* 0x000e220000000800 */
[----:B--2---:R-:W-:-:S01]  /*3e40*/  FADD.FTZ R9, R50, R9 ;  /* 0x0000000932097221 */ /* 0x004fc20000010000 */
[----:B------:R-:W-:Y:S01]  /*3e50*/  F2FP.SATFINITE.E4M3.F32.PACK_AB_MERGE_C R47, R50, R47, RZ ;  /* 0x0000002f322f723e */ /* 0x000fe200048070ff */
[----:B------:R-:W-:-:S02]  /*3e60*/  IMAD.MOV.U32 R44, RZ, RZ, R25 ;  /* 0x000000ffff2c7224 */ /* 0x000fc400078e0019 */
[----:B------:R-:W-:Y:S01]  /*3e70*/  FADD.FTZ R14, R30, R9 ;  /* 0x000000091e0e7221 */ /* 0x000fe20000010000 */
[----:B------:R-:W-:Y:S01]  /*3e80*/  F2FP.SATFINITE.E4M3.F32.PACK_AB_MERGE_C R145, R46, R7, R47 ;  /* 0x000000072e91723e */ /* 0x000fe2000480702f */
[----:B------:R-:W-:Y:S01]  /*3e90*/  IMAD.MOV.U32 R47, RZ, RZ, R25 ;  /* 0x000000ffff2f7224 */ /* 0x000fe200078e0019 */
[----:B------:R2:W3:Y:S01]  /*3ea0*/  MUFU.EX2 R31, R55 ;  /* 0x00000037001f7308 */ /* 0x0004e20000000800 */
[----:B-1----:R-:W-:-:S01]  /*3eb0*/  FADD.FTZ R8, R52, R49 ;  /* 0x0000003134087221 */ /* 0x002fc20000010000 */
[--C-:B------:R-:W-:Y:S02]  /*3ec0*/  IMAD.MOV.U32 R46, RZ, RZ, R25.reuse ;  /* 0x000000ffff2e7224 */ /* 0x100fe400078e0019 */
[--C-:B------:R-:W-:Y:S02]  /*3ed0*/  IMAD.MOV.U32 R49, RZ, RZ, R25.reuse ;  /* 0x000000ffff317224 */ /* 0x100fe400078e0019 */
[----:B------:R-:W-:Y:S02]  /*3ee0*/  IMAD.MOV.U32 R50, RZ, RZ, R25 ;  /* 0x000000ffff327224 */ /* 0x000fe400078e0019 */
[----:B------:R-:W-:Y:S01]  /*3ef0*/  MUFU.EX2 R56, R56 ;  /* 0x0000003800387308 */ /* 0x000fe20000000800 */
[----:B0-----:R-:W-:-:S01]  /*3f00*/  FADD.FTZ R9, R53, R8 ;  /* 0x0000000835097221 */ /* 0x001fc20000010000 */
[----:B--2---:R-:W-:-:S06]  /*3f10*/  IMAD.MOV.U32 R55, RZ, RZ, R25 ;  /* 0x000000ffff377224 */ /* 0x004fcc00078e0019 */
[----:B------:R-:W0:Y:S01]  /*3f20*/  MUFU.EX2 R57, R57 ;  /* 0x0000003900397308 */ /* 0x000e220000000800 */
[----:B---3--:R-:W-:-:S07]  /*3f30*/  FADD.FTZ R14, R31, R14 ;  /* 0x0000000e1f0e7221 */ /* 0x008fce0000010000 */
[----:B------:R-:W1:Y:S08]  /*3f40*/  MUFU.EX2 R11, R58 ;  /* 0x0000003a000b7308 */ /* 0x000e700000000800 */
[----:B------:R-:W2:Y:S01]  /*3f50*/  MUFU.EX2 R20, R59 ;  /* 0x0000003b00147308 */ /* 0x000ea20000000800 */
[----:B0-----:R-:W-:Y:S01]  /*3f60*/  F2FP.SATFINITE.E4M3.F32.PACK_AB_MERGE_C R146, R57, R56, RZ ;  /* 0x000000383992723e */ /* 0x001fe200048070ff */
[----:B------:R-:W-:-:S03]  /*3f70*/  FADD.FTZ R56, R56, R9 ;  /* 0x0000000938387221 */ /* 0x000fc60000010000 */
[----:B------:R-:W-:Y:S01]  /*3f80*/  F2FP.SATFINITE.E4M3.F32.PACK_AB_MERGE_C R146, R53, R52, R146 ;  /* 0x000000343592723e */ /* 0x000fe20004807092 */
[----:B------:R-:W-:-:S01]  /*3f90*/  FADD.FTZ R57, R57, R56 ;  /* 0x0000003839397221 */ /* 0x000fc20000010000 */
[----:B------:R-:W-:Y:S01]  /*3fa0*/  IMAD.MOV.U32 R53, RZ, RZ, R25 ;  /* 0x000000ffff357224 */ /* 0x000fe200078e0019 */
[----:B------:R-:W-:Y:S01]  /*3fb0*/  MUFU.EX2 R32, R32 ;  /* 0x0000002000207308 */ /* 0x000fe20000000800 */
[----:B-1----:R-:W-:-:S01]  /*3fc0*/  FADD.FTZ R9, R11, R14 ;  /* 0x0000000e0b097221 */ /* 0x002fc20000010000 */
[----:B------:R-:W-:-:S06]  /*3fd0*/  IMAD.MOV.U32 R52, RZ, RZ, R25 ;  /* 0x000000ffff347224 */ /* 0x000fcc00078e0019 */
[----:B------:R-:W0:Y:S01]  /*3fe0*/  MUFU.EX2 R33, R33 ;  /* 0x0000002100217308 */ /* 0x000e220000000800 */
[----:B--2---:R-:W-:-:S01]  /*3ff0*/  FADD.FTZ R9, R20, R9 ;  /* 0x0000000914097221 */ /* 0x004fc20000010000 */
[----:B------:R-:W-:-:S04]  /*4000*/  F2FP.SATFINITE.E4M3.F32.PACK_AB_MERGE_C R11, R20, R11, RZ ;  /* 0x0000000b140b723e */ /* 0x000fc800048070ff */
[----:B------:R-:W-:Y:S01]  /*4010*/  F2FP.SATFINITE.E4M3.F32.PACK_AB_MERGE_C R147, R31, R30, R11 ;  /* 0x0000001e1f93723e */ /* 0x000fe2000480700b */
[--C-:B------:R-:W-:Y:S01]  /*4020*/  IMAD.MOV.U32 R31, RZ, RZ, R25.reuse ;  /* 0x000000ffff1f7224 */ /* 0x100fe200078e0019 */
[----:B------:R-:W1:Y:S01]  /*4030*/  MUFU.EX2 R28, R28 ;  /* 0x0000001c001c7308 */ /* 0x000e620000000800 */
[----:B------:R-:W-:-:S07]  /*4040*/  IMAD.MOV.U32 R30, RZ, RZ, R25 ;  /* 0x000000ffff1e7224 */ /* 0x000fce00078e0019 */
[----:B------:R-:W2:Y:S01]  /*4050*/  MUFU.EX2 R12, R74 ;  /* 0x0000004a000c7308 */ /* 0x000ea20000000800 */
[----:B0-----:R-:W-:-:S07]  /*4060*/  F2FP.SATFINITE.E4M3.F32.PACK_AB_MERGE_C R13, R33, R32, RZ ;  /* 0x00000020210d723e */ /* 0x001fce00048070ff */
[----:B------:R-:W0:Y:S01]  /*4070*/  MUFU.EX2 R29, R29 ;  /* 0x0000001d001d7308 */ /* 0x000e220000000800 */
[----:B-1----:R-:W-:-:S07]  /*4080*/  FADD.FTZ R8, R28, R57 ;  /* 0x000000391c087221 */ /* 0x002fce0000010000 */
[----:B------:R-:W1:Y:S01]  /*4090*/  MUFU.EX2 R51, R51 ;  /* 0x0000003300337308 */ /* 0x000e620000000800 */
[----:B--2---:R-:W-:-:S07]  /*40a0*/  FADD.FTZ R10, R12, R9 ;  /* 0x000000090c0a7221 */ /* 0x004fce0000010000 */
[----:B------:R-:W2:Y:S01]  /*40b0*/  MUFU.EX2 R34, R34 ;  /* 0x0000002200227308 */ /* 0x000ea20000000800 */
[C---:B0-----:R-:W-:Y:S01]  /*40c0*/  F2FP.SATFINITE.E4M3.F32.PACK_AB_MERGE_C R148, R29.reuse, R28, R13 ;  /* 0x0000001c1d94723e */ /* 0x041fe2000480700d */
[----:B------:R-:W-:Y:S01]  /*40d0*/  FADD.FTZ R29, R29, R8 ;  /* 0x000000081d1d7221 */ /* 0x000fe20000010000 */
[----:B------:R-:W-:-:S03]  /*40e0*/  IMAD.MOV.U32 R28, RZ, RZ, R25 ;  /* 0x000000ffff1c7224 */ /* 0x000fc600078e0019 */
[----:B------:R-:W-:Y:S01]  /*40f0*/  FADD.FTZ R32, R32, R29 ;  /* 0x0000001d20207221 */ /* 0x000fe20000010000 */
[----:B------:R-:W-:Y:S01]  /*4100*/  IMAD.MOV.U32 R29, RZ, RZ, R25 ;  /* 0x000000ffff1d7224 */ /* 0x000fe200078e0019 */
[----:B------:R-:W0:Y:S01]  /*4110*/  MUFU.EX2 R35, R35 ;  /* 0x0000002300237308 */ /* 0x000e220000000800 */
[----:B-1----:R-:W-:-:S01]  /*4120*/  FADD.FTZ R9, R51, R10 ;  /* 0x0000000a33097221 */ /* 0x002fc20000010000 */
[----:B------:R-:W-:Y:S01]  /*4130*/  FADD.FTZ R33, R33, R32 ;  /* 0x0000002021217221 */ /* 0x000fe20000010000 */
[----:B------:R-:W-:-:S05]  /*4140*/  IMAD.MOV.U32 R32, RZ, RZ, R25 ;  /* 0x000000ffff207224 */ /* 0x000fca00078e0019 */
[----:B------:R-:W-:Y:S01]  /*4150*/  MUFU.EX2 R40, R40 ;  /* 0x0000002800287308 */ /* 0x000fe20000000800 */
[----:B--2---:R-:W-:-:S07]  /*4160*/  FADD.FTZ R8, R34, R9 ;  /* 0x0000000922087221 */ /* 0x004fce0000010000 */
[----:B------:R-:W1:Y:S01]  /*4170*/  MUFU.EX2 R41, R41 ;  /* 0x0000002900297308 */ /* 0x000e620000000800 */
[C---:B0-----:R-:W-:Y:S01]  /*4180*/  F2FP.SATFINITE.E4M3.F32.PACK_AB_MERGE_C R34, R35.reuse, R34, RZ ;  /* 0x000000222322723e */ /* 0x041fe200048070ff */
[----:B------:R-:W-:-:S03]  /*4190*/  FADD.FTZ R35, R35, R8 ;  /* 0x0000000823237221 */ /* 0x000fc60000010000 */
[----:B------:R-:W-:Y:S01]  /*41a0*/  F2FP.SATFINITE.E4M3.F32.PACK_AB_MERGE_C R149, R51, R12, R34 ;  /* 0x0000000c3395723e */ /* 0x000fe20004807022 */
[--C-:B------:R-:W-:Y:S02]  /*41b0*/  IMAD.MOV.U32 R34, RZ, RZ, R25.reuse ;  /* 0x000000ffff227224 */ /* 0x100fe400078e0019 */
[----:B------:R-:W0:Y:S01]  /*41c0*/  MUFU.EX2 R36, R36 ;  /* 0x0000002400247308 */ /* 0x000e220000000800 */
[----:B------:R-:W-:-:S07]  /*41d0*/  IMAD.MOV.U32 R51, RZ, RZ, R25 ;  /* 0x000000ffff337224 */ /* 0x000fce00078e0019 */
[----:B------:R-:W2:Y:S01]  /*41e0*/  MUFU.EX2 R38, R38 ;  /* 0x0000002600267308 */ /* 0x000ea20000000800 */
[----:B-1----:R-:W-:-:S07]  /*41f0*/  F2FP.SATFINITE.E4M3.F32.PACK_AB_MERGE_C R9, R41, R40, RZ ;  /* 0x000000282909723e */ /* 0x002fce00048070ff */
[----:B------:R-:W1:Y:S01]  /*4200*/  MUFU.EX2 R37, R37 ;  /* 0x0000002500257308 */ /* 0x000e620000000800 */
[----:B0-----:R-:W-:-:S01]  /*4210*/  FADD.FTZ R8, R36, R33 ;  /* 0x0000002124087221 */ /* 0x001fc20000010000 */
[----:B------:R-:W-:-:S06]  /*4220*/  IMAD.MOV.U32 R33, RZ, RZ, R25 ;  /* 0x000000ffff217224 */ /* 0x000fcc00078e0019 */
[----:B------:R-:W0:Y:S01]  /*4230*/  MUFU.EX2 R39, R39 ;  /* 0x0000002700277308 */ /* 0x000e220000000800 */
[----:B--2---:R-:W-:-:S01]  /*4240*/  FADD.FTZ R10, R38, R35 ;  /* 0x00000023260a7221 */ /* 0x004fc20000010000 */
[----:B------:R-:W-:-:S06]  /*4250*/  IMAD.MOV.U32 R35, RZ, RZ, R25 ;  /* 0x000000ffff237224 */ /* 0x000fcc00078e0019 */
[----:B------:R-:W2:Y:S01]  /*4260*/  MUFU.EX2 R42, R42 ;  /* 0x0000002a002a7308 */ /* 0x000ea20000000800 */
[C---:B-1----:R-:W-:Y:S01]  /*4270*/  F2FP.SATFINITE.E4M3.F32.PACK_AB_MERGE_C R150, R37.reuse, R36, R9 ;  /* 0x000000242596723e */ /* 0x042fe20004807009 */
[----:B------:R-:W-:Y:S01]  /*4280*/  FADD.FTZ R37, R37, R8 ;  /* 0x0000000825257221 */ /* 0x000fe20000010000 */
[----:B------:R-:W-:-:S03]  /*4290*/  IMAD.MOV.U32 R36, RZ, RZ, R25 ;  /* 0x000000ffff247224 */ /* 0x000fc600078e0019 */
[----:B------:R-:W-:Y:S01]  /*42a0*/  FADD.FTZ R40, R40, R37 ;  /* 0x0000002528287221 */ /* 0x000fe20000010000 */
[----:B------:R-:W-:Y:S01]  /*42b0*/  IMAD.MOV.U32 R37, RZ, RZ, R25 ;  /* 0x000000ffff257224 */ /* 0x000fe200078e0019 */
[----:B------:R-:W1:Y:S01]  /*42c0*/  MUFU.EX2 R43, R43 ;  /* 0x0000002b002b7308 */ /* 0x000e620000000800 */
[----:B0-----:R-:W-:-:S04]  /*42d0*/  FADD.FTZ R7, R39, R10 ;  /* 0x0000000a27077221 */ /* 0x001fc80000010000 */
[----:B--2---:R-:W-:Y:S01]  /*42e0*/  FADD.FTZ R8, R42, R7 ;  /* 0x000000072a087221 */ /* 0x004fe20000010000 */
[----:B------:R-:W-:-:S01]  /*42f0*/  FADD.FTZ R7, R41, R40 ;  /* 0x0000002829077221 */ /* 0x000fc20000010000 */
[--C-:B------:R-:W-:Y:S02]  /*4300*/  IMAD.MOV.U32 R41, RZ, RZ, R25.reuse ;  /* 0x000000ffff297224 */ /* 0x100fe400078e0019 */
[----:B------:R-:W-:Y:S01]  /*4310*/  IMAD.MOV.U32 R40, RZ, RZ, R25 ;  /* 0x000000ffff287224 */ /* 0x000fe200078e0019 */
[C---:B-1----:R-:W-:Y:S01]  /*4320*/  F2FP.SATFINITE.E4M3.F32.PACK_AB_MERGE_C R9, R43.reuse, R42, RZ ;  /* 0x0000002a2b09723e */ /* 0x042fe200048070ff */
[----:B------:R-:W-:-:S01]  /*4330*/  FADD.FTZ R8, R43, R8 ;  /* 0x000000082b087221 */ /* 0x000fc20000010000 */
[----:B------:R-:W-:Y:S02]  /*4340*/  IMAD.MOV.U32 R43, RZ, RZ, R25 ;  /* 0x000000ffff2b7224 */ /* 0x000fe400078e0019 */
[----:B------:R-:W-:Y:S01]  /*4350*/  F2FP.SATFINITE.E4M3.F32.PACK_AB_MERGE_C R151, R39, R38, R9 ;  /* 0x000000262797723e */ /* 0x000fe20004807009 */
[----:B------:R-:W-:-:S02]  /*4360*/  IMAD.MOV.U32 R39, RZ, RZ, R25 ;  /* 0x000000ffff277224 */ /* 0x000fc400078e0019 */
        /* <DEDUP_REMOVED lines=21> */
[----:B------:R-:W-:Y:S01]  /*44c0*/  UMOV UR22, UR46 ;  /* 0x0000002e00167c82 */ /* 0x000fe20008000000 */
[----:B------:R-:W-:-:S05]  /*44d0*/  UMOV UR21, UR36 ;  /* 0x0000002400157c82 */ /* 0x000fca0008000000 */
.L_x_155:
[----:B------:R-:W-:-:S04]  /*44e0*/  UISETP.NE.AND UP0, UPT, UR21, 0x1, UPT ;  /* 0x000000011500788c */ /* 0x000fc8000bf05270 */
[----:B------:R-:W-:-:S04]  /*44f0*/  USEL UR46, URZ, 0x1, UP0 ;  /* 0x000000013f2e7887 */ /* 0x000fc80008000000 */
[----:B------:R-:W-:Y:S01]  /*4500*/  ULOP3.LUT UR46, UR22, UR46, URZ, 0x3c, !UPT ;  /* 0x0000002e162e7292 */ /* 0x000fe2000f8e3c3f */
[----:B------:R-:W-:Y:S11]  /*4510*/  @!P0 BRA `(.L_x_146) ;  /* 0x0000000000048947 */ /* 0x000ff60003800000 */
[----:B------:R-:W-:Y:S01]  /*4520*/  BPT.TRAP 0x1 ;  /* 0x000000040000795c */ /* 0x000fe20000300000 */
.L_x_146:
[----:B------:R-:W0:Y:S01]  /*4530*/  S2UR UR6, SR_CgaCtaId ;  /* 0x00000000000679c3 */ /* 0x000e220000008800 */
[----:B------:R-:W-:Y:S01]  /*4540*/  UIADD3 UR36, UR21, 0x1, URZ ;  /* 0x0000000115247890 */ /* 0x000fe2000fffe03f */
[----:B------:R-:W-:Y:S01]  /*4550*/  MOV R5, 0x400 ;  /* 0x0000040000057802 */ /* 0x000fe20000000f00 */
[----:B------:R-:W-:Y:S02]  /*4560*/  IMAD.U32 R6, RZ, RZ, UR46 ;  /* 0x0000002eff067e24 */ /* 0x000fe4000f8e00ff */
[----:B------:R-:W-:-:S03]  /*4570*/  UISETP.NE.AND UP0, UPT, UR36, 0x2, UPT ;  /* 0x000000022400788c */ /* 0x000fc6000bf05270 */
[----:B------:R-:W-:Y:S01]  /*4580*/  SHF.L.U32 R6, R6, 0x1f, RZ ;  /* 0x0000001f06067819 */ /* 0x000fe200000006ff */
[----:B------:R-:W-:-:S06]  /*4590*/  USEL UR36, UR36, URZ, UP0 ;  /* 0x0000003f24247287 */ /* 0x000fcc0008000000 */
[----:B------:R-:W-:Y:S02]  /*45a0*/  IMAD.U32 R11, RZ, RZ, UR36 ;  /* 0x00000024ff0b7e24 */ /* 0x000fe4000f8e00ff */
[----:B0-----:R-:W-:-:S05]  /*45b0*/  IMAD.U32 R2, RZ, RZ, UR6 ;  /* 0x00000006ff027e24 */ /* 0x001fca000f8e00ff */
[----:B------:R-:W-:-:S05]  /*45c0*/  LEA R0, R2, R5, 0x18 ;  /* 0x0000000502007211 */ /* 0x000fca00078ec0ff */
[----:B------:R-:W-:-:S04]  /*45d0*/  IMAD R11, R11, 0x8, R0 ;  /* 0x000000080b0b7824 */ /* 0x000fc800078e0200 */
[----:B------:R0:W1:Y:S01]  /*45e0*/  SYNCS.PHASECHK.TRANS64.TRYWAIT P1, [R11+URZ+0x13230], R6 ;  /* 0x013230060b0075a7 */ /* 0x000062000802017f */
[----:B------:R-:W-:Y:S05]  /*45f0*/  @!P0 BRA `(.L_x_147) ;  /* 0x0000000000048947 */ /* 0x000fea0003800000 */
[----:B------:R-:W-:Y:S01]  /*4600*/  BPT.TRAP 0x1 ;  /* 0x000000040000795c */ /* 0x000fe20000300000 */
.L_x_147:
[----:B-1----:R-:W-:Y:S05]  /*4610*/  @P1 BRA `(.L_x_148) ;  /* 0x0000000000081947 */ /* 0x002fea0003800000 */
[----:B------:R-:W1:Y:S02]  /*4620*/  SYNCS.PHASECHK.TRANS64.TRYWAIT P1, [R11+URZ+0x13230], R6 ;  /* 0x013230060b0075a7 */ /* 0x000e64000802017f */
[----:B-1----:R-:W-:Y:S05]  /*4630*/  @!P1 BRA `(.L_x_149) ;  /* 0x000000a400949947 */ /* 0x002fea0003800000 */
.L_x_148:
[----:B------:R-:W-:Y:S01]  /*4640*/  R2UR UR23, R4 ;  /* 0x00000000041772ca */ /* 0x000fe200000e0000 */
[----:B------:R-:W-:Y:S01]  /*4650*/  WARPGROUP.ARRIVE ;  /* 0x00000000000079c5 */ /* 0x000fe20000000000 */
[----:B------:R-:W-:Y:S01]  /*4660*/  UMOV UR11, 0x80000020 ;  /* 0x80000020000b7882 */ /* 0x000fe20000000000 */
[----:B------:R-:W-:Y:S01]  /*4670*/  UMOV UR12, UR8 ;  /* 0x00000008000c7c82 */ /* 0x000fe20008000000 */
[----:B------:R-:W-:Y:S01]  /*4680*/  UMOV UR13, UR9 ;  /* 0x00000009000d7c82 */ /* 0x000fe20008000000 */
[----:B------:R-:W-:Y:S01]  /*4690*/  UMOV UR15, 0x80000020 ;  /* 0x80000020000f7882 */ /* 0x000fe20000000000 */
[----:B------:R-:W-:Y:S01]  /*46a0*/  UMOV UR16, UR8 ;  /* 0x0000000800107c82 */ /* 0x000fe20008000000 */
[----:B------:R-:W-:Y:S01]  /*46b0*/  UMOV UR17, UR9 ;  /* 0x0000000900117c82 */ /* 0x000fe20008000000 */
[----:B------:R-:W-:Y:S01]  /*46c0*/  UMOV UR19, 0x80000020 ;  /* 0x8000002000137882 */ /* 0x000fe20000000000 */
[----:B------:R-:W-:-:S04]  /*46d0*/  UMOV UR7, 0x80000020 ;  /* 0x8000002000077882 */ /* 0x000fc80000000000 */
[----:B------:R-:W-:-:S04]  /*46e0*/  UIMAD UR23, UR36, 0x280, UR23 ;  /* 0x00000280241778a4 */ /* 0x000fc8000f8e0217 */
[----:B------:R-:W-:Y:S02]  /*46f0*/  UIADD3 UR14, UR23, 0x80, URZ ;  /* 0x00000080170e7890 */ /* 0x000fe4000fffe03f */
[----:B------:R-:W-:Y:S02]  /*4700*/  UIADD3 UR18, UR23, 0x100, URZ ;  /* 0x0000010017127890 */ /* 0x000fe4000fffe03f */
[----:B------:R-:W-:Y:S01]  /*4710*/  UMOV UR10, UR23 ;  /* 0x00000017000a7c82 */ /* 0x000fe20008000000 */
[----:B------:R-:W-:Y:S01]  /*4720*/  UIADD3 UR6, UR23, 0x200, URZ ;  /* 0x0000020017067890 */ /* 0x000fe2000fffe03f */
[----:B------:R-:W-:Y:S01]  /*4730*/  QGMMA.64x32x32.F32.E4M3.E4M3 R120, gdesc[UR8], RZ, !UPT, gsb0 ;  /* 0x00600000087879f3 */ /* 0x000fe2000c0008ff */
[----:B------:R-:W-:Y:S01]  /*4740*/  UIADD3 UR10, UR23, 0x180, URZ ;  /* 0x00000180170a7890 */ /* 0x000fe2000fffe03f */
        /* <DEDUP_REMOVED lines=18> */
[----:B------:R-:W-:Y:S01]  /*4870*/  UMOV UR10, UR6 ;  /* 0x00000006000a7c82 */ /* 0x000fe20008000000 */
[----:B------:R-:W-:Y:S01]  /*4880*/  UMOV UR11, 0x80000020 ;  /* 0x80000020000b7882 */ /* 0x000fe20000000000 */
[----:B------:R-:W-:Y:S01]  /*4890*/  UIADD3 UR6, UR23, 0x2, URZ ;  /* 0x0000000217067890 */ /* 0x000fe2000fffe03f */
[----:B------:R-:W-:Y:S02]  /*48a0*/  WARPGROUP.DEPBAR.LE gsb0, 0x0 ;  /* 0x00008000000079c5 */ /* 0x000fe40000010000 */
[----:B------:R-:W-:-:S06]  /*48b0*/  WARPGROUP.ARRIVE ;  /* 0x00000000000079c5 */ /* 0x000fcc0000000000 */
[----:B------:R-:W-:Y:S03]  /*48c0*/  QGMMA.64x32x32.F32.E4M3.E4M3 R56, gdesc[UR8], RZ, !UPT, gsb0 ;  /* 0x00600000083879f3 */ /* 0x000fe6000c0008ff */
[----:B------:R-:W-:Y:S02]  /*48d0*/  WARPGROUP.DEPBAR.LE gsb0, 0x0 ;  /* 0x00008000000079c5 */ /* 0x000fe40000010000 */
[----:B------:R-:W-:-:S06]  /*48e0*/  WARPGROUP.ARRIVE ;  /* 0x00000000000079c5 */ /* 0x000fcc0000000000 */
[----:B------:R-:W-:Y:S01]  /*48f0*/  QGMMA.64x32x32.F32.E4M3.E4M3 R120, gdesc[UR4], R120, gsb0 ;  /* 0x00600000047879f3 */ /* 0x000fe20008000878 */
[----:B------:R-:W-:Y:S01]  /*4900*/  UIADD3 UR6, UR23, 0x182, URZ ;  /* 0x0000018217067890 */ /* 0x000fe2000fffe03f */
[----:B------:R-:W-:Y:S01]  /*4910*/  UMOV UR7, 0x80000020 ;  /* 0x8000002000077882 */ /* 0x000fe20000000000 */
[----:B------:R-:W-:Y:S01]  /*4920*/  UIADD3 UR23, UR23, 0x202, URZ ;  /* 0x0000020217177890 */ /* 0x000fe2000fffe03f */
[----:B------:R-:W-:Y:S02]  /*4930*/  WARPGROUP.DEPBAR.LE gsb0, 0x0 ;  /* 0x00008000000079c5 */ /* 0x000fe40000010000 */
[----:B------:R-:W-:-:S06]  /*4940*/  WARPGROUP.ARRIVE ;  /* 0x00000000000079c5 */ /* 0x000fcc0000000000 */
[----:B------:R-:W-:Y:S03]  /*4950*/  QGMMA.64x32x32.F32.E4M3.E4M3 R104, gdesc[UR12], R104, gsb0 ;  /* 0x006000000c6879f3 */ /* 0x000fe60008000868 */
        /* <DEDUP_REMOVED lines=14> */
.L_x_150:
[----:B------:R-:W-:Y:S01]  /*4a40*/  R2UR UR11, R0 ;  /* 0x00000000000b72ca */ /* 0x000fe200000e0000 */
[----:B------:R-:W-:-:S05]  /*4a50*/  IMAD.U32 R5, RZ, RZ, UR22 ;  /* 0x00000016ff057e24 */ /* 0x000fca000f8e00ff */
[----:B------:R-:W-:-:S07]  /*4a60*/  SHF.L.U32 R5, R5, 0x1f, RZ ;  /* 0x0000001f05057819 */ /* 0x000fce00000006ff */
[----:B------:R-:W-:-:S09]  /*4a70*/  ULEA UR11, UR21, UR11, 0x3 ;  /* 0x0000000b150b7291 */ /* 0x000fd2000f8e183f */
[----:B------:R2:W3:Y:S01]  /*4a80*/  SYNCS.PHASECHK.TRANS64.TRYWAIT P1, [UR11+0x13250], R5 ;  /* 0x01325005ff0075a7 */ /* 0x0004e2000802014b */
[----:B------:R-:W-:Y:S05]  /*4a90*/  @!P0 BRA `(.L_x_151) ;  /* 0x0000000000048947 */ /* 0x000fea0003800000 */
[----:B------:R-:W-:Y:S01]  /*4aa0*/  BPT.TRAP 0x1 ;  /* 0x000000040000795c */ /* 0x000fe20000300000 */
.L_x_151:
[----:B---3--:R-:W-:Y:S05]  /*4ab0*/  @P1 BRA `(.L_x_152) ;  /* 0x0000000000081947 */ /* 0x008fea0003800000 */
[----:B------:R-:W3:Y:S02]  /*4ac0*/  SYNCS.PHASECHK.TRANS64.TRYWAIT P1, [UR11+0x13250], R5 ;  /* 0x01325005ff0075a7 */ /* 0x000ee4000802014b */
[----:B---3--:R-:W-:Y:S05]  /*4ad0*/  @!P1 BRA `(.L_x_153) ;  /* 0x000000a000809947 */ /* 0x008fea0003800000 */
.L_x_152:
[----:B01----:R-:W-:Y:S01]  /*4ae0*/  FMNMX.FTZ R6, R120, R10, !PT ;  /* 0x0000000a78067209 */ /* 0x003fe20007810000 */
[----:B------:R-:W-:Y:S01]  /*4af0*/  WARPGROUP.ARRIVE ;  /* 0x00000000000079c5 */ /* 0x000fe20000000000 */
[----:B------:R-:W-:Y:S01]  /*4b00*/  R2UR UR6, R0 ;  /* 0x00000000000672ca */ /* 0x000fe200000e0000 */
[----:B------:R-:W-:Y:S01]  /*4b10*/  UMOV UR7, 0xc0000010 ;  /* 0xc000001000077882 */ /* 0x000fe20000000000 */
[----:B------:R-:W-:Y:S02]  /*4b20*/  FMNMX.FTZ R13, R121, R6, !PT ;  /* 0x00000006790d7209 */ /* 0x000fe40007810000 */
[----:B------:R-:W-:Y:S02]  /*4b30*/  FMNMX.FTZ R6, R122, R9, !PT ;  /* 0x000000097a067209 */ /* 0x000fe40007810000 */
[----:B------:R-:W-:Y:S02]  /*4b40*/  FMNMX.FTZ R12, R124, R13, !PT ;  /* 0x0000000d7c0c7209 */ /* 0x000fe40007810000 */
[----:B--2---:R-:W-:-:S02]  /*4b50*/  FMNMX.FTZ R5, R123, R6, !PT ;  /* 0x000000067b057209 */ /* 0x004fc40007810000 */
[----:B------:R-:W-:Y:S02]  /*4b60*/  FMNMX.FTZ R13, R125, R12, !PT ;  /* 0x0000000c7d0d7209 */ /* 0x000fe40007810000 */
[----:B------:R-:W-:Y:S01]  /*4b70*/  FMNMX.FTZ R6, R126, R5, !PT ;  /* 0x000000057e067209 */ /* 0x000fe20007810000 */
[----:B------:R-:W-:Y:S01]  /*4b80*/  UIADD3 UR6, UR6, 0x1000, URZ ;  /* 0x0000100006067890 */ /* 0x000fe2000fffe03f */
[----:B------:R-:W-:Y:S02]  /*4b90*/  FMNMX.FTZ R12, R128, R13, !PT ;  /* 0x0000000d800c7209 */ /* 0x000fe40007810000 */
[----:B------:R-:W-:Y:S01]  /*4ba0*/  FMNMX.FTZ R5, R127, R6, !PT ;  /* 0x000000067f057209 */ /* 0x000fe20007810000 */
[----:B------:R-:W-:Y:S01]  /*4bb0*/  USHF.R.U32.HI UR6, URZ, 0x4, UR6 ;  /* 0x000000043f067899 */ /* 0x000fe20008011606 */
[----:B------:R-:W-:Y:S02]  /*4bc0*/  FMNMX.FTZ R13, R129, R12, !PT ;  /* 0x0000000c810d7209 */ /* 0x000fe40007810000 */
[----:B------:R-:W-:Y:S01]  /*4bd0*/  FMNMX.FTZ R6, R130, R5, !PT ;  /* 0x0000000582067209 */ /* 0x000fe20007810000 */
[----:B------:R-:W-:Y:S01]  /*4be0*/  ULOP3.LUT UR6, UR6, 0x3fff, URZ, 0xc0, !UPT ;  /* 0x00003fff06067892 */ /* 0x000fe2000f8ec03f */
[----:B------:R-:W-:-:S02]  /*4bf0*/  FMNMX.FTZ R12, R132, R13, !PT ;  /* 0x0000000d840c7209 */ /* 0x000fc40007810000 */
[----:B------:R-:W-:Y:S01]  /*4c00*/  FMNMX.FTZ R5, R131, R6, !PT ;  /* 0x0000000683057209 */ /* 0x000fe20007810000 */
[----:B------:R-:W-:Y:S01]  /*4c10*/  ULOP3.LUT UR6, UR6, 0x10000, URZ, 0xfc, !UPT ;  /* 0x0001000006067892 */ /* 0x000fe2000f8efc3f */
[----:B------:R-:W-:Y:S02]  /*4c20*/  FMNMX.FTZ R13, R133, R12, !PT ;  /* 0x0000000c850d7209 */ /* 0x000fe40007810000 */
[----:B------:R-:W-:Y:S01]  /*4c30*/  FMNMX.FTZ R6, R134, R5, !PT ;  /* 0x0000000586067209 */ /* 0x000fe20007810000 */
[----:B------:R-:W-:Y:S01]  /*4c40*/  UIMAD UR10, UR21, 0x280, UR6 ;  /* 0x00000280150a78a4 */ /* 0x000fe2000f8e0206 */
[----:B------:R-:W-:Y:S02]  /*4c50*/  FMNMX.FTZ R12, R104, R13, !PT ;  /* 0x0000000d680c7209 */ /* 0x000fe40007810000 */
[----:B------:R-:W-:Y:S02]  /*4c60*/  FMNMX.FTZ R5, R135, R6, !PT ;  /* 0x0000000687057209 */ /* 0x000fe40007810000 */
[----:B------:R-:W-:-:S02]  /*4c70*/  FMNMX.FTZ R13, R105, R12, !PT ;  /* 0x0000000c690d7209 */ /* 0x000fc40007810000 */
[----:B------:R-:W-:Y:S01]  /*4c80*/  UMOV UR6, UR10 ;  /* 0x0000000a00067c82 */ /* 0x000fe20008000000 */
[----:B------:R-:W-:Y:S01]  /*4c90*/  FMNMX.FTZ R6, R106, R5, !PT ;  /* 0x000000056a067209 */ /* 0x000fe20007810000 */
[----:B------:R-:W-:Y:S01]  /*4ca0*/  QGMMA.64x64x32.F32.E4M3.E4M3 R24, R152, gdesc[UR4], R24, gsb0 ;  /* 0x00e0000498187df3 */ /* 0x000fe20008000818 */
[----:B------:R-:W-:Y:S01]  /*4cb0*/  FMNMX.FTZ R12, R108, R13, !PT ;  /* 0x0000000d6c0c7209 */ /* 0x000fe20007810000 */
[----:B------:R-:W-:Y:S01]  /*4cc0*/  UIADD3 UR6, UR10, 0x80, URZ ;  /* 0x000000800a067890 */ /* 0x000fe2000fffe03f */
[----:B------:R-:W-:Y:S01]  /*4cd0*/  FMNMX.FTZ R5, R107, R6, !PT ;  /* 0x000000066b057209 */ /* 0x000fe20007810000 */
[----:B------:R-:W-:Y:S01]  /*4ce0*/  UMOV UR7, 0xc0000010 ;  /* 0xc000001000077882 */ /* 0x000fe20000000000 */
        /* <DEDUP_REMOVED lines=36> */
[----:B------:R-:W-:Y:S01]  /*4f30*/  FMNMX.FTZ R13, R81, R12, !PT ;  /* 0x0000000c510d7209 */ /* 0x000fe20007810000 */
[----:B------:R-:W-:Y:S02]  /*4f40*/  WARPGROUP.DEPBAR.LE gsb0, 0x0 ;  /* 0x00008000000079c5 */ /* 0x000fe40000010000 */
[----:B------:R-:W-:Y:S01]  /*4f50*/  WARPGROUP.ARRIVE ;  /* 0x00000000000079c5 */ /* 0x000fe20000000000 */
[----:B------:R-:W-:-:S02]  /*4f60*/  FMNMX.FTZ R6, R82, R5, !PT ;  /* 0x0000000552067209 */ /* 0x000fc40007810000 */
[----:B------:R-:W-:Y:S02]  /*4f70*/  FMNMX.FTZ R12, R84, R13, !PT ;  /* 0x0000000d540c7209 */ /* 0x000fe40007810000 */
[----:B------:R-:W-:Y:S01]  /*4f80*/  FMNMX.FTZ R5, R83, R6, !PT ;  /* 0x0000000653057209 */ /* 0x000fe20007810000 */
[----:B------:R-:W-:Y:S01]  /*4f90*/  QGMMA.64x64x32.F32.E4M3.E4M3 R24, R136, gdesc[UR4], R24, gsb0 ;  /* 0x00e0000488187df3 */ /* 0x000fe20008000818 */
[----:B------:R-:W-:Y:S01]  /*4fa0*/  FMNMX.FTZ R13, R85, R12, !PT ;  /* 0x0000000c550d7209 */ /* 0x000fe20007810000 */
[----:B------:R-:W-:Y:S01]  /*4fb0*/  UIADD3 UR6, UR10, 0x100, URZ ;  /* 0x000001000a067890 */ /* 0x000fe2000fffe03f */
[----:B------:R-:W-:Y:S01]  /*4fc0*/  FMNMX.FTZ R6, R86, R5, !PT ;  /* 0x0000000556067209 */ /* 0x000fe20007810000 */
[----:B------:R-:W-:Y:S01]  /*4fd0*/  UMOV UR7, 0xc0000010 ;  /* 0xc000001000077882 */ /* 0x000fe20000000000 */
        /* <DEDUP_REMOVED lines=14> */
[----:B------:R-:W-:Y:S02]  /*50c0*/  ISETP.NE.AND P1, PT, R3, RZ, PT ;  /* 0x000000ff0300720c */ /* 0x000fe40003f25270 */
[----:B------:R-:W-:Y:S02]  /*50d0*/  FMNMX.FTZ R6, R70, R5, !PT ;  /* 0x0000000546067209 */ /* 0x000fe40007810000 */
[----:B------:R-:W-:Y:S02]  /*50e0*/  FMNMX.FTZ R5, R69, R12, !PT ;  /* 0x0000000c45057209 */ /* 0x000fe40007810000 */
[----:B------:R-:W-:-:S03]  /*50f0*/  FMNMX.FTZ R6, R71, R6, !PT ;  /* 0x0000000647067209 */ /* 0x000fc60007810000 */
[----:B------:R-:W0:Y:S04]  /*5100*/  SHFL.BFLY PT, R13, R5, 0x2, 0x1f ;  /* 0x0c401f00050d7f89 */ /* 0x000e2800000e0000 */
[----:B------:R-:W1:Y:S01]  /*5110*/  SHFL.BFLY PT, R12, R6, 0x2, 0x1f ;  /* 0x0c401f00060c7f89 */ /* 0x000e6200000e0000 */
[----:B0-----:R-:W-:Y:S02]  /*5120*/  FMNMX.FTZ R5, R5, R13, !PT ;  /* 0x0000000d05057209 */ /* 0x001fe40007810000 */
[----:B-1----:R-:W-:-:S03]  /*5130*/  FMNMX.FTZ R6, R6, R12, !PT ;  /* 0x0000000c06067209 */ /* 0x002fc60007810000 */
[----:B------:R-:W0:Y:S04]  /*5140*/  SHFL.BFLY PT, R13, R5, 0x1, 0x1f ;  /* 0x0c201f00050d7f89 */ /* 0x000e2800000e0000 */
[----:B------:R-:W1:Y:S01]  /*5150*/  SHFL.BFLY PT, R12, R6, 0x1, 0x1f ;  /* 0x0c201f00060c7f89 */ /* 0x000e6200000e0000 */
[----:B------:R-:W-:Y:S02]  /*5160*/  WARPGROUP.DEPBAR.LE gsb0, 0x0 ;  /* 0x00008000000079c5 */ /* 0x000fe40000010000 */
[----:B------:R-:W-:-:S06]  /*5170*/  WARPGROUP.ARRIVE ;  /* 0x00000000000079c5 */ /* 0x000fcc0000000000 */
[----:B------:R-:W-:Y:S01]  /*5180*/  QGMMA.64x64x32.F32.E4M3.E4M3 R24, R140, gdesc[UR4], R24, gsb0 ;  /* 0x00e000048c187df3 */ /* 0x000fe20008000818 */
[----:B------:R-:W-:Y:S01]  /*5190*/  UIADD3 UR6, UR10, 0x180, URZ ;  /* 0x000001800a067890 */ /* 0x000fe2000fffe03f */
[----:B------:R-:W-:Y:S01]  /*51a0*/  UMOV UR7, 0xc0000010 ;  /* 0xc000001000077882 */ /* 0x000fe20000000000 */
[----:B0-----:R-:W-:Y:S02]  /*51b0*/  FMNMX.FTZ R5, R5, R13, !PT ;  /* 0x0000000d05057209 */ /* 0x001fe40007810000 */
[----:B-1----:R-:W-:Y:S01]  /*51c0*/  FMNMX.FTZ R6, R6, R12, !PT ;  /* 0x0000000c06067209 */ /* 0x002fe20007810000 */
[----:B------:R-:W-:Y:S02]  /*51d0*/  IMAD.U32 R12, RZ, RZ, UR45 ;  /* 0x0000002dff0c7e24 */ /* 0x000fe4000f8e00ff */
[----:B------:R-:W-:-:S02]  /*51e0*/  FADD.FTZ R10, -R5, R10 ;  /* 0x0000000a050a7221 */ /* 0x000fc40000010100 */
[----:B------:R-:W-:Y:S01]  /*51f0*/  FFMA.FTZ R12, R5, R12, -8 ;  /* 0xc1000000050c7423 */ /* 0x000fe2000001000c */
[----:B------:R-:W-:-:S01]  /*5200*/  FADD.FTZ R9, -R6, R9 ;  /* 0x0000000906097221 */ /* 0x000fc20000010100 */
[----:B------:R-:W-:-:S02]  /*5210*/  FMUL.FTZ R10, R10, UR45 ;  /* 0x0000002d0a0a7c20 */ /* 0x000fc40008410000 */
[----:B------:R-:W-:-:S01]  /*5220*/  FFMA.FTZ R20, R125, UR45, -R12 ;  /* 0x0000002d7d147c23 */ /* 0x000fc2000801080c */
[----:B------:R-:W-:Y:S02]  /*5230*/  IMAD.U32 R125, RZ, RZ, UR45 ;  /* 0x0000002dff7d7e24 */ /* 0x000fe4000f8e00ff */
        /* <DEDUP_REMOVED lines=39> */
[----:B------:R-:W-:Y:S01]  /*54b0*/  FFMA.FTZ R12, R6, R125, -8 ;  /* 0xc1000000060c7423 */ /* 0x000fe2000001007d */
[----:B------:R-:W-:Y:S01]  /*54c0*/  FMUL.FTZ R9, R9, UR45 ;  /* 0x0000002d09097c20 */ /* 0x000fe20008410000 */
[----:B------:R-:W-:Y:S02]  /*54d0*/  MUFU.EX2 R10, R10 ;  /* 0x0000000a000a7308 */ /* 0x000fe40000000800 */
[----:B------:R-:W-:-:S01]  /*54e0*/  FFMA.FTZ R122, R122, UR45, -R12 ;  /* 0x0000002d7a7a7c23 */ /* 0x000fc2000801080c */
[--C-:B------:R-:W-:Y:S01]  /*54f0*/  FFMA.FTZ R123, R123, UR45, -R12.reuse ;  /* 0x0000002d7b7b7c23 */ /* 0x100fe2000801080c */
[----:B------:R-:W-:-:S01]  /*5500*/  FFMA.FTZ R125, R126, UR45, -R12 ;  /* 0x0000002d7e7d7c23 */ /* 0x000fc2000801080c */
[--C-:B------:R-:W-:Y:S01]  /*5510*/  FFMA.FTZ R126, R127, UR45, -R12.reuse ;  /* 0x0000002d7f7e7c23 */ /* 0x100fe2000801080c */
[----:B------:R-:W-:-:S01]  /*5520*/  FFMA.FTZ R127, R130, UR45, -R12 ;  /* 0x0000002d827f7c23 */ /* 0x000fc2000801080c */
[--C-:B------:R-:W-:Y:S01]  /*5530*/  FFMA.FTZ R128, R131, UR45, -R12.reuse ;  /* 0x0000002d83807c23 */ /* 0x100fe2000801080c */
[----:B------:R-:W0:Y:S01]  /*5540*/  MUFU.EX2 R13, R13 ;  /* 0x0000000d000d7308 */ /* 0x000e220000000800 */
[----:B------:R-:W-:-:S01]  /*5550*/  FFMA.FTZ R129, R134, UR45, -R12 ;  /* 0x0000002d86817c23 */ /* 0x000fc2000801080c */
[--C-:B------:R-:W-:Y:S01]  /*5560*/  FFMA.FTZ R130, R135, UR45, -R12.reuse ;  /* 0x0000002d87827c23 */ /* 0x100fe2000801080c */
[----:B------:R-:W-:-:S01]  /*5570*/  FFMA.FTZ R106, R106, UR45, -R12 ;  /* 0x0000002d6a6a7c23 */ /* 0x000fc2000801080c */
[----:B------:R-:W-:Y:S01]  /*5580*/  FFMA.FTZ R107, R107, UR45, -R12 ;  /* 0x0000002d6b6b7c23 */ /* 0x000fe2000801080c */
[----:B------:R-:W-:-:S02]  /*5590*/  WARPGROUP.DEPBAR.LE gsb0, 0x0 ;  /* 0x00008000000079c5 */ /* 0x000fc40000010000 */
[----:B------:R-:W-:Y:S01]  /*55a0*/  WARPGROUP.ARRIVE ;  /* 0x00000000000079c5 */ /* 0x000fe20000000000 */
[----:B------:R-:W-:Y:S01]  /*55b0*/  MUFU.EX2 R9, R9 ;  /* 0x0000000900097308 */ /* 0x000fe20000000800 */
[----:B------:R-:W-:-:S01]  /*55c0*/  FFMA.FTZ R110, R110, UR45, -R12 ;  /* 0x0000002d6e6e7c23 */ /* 0x000fc2000801080c */
[--C-:B------:R-:W-:Y:S01]  /*55d0*/  FFMA.FTZ R111, R111, UR45, -R12.reuse ;  /* 0x0000002d6f6f7c23 */ /* 0x100fe2000801080c */
[----:B------:R-:W-:-:S01]  /*55e0*/  FFMA.FTZ R114, R114, UR45, -R12 ;  /* 0x0000002d72727c23 */ /* 0x000fc2000801080c */
[--C-:B------:R-:W-:Y:S01]  /*55f0*/  FFMA.FTZ R115, R115, UR45, -R12.reuse ;  /* 0x0000002d73737c23 */ /* 0x100fe2000801080c */
[----:B------:R-:W-:Y:S01]  /*5600*/  QGMMA.64x64x32.F32.E4M3.E4M3 R24, R144, gdesc[UR4], R24, gsb0 ;  /* 0x00e0000490187df3 */ /* 0x000fe20008000818 */
[----:B------:R-:W-:-:S01]  /*5610*/  FFMA.FTZ R118, R118, UR45, -R12 ;  /* 0x0000002d76767c23 */ /* 0x000fc2000801080c */
[----:B------:R-:W-:Y:S01]  /*5620*/  FFMA.FTZ R119, R119, UR45, -R12 ;  /* 0x0000002d77777c23 */ /* 0x000fe2000801080c */
        /* <DEDUP_REMOVED lines=9> */
[----:B------:R-:W-:Y:S01]  /*56c0*/  UIADD3 UR6, UR10, 0x200, URZ ;  /* 0x000002000a067890 */ /* 0x000fe2000fffe03f */
[--C-:B------:R-:W-:Y:S01]  /*56d0*/  FFMA.FTZ R102, R102, UR45, -R12.reuse ;  /* 0x0000002d66667c23 */ /* 0x100fe2000801080c */
[----:B------:R-:W-:-:S01]  /*56e0*/  FFMA.FTZ R103, R103, UR45, -R12 ;  /* 0x0000002d67677c23 */ /* 0x000fc2000801080c */
[----:B------:R-:W-:Y:S01]  /*56f0*/  UMOV UR7, 0xc0000010 ;  /* 0xc000001000077882 */ /* 0x000fe20000000000 */
        /* <DEDUP_REMOVED lines=12> */
[----:B0-----:R-:W-:-:S01]  /*57c0*/  FADD.FTZ R132, R14, R7 ;  /* 0x000000070e847221 */ /* 0x001fc20000010000 */
[--C-:B------:R-:W-:Y:S01]  /*57d0*/  FFMA.FTZ R59, R59, UR45, -R12.reuse ;  /* 0x0000002d3b3b7c23 */ /* 0x100fe2000801080c */
[----:B------:R-:W-:-:S01]  /*57e0*/  FFMA.FTZ R62, R62, UR45, -R12 ;  /* 0x0000002d3e3e7c23 */ /* 0x000fc2000801080c */
[--C-:B------:R-:W-:Y:S01]  /*57f0*/  FFMA.FTZ R63, R63, UR45, -R12.reuse ;  /* 0x0000002d3f3f7c23 */ /* 0x100fe2000801080c */
[----:B------:R-:W-:-:S01]  /*5800*/  FFMA.FTZ R66, R66, UR45, -R12 ;  /* 0x0000002d42427c23 */ /* 0x000fc2000801080c */
[--C-:B------:R-:W-:Y:S01]  /*5810*/  FFMA.FTZ R67, R67, UR45, -R12.reuse ;  /* 0x0000002d43437c23 */ /* 0x100fe2000801080c */
[----:B------:R-:W-:-:S01]  /*5820*/  FFMA.FTZ R70, R70, UR45, -R12 ;  /* 0x0000002d46467c23 */ /* 0x000fc2000801080c */
[----:B------:R-:W0:Y:S01]  /*5830*/  MUFU.EX2 R125, R125 ;  /* 0x0000007d007d7308 */ /* 0x000e220000000800 */
[----:B--2---:R-:W-:-:S01]  /*5840*/  FADD.FTZ R8, R123, R8 ;  /* 0x000000087b087221 */ /* 0x004fc20000010000 */
[----:B------:R-:W-:-:S06]  /*5850*/  FFMA.FTZ R12, R71, UR45, -R12 ;  /* 0x0000002d470c7c23 */ /* 0x000fcc000801080c */
        /* <DEDUP_REMOVED lines=10> */
[----:B------:R-:W-:Y:S02]  /*5900*/  WARPGROUP.DEPBAR.LE gsb0, 0x0 ;  /* 0x00008000000079c5 */ /* 0x000fe40000010000 */
[----:B------:R-:W-:-:S04]  /*5910*/  WARPGROUP.ARRIVE ;  /* 0x00000000000079c5 */ /* 0x000fc80000000000 */
[----:B------:R-:W0:Y:S01]  /*5920*/  MUFU.EX2 R128, R128 ;  /* 0x0000008000807308 */ /* 0x000e220000000800 */
[----:B--2---:R-:W-:-:S01]  /*5930*/  FADD.FTZ R131, R127, R132 ;  /* 0x000000847f837221 */ /* 0x004fc20000010000 */
[----:B------:R-:W-:Y:S06]  /*5940*/  QGMMA.64x64x32.F32.E4M3.E4M3 R24, R148, gdesc[UR4], R24, gsb0 ;  /* 0x00e0000494187df3 */ /* 0x000fec0008000818 */
        /* <DEDUP_REMOVED lines=19> */
[----:B-1----:R-:W-:-:S01]  /*5a80*/  FADD.FTZ R131, R107, R132 ;  /* 0x000000846b837221 */ /* 0x002fc20000010000 */
[----:B------:R-:W-:-:S06]  /*5a90*/  WARPGROUP.DEPBAR.LE gsb0, 0x0 ;  /* 0x00008000000079c5 */ /* 0x000fcc0000010000 */
        /* <DEDUP_REMOVED lines=90> */
[----:B------:R-:W-:-:S05]  /*6040*/  @!P1 VIADD R7, R11, 0x13240 ;  /* 0x000132400b079836 */ /* 0x000fca0000000000 */
[----:B------:R-:W-:Y:S01]  /*6050*/  @!P1 PRMT R7, RZ, 0x654, R7 ;  /* 0x00000654ff079816 */ /* 0x000fe20000000007 */
[----:B------:R-:W1:Y:S01]  /*6060*/  MUFU.EX2 R59, R59 ;  /* 0x0000003b003b7308 */ /* 0x000e620000000800 */
[----:B0-----:R-:W-:-:S02]  /*6070*/  FADD.FTZ R132, R58, R131 ;  /* 0x000000833a847221 */ /* 0x001fc40000010000 */
[----:B------:R0:W-:Y:S05]  /*6080*/  @!P1 SYNCS.ARRIVE.TRANS64.RED.A1T0 RZ, [R7+URZ], RZ ;  /* 0x000000ff07ff99a7 */ /* 0x0001ea000810043f */
[----:B------:R-:W3:Y:S01]  /*6090*/  MUFU.EX2 R60, R60 ;  /* 0x0000003c003c7308 */ /* 0x000ee20000000800 */
[----:B--2---:R-:W-:-:S07]  /*60a0*/  FADD.FTZ R131, R57, R8 ;  /* 0x0000000839837221 */ /* 0x004fce0000010000 */
[----:B------:R-:W2:Y:S01]  /*60b0*/  MUFU.EX2 R62, R62 ;  /* 0x0000003e003e7308 */ /* 0x000ea20000000800 */
[----:B-1----:R-:W-:-:S07]  /*60c0*/  FADD.FTZ R133, R59, R132 ;  /* 0x000000843b857221 */ /* 0x002fce0000010000 */
[----:B------:R-:W0:Y:S01]  /*60d0*/  MUFU.EX2 R61, R61 ;  /* 0x0000003d003d7308 */ /* 0x000e220000000800 */
[----:B---3--:R-:W-:-:S07]  /*60e0*/  FADD.FTZ R8, R60, R131 ;  /* 0x000000833c087221 */ /* 0x008fce0000010000 */
[----:B------:R-:W1:Y:S01]  /*60f0*/  MUFU.EX2 R63, R63 ;  /* 0x0000003f003f7308 */ /* 0x000e620000000800 */
[----:B--2---:R-:W-:-:S07]  /*6100*/  FADD.FTZ R132, R62, R133 ;  /* 0x000000853e847221 */ /* 0x004fce0000010000 */
[----:B------:R-:W2:Y:S01]  /*6110*/  MUFU.EX2 R64, R64 ;  /* 0x0000004000407308 */ /* 0x000ea20000000800 */
[----:B0-----:R-:W-:-:S07]  /*6120*/  FADD.FTZ R7, R61, R8 ;  /* 0x000000083d077221 */ /* 0x001fce0000010000 */
[----:B------:R-:W-:Y:S01]  /*6130*/  MUFU.EX2 R66, R66 ;  /* 0x0000004200427308 */ /* 0x000fe20000000800 */
[----:B-1----:R-:W-:-:S07]  /*6140*/  FADD.FTZ R71, R63, R132 ;  /* 0x000000843f477221 */ /* 0x002fce0000010000 */
[----:B------:R-:W0:Y:S01]  /*6150*/  MUFU.EX2 R65, R65 ;  /* 0x0000004100417308 */ /* 0x000e220000000800 */
[----:B--2---:R-:W-:-:S07]  /*6160*/  FADD.FTZ R8, R64, R7 ;  /* 0x0000000740087221 */ /* 0x004fce0000010000 */
[----:B------:R-:W-:Y:S08]  /*6170*/  MUFU.EX2 R67, R67 ;  /* 0x0000004300437308 */ /* 0x000ff00000000800 */
[----:B------:R-:W1:Y:S01]  /*6180*/  MUFU.EX2 R68, R68 ;  /* 0x0000004400447308 */ /* 0x000e620000000800 */
[----:B0-----:R-:W-:-:S07]  /*6190*/  FADD.FTZ R7, R65, R8 ;  /* 0x0000000841077221 */ /* 0x001fce0000010000 */
[----:B------:R0:W2:Y:S08]  /*61a0*/  MUFU.EX2 R11, R70 ;  /* 0x00000046000b7308 */ /* 0x0000b00000000800 */
[----:B------:R-:W3:Y:S01]  /*61b0*/  MUFU.EX2 R69, R69 ;  /* 0x0000004500457308 */ /* 0x000ee20000000800 */
[----:B0-----:R-:W-:-:S01]  /*61c0*/  FADD.FTZ R70, R66, R71 ;  /* 0x0000004742467221 */ /* 0x001fc20000010000 */
[----:B-1----:R-:W-:-:S03]  /*61d0*/  FADD.FTZ R8, R68, R7 ;  /* 0x0000000744087221 */ /* 0x002fc60000010000 */
[----:B------:R-:W-:-:S03]  /*61e0*/  FADD.FTZ R70, R67, R70 ;  /* 0x0000004643467221 */ /* 0x000fc60000010000 */
[----:B------:R-:W0:Y:S01]  /*61f0*/  MUFU.EX2 R12, R12 ;  /* 0x0000000c000c7308 */ /* 0x000e220000000800 */
[----:B--2---:R-:W-:-:S01]  /*6200*/  FADD.FTZ R71, R11, R70 ;  /* 0x000000460b477221 */ /* 0x004fc20000010000 */
[----:B---3--:R-:W-:-:S03]  /*6210*/  FADD.FTZ R7, R69, R8 ;  /* 0x0000000845077221 */ /* 0x008fc60000010000 */
[----:B0-----:R-:W-:Y:S01]  /*6220*/  FADD.FTZ R8, R12, R71 ;  /* 0x000000470c087221 */ /* 0x001fe20000010000 */
[----:B------:R-:W-:Y:S06]  /*6230*/  @!P0 BRA `(.L_x_154) ;  /* 0x0000000000048947 */ /* 0x000fec0003800000 */
[----:B------:R-:W-:Y:S01]  /*6240*/  BPT.TRAP 0x1 ;  /* 0x000000040000795c */ /* 0x000fe20000300000 */
.L_x_154:
[----:B------:R-:W-:Y:S01]  /*6250*/  R2UR UR7, R2 ;  /* 0x00000000020772ca */ /* 0x000fe200000e0000 */
[----:B------:R-:W-:Y:S01]  /*6260*/  UISETP.GT.AND UP0, UPT, UR20, UR44, UPT ;  /* 0x0000002c1400728c */ /* 0x000fe2000bf04270 */
[----:B------:R-:W-:Y:S01]  /*6270*/  F2FP.SATFINITE.E4M3.F32.PACK_AB_MERGE_C R15, R20, R15, RZ ;  /* 0x0000000f140f723e */ /* 0x000fe200048070ff */
[----:B------:R-:W-:Y:S01]  /*6280*/  UIADD3 UR6, UR11, 0x13260, URZ ;  /* 0x000132600b067890 */ /* 0x000fe2000fffe03f */
[----:B------:R-:W-:Y:S01]  /*6290*/  F2FP.SATFINITE.E4M3.F32.PACK_AB_MERGE_C R125, R126, R125, RZ ;  /* 0x0000007d7e7d723e */ /* 0x000fe200048070ff */
[----:B------:R-:W-:Y:S01]  /*62a0*/  UIADD3 UR20, UR20, -0x1, URZ ;  /* 0xffffffff14147890 */ /* 0x000fe2000fffe03f */
[----:B------:R-:W-:Y:S01]  /*62b0*/  F2FP.SATFINITE.E4M3.F32.PACK_AB_MERGE_C R121, R124, R121, RZ ;  /* 0x000000797c79723e */ /* 0x000fe200048070ff */
[----:B------:R-:W-:Y:S01]  /*62c0*/  UMOV UR22, UR46 ;  /* 0x0000002e00167c82 */ /* 0x000fe20008000000 */
[----:B------:R-:W-:Y:S01]  /*62d0*/  PLOP3.LUT P1, PT, PT, PT, UP0, 0x80, 0x0 ;  /* 0x000000000000781c */ /* 0x000fe20003f2f008 */
[----:B------:R-:W-:Y:S01]  /*62e0*/  UMOV UR21, UR36 ;  /* 0x0000002400157c82 */ /* 0x000fe20008000000 */
[----:B------:R-:W-:Y:S01]  /*62f0*/  F2FP.SATFINITE.E4M3.F32.PACK_AB_MERGE_C R129, R130, R129, RZ ;  /* 0x000000818281723e */ /* 0x000fe200048070ff */
[----:B------:R-:W-:Y:S01]  /*6300*/  FMUL.FTZ R24, R24, R10 ;  /* 0x0000000a18187220 */ /* 0x000fe20000410000 */
[----:B------:R-:W-:Y:S01]  /*6310*/  F2FP.SATFINITE.E4M3.F32.PACK_AB_MERGE_C R108, R109, R108, RZ ;  /* 0x0000006c6d6c723e */ /* 0x000fe200048070ff */
[----:B------:R-:W-:Y:S01]  /*6320*/  UPRMT UR6, UR7, 0x654, UR6 ;  /* 0x0000065407067896 */ /* 0x000fe20008000006 */
[----:B------:R-:W-:Y:S01]  /*6330*/  F2FP.SATFINITE.E4M3.F32.PACK_AB_MERGE_C R110, R111, R110, RZ ;  /* 0x0000006e6f6e723e */ /* 0x000fe200048070ff */
[----:B------:R-:W-:Y:S01]  /*6340*/  FMUL.FTZ R25, R25, R10 ;  /* 0x0000000a19197220 */ /* 0x000fe20000410000 */
[----:B------:R-:W-:Y:S01]  /*6350*/  F2FP.SATFINITE.E4M3.F32.PACK_AB_MERGE_C R116, R117, R116, RZ ;  /* 0x000000747574723e */ /* 0x000fe200048070ff */
[----:B------:R-:W-:Y:S01]  /*6360*/  FMUL.FTZ R28, R28, R10 ;  /* 0x0000000a1c1c7220 */ /* 0x000fe20000410000 */
[----:B------:R-:W-:Y:S01]  /*6370*/  F2FP.SATFINITE.E4M3.F32.PACK_AB_MERGE_C R118, R119, R118, RZ ;  /* 0x000000767776723e */ /* 0x000fe200048070ff */
[----:B------:R-:W-:Y:S01]  /*6380*/  FMUL.FTZ R29, R29, R10 ;  /* 0x0000000a1d1d7220 */ /* 0x000fe20000410000 */
[----:B------:R-:W-:Y:S01]  /*6390*/  F2FP.SATFINITE.E4M3.F32.PACK_AB_MERGE_C R92, R93, R92, RZ ;  /* 0x0000005c5d5c723e */ /* 0x000fe200048070ff */
[----:B------:R-:W-:Y:S01]  /*63a0*/  FMUL.FTZ R32, R32, R10 ;  /* 0x0000000a20207220 */ /* 0x000fe20000410000 */
[----:B------:R-:W-:Y:S01]  /*63b0*/  F2FP.SATFINITE.E4M3.F32.PACK_AB_MERGE_C R94, R95, R94, RZ ;  /* 0x0000005e5f5e723e */ /* 0x000fe200048070ff */
[----:B------:R-:W-:Y:S01]  /*63c0*/  SYNCS.ARRIVE.TRANS64.RED.A1T0 RZ, [UR6], RZ ;  /* 0x000000ffffff79a7 */ /* 0x000fe20008100406 */
        /* <DEDUP_REMOVED lines=17> */
[-C--:B------:R-:W-:Y:S01]  /*64e0*/  FMUL.FTZ R49, R49, R10.reuse ;  /* 0x0000000a31317220 */ /* 0x080fe20000410000 */
[----:B------:R-:W-:Y:S01]  /*64f0*/  F2FP.SATFINITE.E4M3.F32.PACK_AB_MERGE_C R11, R12, R11, RZ ;  /* 0x0000000b0c0b723e */ /* 0x000fe200048070ff */
        /* <DEDUP_REMOVED lines=17> */
[----:B------:R-:W-:Y:S01]  /*6610*/  FMUL.FTZ R55, R55, R9 ;  /* 0x0000000937377220 */ /* 0x000fe20000410000 */
[----:B------:R-:W-:Y:S01]  /*6620*/  F2FP.SATFINITE.E4M3.F32.PACK_AB_MERGE_C R152, R14, R13, R15 ;  /* 0x0000000d0e98723e */ /* 0x000fe2000480700f */
[----:B------:R-:W-:Y:S01]  /*6630*/  IMAD.MOV.U32 R9, RZ, RZ, R6 ;  /* 0x000000ffff097224 */ /* 0x000fe200078e0006 */
[----:B------:R-:W-:Y:S01]  /*6640*/  F2FP.SATFINITE.E4M3.F32.PACK_AB_MERGE_C R153, R123, R122, R125 ;  /* 0x0000007a7b99723e */ /* 0x000fe2000480707d */
[----:B------:R-:W-:Y:S01]  /*6650*/  IMAD.MOV.U32 R10, RZ, RZ, R5 ;  /* 0x000000ffff0a7224 */ /* 0x000fe200078e0005 */
[----:B------:R-:W-:-:S02]  /*6660*/  F2FP.SATFINITE.E4M3.F32.PACK_AB_MERGE_C R154, R120, R21, R121 ;  /* 0x00000015789a723e */ /* 0x000fc40004807079 */
[----:B------:R-:W-:Y:S02]  /*6670*/  F2FP.SATFINITE.E4M3.F32.PACK_AB_MERGE_C R155, R128, R127, R129 ;  /* 0x0000007f809b723e */ /* 0x000fe40004807081 */
[----:B------:R-:W-:Y:S02]  /*6680*/  F2FP.SATFINITE.E4M3.F32.PACK_AB_MERGE_C R136, R105, R104, R108 ;  /* 0x000000686988723e */ /* 0x000fe4000480706c */
[----:B------:R-:W-:Y:S02]  /*6690*/  F2FP.SATFINITE.E4M3.F32.PACK_AB_MERGE_C R137, R107, R106, R110 ;  /* 0x0000006a6b89723e */ /* 0x000fe4000480706e */
[----:B------:R-:W-:Y:S02]  /*66a0*/  F2FP.SATFINITE.E4M3.F32.PACK_AB_MERGE_C R138, R113, R112, R116 ;  /* 0x00000070718a723e */ /* 0x000fe40004807074 */
[----:B------:R-:W-:Y:S02]  /*66b0*/  F2FP.SATFINITE.E4M3.F32.PACK_AB_MERGE_C R139, R115, R114, R118 ;  /* 0x00000072738b723e */ /* 0x000fe40004807076 */
        /* <DEDUP_REMOVED lines=11> */
[----:B------:R-:W-:Y:S01]  /*6770*/  F2FP.SATFINITE.E4M3.F32.PACK_AB_MERGE_C R151, R67, R66, R11 ;  /* 0x000000424397723e */ /* 0x000fe2000480700b */
[----:B------:R-:W-:Y:S06]  /*6780*/  @P1 BRA `(.L_x_155) ;  /* 0xffffffdc00541947 */ /* 0x000fec000383ffff */
.L_x_145:
[----:B------:R-:W-:Y:S06]  /*6790*/  BAR.ARV 0x8, 0x200 ;  /* 0x0208000000007b1d */ /* 0x000fec0000002000 */
[----:B------:R-:W-:Y:S05]  /*67a0*/  @!P0 BRA `(.L_x_156) ;  /* 0x0000000000048947 */ /* 0x000fea0003800000 */
[----:B------:R-:W-:Y:S01]  /*67b0*/  BPT.TRAP 0x1 ;  /* 0x000000040000795c */ /* 0x000fe20000300000 */
.L_x_156:
[----:B------:R-:W-:Y:S02]  /*67c0*/  IMAD.U32 R3, RZ, RZ, UR36 ;  /* 0x00000024ff037e24 */ /* 0x000fe4000f8e00ff */
[----:B------:R-:W-:Y:S02]  /*67d0*/  IMAD.U32 R4, RZ, RZ, UR46 ;  /* 0x0000002eff047e24 */ /* 0x000fe4000f8e00ff */
[----:B------:R-:W-:-:S03]  /*67e0*/  IMAD R20, R3, 0x8, R0 ;  /* 0x0000000803147824 */ /* 0x000fc600078e0200 */
[----:B------:R-:W-:-:S04]  /*67f0*/  SHF.L.U32 R3, R4, 0x1f, RZ ;  /* 0x0000001f04037819 */ /* 0x000fc800000006ff */
[----:B------:R0:W1:Y:S01]  /*6800*/  SYNCS.PHASECHK.TRANS64.TRYWAIT P1, [R20+URZ+0x13250], R3 ;  /* 0x01325003140075a7 */ /* 0x000062000802017f */
[----:B------:R-:W-:Y:S05]  /*6810*/  @!P0 BRA `(.L_x_157) ;  /* 0x0000000000048947 */ /* 0x000fea0003800000 */
[----:B------:R-:W-:Y:S01]  /*6820*/  BPT.TRAP 0x1 ;  /* 0x000000040000795c */ /* 0x000fe20000300000 */
.L_x_157:
[----:B-1----:R-:W-:Y:S05]  /*6830*/  @P1 BRA `(.L_x_158) ;  /* 0x0000000000081947 */ /* 0x002fea0003800000 */
[----:B------:R-:W1:Y:S02]  /*6840*/  SYNCS.PHASECHK.TRANS64.TRYWAIT P1, [R20+URZ+0x13250], R3 ;  /* 0x01325003140075a7 */ /* 0x000e64000802017f */
[----:B-1----:R-:W-:Y:S05]  /*6850*/  @!P1 BRA `(.L_x_159) ;  /* 0x0000008400389947 */ /* 0x002fea0003800000 */
.L_x_158:
[----:B------:R-:W-:Y:S01]  /*6860*/  VIADD R0, R0, 0x1000 ;  /* 0x0000100000007836 */ /* 0x000fe20000000000 */
[----:B------:R-:W-:Y:S05]  /*6870*/  WARPSYNC.ALL ;  /* 0x0000000000007948 */ /* 0x000fea0003800000 */
[----:B------:R-:W-:Y:S01]  /*6880*/  SHF.R.U32.HI R0, RZ, 0x4, R0 ;  /* 0x00000004ff007819 */ /* 0x000fe20000011600 */
[----:B------:R-:W-:Y:S01]  /*6890*/  IMAD.U32 R11, RZ, RZ, UR36 ;  /* 0x00000024ff0b7e24 */ /* 0x000fe2000f8e00ff */
[----:B------:R-:W-:Y:S01]  /*68a0*/  ULDC.64 UR4, c[0x0][0x9a0] ;  /* 0x0002680000047ab9 */ /* 0x000fe20000000a00 */
[----:B------:R-:W-:Y:S01]  /*68b0*/  WARPGROUP.ARRIVE ;  /* 0x00000000000079c5 */ /* 0x000fe20000000000 */
[----:B------:R-:W-:-:S02]  /*68c0*/  LOP3.LUT R0, R0, 0x3fff, RZ, 0xc0, !PT ;  /* 0x00003fff00007812 */ /* 0x000fc400078ec0ff */
[----:B------:R-:W-:Y:S02]  /*68d0*/  ISETP.NE.U32.AND P1, PT, RZ, UR4, PT ;  /* 0x00000004ff007c0c */ /* 0x000fe4000bf25070 */
[----:B------:R-:W-:Y:S02]  /*68e0*/  LOP3.LUT R0, R0, 0x10000, RZ, 0xfc, !PT ;  /* 0x0001000000007812 */ /* 0x000fe400078efcff */
[----:B------:R-:W-:-:S03]  /*68f0*/  ISETP.NE.AND.EX P1, PT, RZ, UR5, PT, P1 ;  /* 0x00000005ff007c0c */ /* 0x000fc6000bf25310 */
[----:B------:R-:W-:Y:S02]  /*6900*/  IMAD R10, R11, 0x280, R0 ;  /* 0x000002800b0a7824 */ /* 0x000fe400078e0200 */
[----:B------:R-:W-:-:S03]  /*6910*/  IMAD.MOV.U32 R11, RZ, RZ, -0x3ffffff0 ;  /* 0xc0000010ff0b7424 */ /* 0x000fc600078e00ff */
[----:B------:R-:W-:Y:S02]  /*6920*/  R2UR UR6, R10 ;  /* 0x000000000a0672ca */ /* 0x000fe400000e0000 */
[----:B------:R-:W-:-:S03]  /*6930*/  R2UR UR7, R11 ;  /* 0x000000000b0772ca */ /* 0x000fc600000e0000 */
[----:B------:R-:W2:Y:S08]  /*6940*/  @P1 LDC.64 R12, c[0x0][0x9c8] ;  /* 0x00027200ff0c1b82 */ /* 0x000eb00000000a00 */
[----:B------:R-:W3:Y:S02]  /*6950*/  @P1 LDC.64 R14, c[0x0][0x9d0] ;  /* 0x00027400ff0e1b82 */ /* 0x000ee40000000a00 */
[----:B------:R-:W-:Y:S01]  /*6960*/  QGMMA.64x64x32.F32.E4M3.E4M3 R24, R152, gdesc[UR4], R24, gsb0 ;  /* 0x00e0000498187df3 */ /* 0x000fe20008000818 */
[----:B--2---:R-:W-:-:S04]  /*6970*/  @P1 IMAD R0, R12, UR39, RZ ;  /* 0x000000270c001c24 */ /* 0x004fc8000f8e02ff */
[----:B01----:R-:W-:Y:S02]  /*6980*/  @P1 IMAD R3, R13, UR37, R0 ;  /* 0x000000250d031c24 */ /* 0x003fe4000f8e0200 */
[----:B------:R-:W-:-:S04]  /*6990*/  @P1 IMAD.WIDE.U32 R12, R12, UR37, RZ ;  /* 0x000000250c0c1c25 */ /* 0x000fc8000f8e00ff */
[----:B------:R-:W-:Y:S02]  /*69a0*/  @P1 IMAD.IADD R13, R13, 0x1, R3 ;  /* 0x000000010d0d1824 */ /* 0x000fe400078e0203 */
[----:B------:R-:W-:Y:S02]  /*69b0*/  IMAD.MOV.U32 R0, RZ, RZ, 0x3f800000 ;  /* 0x3f800000ff007424 */ /* 0x000fe400078e00ff */
[----:B---3--:R-:W-:-:S04]  /*69c0*/  @P1 IMAD.WIDE.U32 R12, R14, UR40, R12 ;  /* 0x000000280e0c1c25 */ /* 0x008fc8000f8e000c */
[----:B------:R-:W-:Y:S01]  /*69d0*/  @P1 IMAD R3, R15, UR40, R13 ;  /* 0x000000280f031c24 */ /* 0x000fe2000f8e020d */
[----:B------:R-:W-:Y:S01]  /*69e0*/  @P1 LEA R14, P2, R12, UR4, 0x2 ;  /* 0x000000040c0e1c11 */ /* 0x000fe2000f8410ff */
[----:B------:R-:W-:-:S03]  /*69f0*/  IMAD.MOV.U32 R13, RZ, RZ, -0x3ffffff0 ;  /* 0xc0000010ff0d7424 */ /* 0x000fc600078e00ff */
[----:B------:R-:W-:Y:S01]  /*6a00*/  @P1 LEA.HI.X R15, R12, UR5, R3, 0x2, P2 ;  /* 0x000000050c0f1c11 */ /* 0x000fe200090f1403 */
[----:B------:R-:W-:Y:S01]  /*6a10*/  VIADD R12, R10, 0x80 ;  /* 0x000000800a0c7836 */ /* 0x000fe20000000000 */
[----:B------:R-:W-:-:S03]  /*6a20*/  R2UR UR7, R13 ;  /* 0x000000000d0772ca */ /* 0x000fc600000e0000 */
[----:B------:R-:W2:Y:S01]  /*6a30*/  @P1 LDG.E R0, desc[UR50][R14.64] ;  /* 0x000000320e001981 */ /* 0x000ea2000c1e1900 */
[----:B------:R-:W-:Y:S01]  /*6a40*/  R2UR UR6, R12 ;  /* 0x000000000c0672ca */ /* 0x000fe200000e0000 */
[----:B------:R-:W-:Y:S02]  /*6a50*/  WARPGROUP.DEPBAR.LE gsb0, 0x0 ;  /* 0x00008000000079c5 */ /* 0x000fe40000010000 */
[----:B------:R-:W-:-:S10]  /*6a60*/  WARPGROUP.ARRIVE ;  /* 0x00000000000079c5 */ /* 0x000fd40000000000 */
[----:B------:R-:W-:Y:S01]  /*6a70*/  QGMMA.64x64x32.F32.E4M3.E4M3 R24, R136, gdesc[UR4], R24, gsb0 ;  /* 0x00e0000488187df3 */ /* 0x000fe20008000818 */
[----:B------:R-:W-:Y:S02]  /*6a80*/  VIADD R12, R10, 0x100 ;  /* 0x000001000a0c7836 */ /* 0x000fe40000000000 */
[----:B------:R-:W-:-:S03]  /*6a90*/  IMAD.MOV.U32 R13, RZ, RZ, -0x3ffffff0 ;  /* 0xc0000010ff0d7424 */ /* 0x000fc600078e00ff */
[----:B------:R-:W-:Y:S02]  /*6aa0*/  R2UR UR6, R12 ;  /* 0x000000000c0672ca */ /* 0x000fe400000e0000 */
[----:B------:R-:W-:Y:S01]  /*6ab0*/  R2UR UR7, R13 ;  /* 0x000000000d0772ca */ /* 0x000fe200000e0000 */
[----:B------:R-:W-:Y:S02]  /*6ac0*/  VIADD R12, R10, 0x180 ;  /* 0x000001800a0c7836 */ /* 0x000fe40000000000 */
[----:B------:R-:W-:Y:S01]  /*6ad0*/  IMAD.MOV.U32 R13, RZ, RZ, -0x3ffffff0 ;  /* 0xc0000010ff0d7424 */ /* 0x000fe200078e00ff */
[----:B------:R-:W-:Y:S02]  /*6ae0*/  WARPGROUP.DEPBAR.LE gsb0, 0x0 ;  /* 0x00008000000079c5 */ /* 0x000fe40000010000 */
[----:B------:R-:W-:-:S07]  /*6af0*/  WARPGROUP.ARRIVE ;  /* 0x00000000000079c5 */ /* 0x000fce0000000000 */
[----:B------:R-:W-:Y:S01]  /*6b00*/  QGMMA.64x64x32.F32.E4M3.E4M3 R24, R140, gdesc[UR4], R24, gsb0 ;  /* 0x00e000048c187df3 */ /* 0x000fe20008000818 */
[----:B------:R-:W-:Y:S02]  /*6b10*/  R2UR UR6, R12 ;  /* 0x000000000c0672ca */ /* 0x000fe400000e0000 */
[----:B------:R-:W-:Y:S01]  /*6b20*/  R2UR UR7, R13 ;  /* 0x000000000d0772ca */ /* 0x000fe200000e0000 */
[----:B------:R-:W0:Y:S04]  /*6b30*/  SHFL.BFLY PT, R4, R7, 0x2, 0x1f ;  /* 0x0c401f0007047f89 */ /* 0x000e2800000e0000 */
[----:B------:R-:W1:Y:S01]  /*6b40*/  SHFL.BFLY PT, R9, R8, 0x2, 0x1f ;  /* 0x0c401f0008097f89 */ /* 0x000e6200000e0000 */
[----:B------:R-:W-:Y:S02]  /*6b50*/  VIADD R10, R10, 0x200 ;  /* 0x000002000a0a7836 */ /* 0x000fe40000000000 */
[----:B------:R-:W-:Y:S01]  /*6b60*/  IMAD.MOV.U32 R11, RZ, RZ, -0x3ffffff0 ;  /* 0xc0000010ff0b7424 */ /* 0x000fe200078e00ff */
[----:B------:R-:W-:-:S02]  /*6b70*/  WARPGROUP.DEPBAR.LE gsb0, 0x0 ;  /* 0x00008000000079c5 */ /* 0x000fc40000010000 */
[----:B------:R-:W-:-:S06]  /*6b80*/  WARPGROUP.ARRIVE ;  /* 0x00000000000079c5 */ /* 0x000fcc0000000000 */
[----:B------:R-:W-:Y:S01]  /*6b90*/  QGMMA.64x64x32.F32.E4M3.E4M3 R24, R144, gdesc[UR4], R24, gsb0 ;  /* 0x00e0000490187df3 */ /* 0x000fe20008000818 */
[----:B------:R-:W-:Y:S02]  /*6ba0*/  R2UR UR6, R10 ;  /* 0x000000000a0672ca */ /* 0x000fe400000e0000 */
[----:B------:R-:W-:Y:S01]  /*6bb0*/  R2UR UR7, R11 ;  /* 0x000000000b0772ca */ /* 0x000fe200000e0000 */
[----:B0-----:R-:W-:-:S01]  /*6bc0*/  FADD.FTZ R4, R4, R7 ;  /* 0x0000000704047221 */ /* 0x001fc20000010000 */
[----:B-1----:R-:W-:-:S04]  /*6bd0*/  FADD.FTZ R9, R9, R8 ;  /* 0x0000000809097221 */ /* 0x002fc80000010000 */
[----:B------:R-:W0:Y:S04]  /*6be0*/  SHFL.BFLY PT, R3, R4, 0x1, 0x1f ;  /* 0x0c201f0004037f89 */ /* 0x000e2800000e0000 */
[----:B------:R-:W1:Y:S01]  /*6bf0*/  SHFL.BFLY PT, R10, R9, 0x1, 0x1f ;  /* 0x0c201f00090a7f89 */ /* 0x000e6200000e0000 */
[----:B0-----:R-:W-:-:S01]  /*6c00*/  FADD.FTZ R11, R4, R3 ;  /* 0x00000003040b7221 */ /* 0x001fc20000010000 */
[----:B-1----:R-:W-:-:S04]  /*6c10*/  FADD.FTZ R10, R9, R10 ;  /* 0x0000000a090a7221 */ /* 0x002fc80000010000 */
[C---:B------:R-:W-:Y:S01]  /*6c20*/  FSETP.NE.FTZ.AND P1, PT, R11.reuse, RZ, PT ;  /* 0x000000ff0b00720b */ /* 0x040fe20003f35000 */
[----:B------:R-:W-:Y:S01]  /*6c30*/  FMUL.FTZ R7, R11, 0.00390625 ;  /* 0x3b8000000b077820 */ /* 0x000fe20000410000 */
[----:B------:R-:W-:Y:S01]  /*6c40*/  FMUL.FTZ R8, R10, 0.00390625 ;  /* 0x3b8000000a087820 */ /* 0x000fe20000410000 */
[----:B------:R-:W-:Y:S02]  /*6c50*/  WARPGROUP.DEPBAR.LE gsb0, 0x0 ;  /* 0x00008000000079c5 */ /* 0x000fe40000010000 */
[----:B------:R-:W-:-:S06]  /*6c60*/  WARPGROUP.ARRIVE ;  /* 0x00000000000079c5 */ /* 0x000fcc0000000000 */
[----:B------:R-:W-:Y:S01]  /*6c70*/  QGMMA.64x64x32.F32.E4M3.E4M3 R24, R148, gdesc[UR4], R24, gsb0 ;  /* 0x00e0000494187df3 */ /* 0x000fe20008000818 */
[----:B------:R-:W-:Y:S01]  /*6c80*/  IMAD.MOV.U32 R3, RZ, RZ, RZ ;  /* 0x000000ffff037224 */ /* 0x000fe200078e00ff */
[----:B------:R-:W-:Y:S02]  /*6c90*/  FSETP.NE.FTZ.AND P3, PT, R8, RZ, PT ;  /* 0x000000ff0800720b */ /* 0x000fe40003f75000 */
[----:B------:R-:W-:-:S03]  /*6ca0*/  FSETP.NE.FTZ.AND P2, PT, R7, RZ, PT ;  /* 0x000000ff0700720b */ /* 0x000fc60003f55000 */
[----:B------:R-:W-:Y:S01]  /*6cb0*/  @P1 MUFU.RCP R3, R11 ;  /* 0x0000000b00031308 */ /* 0x000fe20000001000 */
[----:B------:R-:W-:Y:S01]  /*6cc0*/  FSETP.NE.FTZ.AND P1, PT, R10, RZ, PT ;  /* 0x000000ff0a00720b */ /* 0x000fe20003f35000 */
[----:B------:R-:W-:-:S06]  /*6cd0*/  IMAD.MOV.U32 R9, RZ, RZ, RZ ;  /* 0x000000ffff097224 */ /* 0x000fcc00078e00ff */
[----:B------:R-:W0:Y:S08]  /*6ce0*/  @P3 MUFU.LG2 R8, R8 ;  /* 0x0000000800083308 */ /* 0x000e300000000c00 */
[----:B------:R-:W1:Y:S01]  /*6cf0*/  @P2 MUFU.LG2 R7, R7 ;  /* 0x0000000700072308 */ /* 0x000e620000000c00 */
[----:B------:R-:W-:-:S07]  /*6d00*/  IMAD.U32 R12, RZ, RZ, UR45 ;  /* 0x0000002dff0c7e24 */ /* 0x000fce000f8e00ff */
[----:B------:R-:W3:Y:S01]  /*6d10*/  @P1 MUFU.RCP R9, R10 ;  /* 0x0000000a00091308 */ /* 0x000ee20000001000 */
[----:B------:R-:W-:Y:S02]  /*6d20*/  IMAD.U32 R4, RZ, RZ, UR45 ;  /* 0x0000002dff047e24 */ /* 0x000fe4000f8e00ff */
[----:B------:R-:W-:Y:S01]  /*6d30*/  @P3 FMUL.FTZ R12, R12, 0.69314718246459960938 ;  /* 0x3f3172180c0c3820 */ /* 0x000fe20000410000 */
[----:B0-----:R-:W-:Y:S01]  /*6d40*/  @P3 FMUL.FTZ R11, R8, 0.69314718246459960938 ;  /* 0x3f317218080b3820 */ /* 0x001fe20000410000 */
[----:B------:R-:W-:Y:S02]  /*6d50*/  IMAD.MOV.U32 R57, RZ, RZ, -0x800000 ;  /* 0xff800000ff397424 */ /* 0x000fe400078e00ff */
[----:B------:R-:W-:Y:S01]  /*6d60*/  @P2 FMUL.FTZ R4, R4, 0.69314718246459960938 ;  /* 0x3f31721804042820 */ /* 0x000fe20000410000 */
[----:B------:R-:W-:Y:S02]  /*6d70*/  IMAD.MOV.U32 R56, RZ, RZ, -0x800000 ;  /* 0xff800000ff387424 */ /* 0x000fe400078e00ff */
[----:B------:R-:W-:-:S01]  /*6d80*/  @P3 FFMA.FTZ R57, R12, R6, R11 ;  /* 0x000000060c393223 */ /* 0x000fc2000001000b */
[----:B-1----:R-:W-:Y:S01]  /*6d90*/  @P2 FMUL.FTZ R7, R7, 0.69314718246459960938 ;  /* 0x3f31721807072820 */ /* 0x002fe20000410000 */
[----:B--2---:R-:W-:-:S03]  /*6da0*/  FMUL.FTZ R6, R3, R0 ;  /* 0x0000000003067220 */ /* 0x004fc60000410000 */
[----:B------:R-:W-:Y:S01]  /*6db0*/  @P2 FFMA.FTZ R56, R4, R5, R7 ;  /* 0x0000000504382223 */ /* 0x000fe20000010007 */
[----:B---3--:R-:W-:Y:S01]  /*6dc0*/  FMUL.FTZ R0, R9, R0 ;  /* 0x0000000009007220 */ /* 0x008fe20000410000 */
[----:B------:R-:W-:Y:S02]  /*6dd0*/  WARPGROUP.DEPBAR.LE gsb0, 0x0 ;  /* 0x00008000000079c5 */ /* 0x000fe40000010000 */
[----:B------:R-:W-:Y:S05]  /*6de0*/  @!P0 BRA `(.L_x_160) ;  /* 0x0000000000048947 */ /* 0x000fea0003800000 */
[----:B------:R-:W-:Y:S01]  /*6df0*/  BPT.TRAP 0x1 ;  /* 0x000000040000795c */ /* 0x000fe20000300000 */
.L_x_160:
[----:B------:R-:W-:Y:S01]  /*6e00*/  VIADD R3, R20, 0x13260 ;  /* 0x0001326014037836 */ /* 0x000fe20000000000 */
[----:B------:R-:W-:Y:S01]  /*6e10*/  UIADD3 UR36, UR36, 0x1, URZ ;  /* 0x0000000124247890 */ /* 0x000fe2000fffe03f */
[-C--:B------:R-:W-:Y:S01]  /*6e20*/  FMUL.FTZ R5, R24, R6.reuse ;  /* 0x0000000618057220 */ /* 0x080fe20000410000 */
[-C--:B------:R-:W-:Y:S01]  /*6e30*/  FMUL.FTZ R7, R29, R6.reuse ;  /* 0x000000061d077220 */ /* 0x080fe20000410000 */
[-C--:B------:R-:W-:Y:S01]  /*6e40*/  FMUL.FTZ R10, R32, R6.reuse ;  /* 0x00000006200a7220 */ /* 0x080fe20000410000 */
[----:B------:R-:W-:Y:S01]  /*6e50*/  PRMT R3, R2, 0x654, R3 ;  /* 0x0000065402037816 */ /* 0x000fe20000000003 */
[----:B------:R-:W-:Y:S01]  /*6e60*/  UISETP.NE.AND UP0, UPT, UR36, 0x2, UPT ;  /* 0x000000022400788c */ /* 0x000fe2000bf05270 */
[-C--:B------:R-:W-:Y:S01]  /*6e70*/  FMUL.FTZ R11, R37, R6.reuse ;  /* 0x00000006250b7220 */ /* 0x080fe20000410000 */
[-C--:B------:R-:W-:Y:S01]  /*6e80*/  FMUL.FTZ R12, R40, R6.reuse ;  /* 0x00000006280c7220 */ /* 0x080fe20000410000 */
[----:B------:R0:W-:Y:S01]  /*6e90*/  SYNCS.ARRIVE.TRANS64.RED.A1T0 RZ, [R3+URZ], RZ ;  /* 0x000000ff03ff79a7 */ /* 0x0001e2000810043f */
        /* <DEDUP_REMOVED lines=11> */
[----:B------:R-:W-:Y:S01]  /*6f50*/  USEL UR4, URZ, 0x1, UP0 ;  /* 0x000000013f047887 */ /* 0x000fe20008000000 */
        /* <DEDUP_REMOVED lines=16> */
[----:B------:R-:W-:Y:S01]  /*7060*/  FMUL.FTZ R20, R51, R0 ;  /* 0x0000000033147220 */ /* 0x000fe20000410000 */
[----:B------:R-:W-:-:S02]  /*7070*/  UIADD3 UR47, UR47, 0x1, URZ ;  /* 0x000000012f2f7890 */ /* 0x000fc4000fffe03f */
[----:B------:R-:W-:Y:S02]  /*7080*/  USEL UR36, UR36, URZ, UP0 ;  /* 0x0000003f24247287 */ /* 0x000fe40008000000 */
[----:B0-----:R-:W-:-:S12]  /*7090*/  ULOP3.LUT UR46, UR46, UR4, URZ, 0x3c, !UPT ;  /* 0x000000042e2e7292 */ /* 0x001fd8000f8e3c3f */
.L_x_138:
[----:B------:R-:W0:Y:S01]  /*70a0*/  S2R R3, SR_CgaCtaId ;  /* 0x0000000000037919 */ /* 0x000e220000008800 */
[----:B------:R-:W-:Y:S01]  /*70b0*/  MOV R0, 0x400 ;  /* 0x0000040000007802 */ /* 0x000fe20000000f00 */
[----:B------:R-:W-:Y:S01]  /*70c0*/  UISETP.NE.AND UP0, UPT, UR43, URZ, UPT ;  /* 0x0000003f2b00728c */ /* 0x000fe2000bf05270 */
[----:B------:R-:W-:Y:S01]  /*70d0*/  BSSY B0, `(.L_x_161) ;  /* 0x00002ab000007945 */ /* 0x000fe20003800000 */
[----:B------:R-:W-:Y:S09]  /*70e0*/  BAR.SYNC.DEFER_BLOCKING 0x5, 0x200 ;  /* 0x0148000000007b1d */ /* 0x000ff20000010000 */
[----:B------:R-:W-:Y:S01]  /*70f0*/  @!UP0 ULDC UR43, c[0x0][0xad4] ;  /* 0x0002b500002b8ab9 */ /* 0x000fe20000000800 */
[----:B0-----:R-:W-:-:S05]  /*7100*/  LEA R0, R3, R0, 0x18 ;  /* 0x0000000003007211 */ /* 0x001fca00078ec0ff */
[----:B------:R-:W0:Y:S02]  /*7110*/  LDS.128 R28, [R0+0x132d0] ;  /* 0x0132d000001c7984 */ /* 0x000e240000000c00 */
[----:B0-----:R-:W-:Y:S02]  /*7120*/  R2UR UR5, R29 ;  /* 0x000000001d0572ca */ /* 0x001fe400000e0000 */
[----:B------:R-:W-:Y:S01]  /*7130*/  R2UR UR6, R30 ;  /* 0x000000001e0672ca */ /* 0x000fe200000e0000 */
[----:B------:R-:W-:Y:S06]  /*7140*/  BAR.ARV 0x4, 0x200 ;  /* 0x0108000000007b1d */ /* 0x000fec0000002000 */
[----:B------:R-:W-:Y:S08]  /*7150*/  @P0 BRA `(.L_x_162) ;  /* 0x0000001c00dc0947 */ /* 0x000ff00003800000 */
[----:B------:R-:W0:Y:S01]  /*7160*/  S2R R24, SR_TID.X ;  /* 0x0000000000187919 */ /* 0x000e220000002100 */
[----:B------:R-:W-:Y:S01]  /*7170*/  ULDC.64 UR8, c[0x4][0x38] ;  /* 0x01000e0000087ab9 */ /* 0x000fe20000000a00 */
[----:B------:R-:W2:Y:S01]  /*7180*/  LDL R37, [R1+0x1c] ;  /* 0x00001c0001257983 */ /* 0x000ea20000100800 */
[----:B------:R-:W1:Y:S01]  /*7190*/  S2R R29, SR_SWINHI ;  /* 0x00000000001d7919 */ /* 0x000e620000002f00 */
[----:B------:R-:W-:Y:S01]  /*71a0*/  USHF.L.U32 UR4, UR37, 0x2, URZ ;  /* 0x0000000225047899 */ /* 0x000fe2000800063f */
[----:B------:R-:W-:Y:S01]  /*71b0*/  ULDC.64 UR10, c[0x0][0xc00] ;  /* 0x00030000000a7ab9 */ /* 0x000fe20000000a00 */
[----:B------:R-:W3:Y:S01]  /*71c0*/  LDL R69, [R1+0x18] ;  /* 0x0000180001457983 */ /* 0x000ee20000100800 */
[----:B0-----:R-:W-:-:S05]  /*71d0*/  IMAD.SHL.U32 R2, R24, 0x4, RZ ;  /* 0x0000000418027824 */ /* 0x001fca00078e00ff */
[----:B------:R-:W-:Y:S01]  /*71e0*/  LOP3.LUT R2, R2, 0xc, RZ, 0xc0, !PT ;  /* 0x0000000c02027812 */ /* 0x000fe200078ec0ff */
[----:B------:R-:W-:Y:S03]  /*71f0*/  BAR.SYNC.DEFER_BLOCKING 0x1, 0x180 ;  /* 0x0046000000007b1d */ /* 0x000fe60000010000 */
[----:B------:R-:W-:-:S05]  /*7200*/  IADD3 R2, P0, R2, UR8, RZ ;  /* 0x0000000802027c10 */ /* 0x000fca000ff1e0ff */
[----:B------:R-:W-:-:S05]  /*7210*/  IMAD.X R3, RZ, RZ, UR9, P0 ;  /* 0x00000009ff037e24 */ /* 0x000fca00080e06ff */
[----:B------:R2:W4:Y:S01]  /*7220*/  LDG.E.CONSTANT R25, desc[UR50][R2.64] ;  /* 0x0000003202197981 */ /* 0x000522000c1e9900 */
[----:B------:R-:W-:Y:S02]  /*7230*/  MOV R50, R0 ;  /* 0x0000000000327202 */ /* 0x000fe40000000f00 */
[----:B-1----:R-:W-:Y:S02]  /*7240*/  MOV R51, R29 ;  /* 0x0000001d00337202 */ /* 0x002fe40000000f00 */
[----:B------:R-:W-:-:S04]  /*7250*/  LOP3.LUT P0, R24, R24, 0x3, RZ, 0xc0, !PT ;  /* 0x0000000318187812 */ /* 0x000fc8000780c0ff */
[----:B------:R-:W-:-:S04]  /*7260*/  ISETP.EQ.OR P0, PT, R24, 0x3, !P0 ;  /* 0x000000031800780c */ /* 0x000fc80004702670 */
        /* <DEDUP_REMOVED lines=31> */
[----:B------:R-:W-:Y:S01]  /*7460*/  SEL R20, R20, R15, P0 ;  /* 0x0000000f14147207 */ /* 0x000fe20000000000 */
[----:B------:R-:W-:Y:S02]  /*7470*/  USHF.L.U64.HI UR12, UR37, 0x2, UR39 ;  /* 0x00000002250c7899 */ /* 0x000fe40008010227 */
[----:B------:R-:W-:-:S04]  /*7480*/  UIADD3 UR7, UP0, UR4, UR10, URZ ;  /* 0x0000000a04077290 */ /* 0x000fc8000ff1e03f */
[----:B------:R-:W-:Y:S01]  /*7490*/  UIADD3.X UR8, UR12, UR11, URZ, UP0, !UPT ;  /* 0x0000000b0c087290 */ /* 0x000fe200087fe43f */
[----:B--2---:R-:W-:-:S03]  /*74a0*/  IMAD.WIDE R2, R37, 0x2, R50 ;  /* 0x0000000225027825 */ /* 0x004fc600078e0232 */
[C---:B------:R-:W-:Y:S02]  /*74b0*/  IADD3 R11, P2, R2.reuse, 0x40, RZ ;  /* 0x00000040020b7810 */ /* 0x040fe40007f5e0ff */
[C---:B------:R-:W-:Y:S02]  /*74c0*/  IADD3 R9, P3, R2.reuse, 0x20, RZ ;  /* 0x0000002002097810 */ /* 0x040fe40007f7e0ff */
[C---:B------:R-:W-:Y:S02]  /*74d0*/  IADD3 R30, P1, R2.reuse, 0x60, RZ ;  /* 0x00000060021e7810 */ /* 0x040fe40007f3e0ff */
[----:B------:R-:W-:Y:S02]  /*74e0*/  LOP3.LUT R7, R2, 0x380, RZ, 0xc0, !PT ;  /* 0x0000038002077812 */ /* 0x000fe400078ec0ff */
[----:B------:R-:W-:Y:S02]  /*74f0*/  LOP3.LUT R4, R11, 0x380, RZ, 0xc0, !PT ;  /* 0x000003800b047812 */ /* 0x000fe400078ec0ff */
[----:B------:R-:W-:-:S02]  /*7500*/  LOP3.LUT R8, R9, 0x380, RZ, 0xc0, !PT ;  /* 0x0000038009087812 */ /* 0x000fc400078ec0ff */
[----:B------:R-:W-:Y:S02]  /*7510*/  LOP3.LUT R13, R30, 0x380, RZ, 0xc0, !PT ;  /* 0x000003801e0d7812 */ /* 0x000fe400078ec0ff */
[----:B------:R-:W-:Y:S02]  /*7520*/  SHF.R.U64 R7, R7, 0x3, RZ ;  /* 0x0000000307077819 */ /* 0x000fe400000012ff */
[----:B------:R-:W-:Y:S02]  /*7530*/  SHF.R.U64 R4, R4, 0x3, RZ ;  /* 0x0000000304047819 */ /* 0x000fe400000012ff */
[----:B------:R-:W-:Y:S02]  /*7540*/  SHF.R.U64 R8, R8, 0x3, RZ ;  /* 0x0000000308087819 */ /* 0x000fe400000012ff */
[----:B------:R-:W-:Y:S02]  /*7550*/  SHF.R.U64 R13, R13, 0x3, RZ ;  /* 0x000000030d0d7819 */ /* 0x000fe400000012ff */
[----:B------:R-:W-:-:S02]  /*7560*/  LOP3.LUT R2, R7, R2, RZ, 0x3c, !PT ;  /* 0x0000000207027212 */ /* 0x000fc400078e3cff */
[----:B------:R-:W-:Y:S01]  /*7570*/  LOP3.LUT R6, R4, R11, RZ, 0x3c, !PT ;  /* 0x0000000b04067212 */ /* 0x000fe200078e3cff */
[--C-:B------:R-:W-:Y:S01]  /*7580*/  IMAD.X R5, RZ, RZ, R3.reuse, P1 ;  /* 0x000000ffff057224 */ /* 0x100fe200008e0603 */
[----:B------:R-:W-:Y:S01]  /*7590*/  LOP3.LUT R8, R8, R9, RZ, 0x3c, !PT ;  /* 0x0000000908087212 */ /* 0x000fe200078e3cff */
[--C-:B------:R-:W-:Y:S01]  /*75a0*/  IMAD.X R7, RZ, RZ, R3.reuse, P2 ;  /* 0x000000ffff077224 */ /* 0x100fe200010e0603 */
[----:B------:R-:W-:Y:S01]  /*75b0*/  LOP3.LUT R4, R13, R30, RZ, 0x3c, !PT ;  /* 0x0000001e0d047212 */ /* 0x000fe200078e3cff */
[----:B------:R-:W-:Y:S01]  /*75c0*/  IMAD.X R9, RZ, RZ, R3, P3 ;  /* 0x000000ffff097224 */ /* 0x000fe200018e0603 */
[----:B------:R-:W-:Y:S02]  /*75d0*/  MOV R30, R2 ;  /* 0x00000002001e7202 */ /* 0x000fe40000000f00 */
[----:B------:R-:W-:Y:S02]  /*75e0*/  MOV R64, R4 ;  /* 0x0000000400407202 */ /* 0x000fe40000000f00 */
[----:B------:R-:W-:-:S02]  /*75f0*/  MOV R66, R6 ;  /* 0x0000000600427202 */ /* 0x000fc40000000f00 */
[----:B----4-:R-:W-:Y:S01]  /*7600*/  LOP3.LUT R3, R25, 0x2, RZ, 0x3c, !PT ;  /* 0x0000000219037812 */ /* 0x010fe200078e3cff */
[----:B------:R-:W-:Y:S01]  /*7610*/  SHFL.IDX PT, R54, R92, R25, 0x1c1f ;  /* 0x001c1f195c367589 */ /* 0x000fe200000e0000 */
[----:B------:R-:W-:-:S03]  /*7620*/  MOV R67, R8 ;  /* 0x0000000800437202 */ /* 0x000fc60000000f00 */
[----:B------:R-:W0:Y:S04]  /*7630*/  SHFL.IDX PT, R55, R88, R3, 0x1c1f ;  /* 0x001c1f0358377589 */ /* 0x000e2800000e0000 */
[----:B------:R0:W-:Y:S04]  /*7640*/  SHFL.IDX PT, R38, R52, R25, 0x1c1f ;  /* 0x001c1f1934267589 */ /* 0x0001e800000e0000 */
[----:B------:R-:W1:Y:S04]  /*7650*/  SHFL.IDX PT, R39, R58, R3, 0x1c1f ;  /* 0x001c1f033a277589 */ /* 0x000e6800000e0000 */
[----:B------:R-:W-:Y:S04]  /*7660*/  SHFL.IDX PT, R60, R60, R25, 0x1c1f ;  /* 0x001c1f193c3c7589 */ /* 0x000fe800000e0000 */
[----:B------:R-:W2:Y:S04]  /*7670*/  SHFL.IDX PT, R61, R82, R3, 0x1c1f ;  /* 0x001c1f03523d7589 */ /* 0x000ea800000e0000 */
[----:B------:R-:W-:Y:S04]  /*7680*/  SHFL.IDX PT, R32, R32, R25, 0x1c1f ;  /* 0x001c1f1920207589 */ /* 0x000fe800000e0000 */
[----:B------:R-:W4:Y:S04]  /*7690*/  SHFL.IDX PT, R33, R36, R3, 0x1c1f ;  /* 0x001c1f0324217589 */ /* 0x000f2800000e0000 */
[----:B------:R-:W-:Y:S04]  /*76a0*/  SHFL.IDX PT, R2, R94, R25, 0x1c1f ;  /* 0x001c1f195e027589 */ /* 0x000fe800000e0000 */
[----:B------:R-:W-:Y:S04]  /*76b0*/  SHFL.IDX PT, R44, R78, R25, 0x1c1f ;  /* 0x001c1f194e2c7589 */ /* 0x000fe800000e0000 */
[----:B------:R-:W3:Y:S04]  /*76c0*/  SHFL.IDX PT, R5, R90, R3, 0x1c1f ;  /* 0x001c1f035a057589 */ /* 0x000ee800000e0000 */
[----:B------:R-:W-:Y:S04]  /*76d0*/  SHFL.IDX PT, R10, R10, R25, 0x1c1f ;  /* 0x001c1f190a0a7589 */ /* 0x000fe800000e0000 */
[----:B------:R-:W3:Y:S04]  /*76e0*/  SHFL.IDX PT, R45, R74, R3, 0x1c1f ;  /* 0x001c1f034a2d7589 */ /* 0x000ee800000e0000 */
[----:B------:R-:W-:Y:S04]  /*76f0*/  SHFL.IDX PT, R28, R28, R25, 0x1c1f ;  /* 0x001c1f191c1c7589 */ /* 0x000fe800000e0000 */
[----:B------:R-:W3:Y:S04]  /*7700*/  SHFL.IDX PT, R13, R62, R3, 0x1c1f ;  /* 0x001c1f033e0d7589 */ /* 0x000ee800000e0000 */
[----:B------:R-:W3:Y:S04]  /*7710*/  SHFL.IDX PT, R29, R42, R3, 0x1c1f ;  /* 0x001c1f032a1d7589 */ /* 0x000ee800000e0000 */
[----:B------:R-:W-:Y:S04]  /*7720*/  SHFL.IDX PT, R4, R86, R25, 0x1c1f ;  /* 0x001c1f1956047589 */ /* 0x000fe800000e0000 */
[----:B------:R-:W-:Y:S04]  /*7730*/  SHFL.IDX PT, R48, R48, R25, 0x1c1f ;  /* 0x001c1f1930307589 */ /* 0x000fe800000e0000 */
[----:B------:R-:W3:Y:S04]  /*7740*/  SHFL.IDX PT, R7, R84, R3, 0x1c1f ;  /* 0x001c1f0354077589 */ /* 0x000ee800000e0000 */
[----:B------:R-:W-:Y:S04]  /*7750*/  SHFL.IDX PT, R12, R12, R25, 0x1c1f ;  /* 0x001c1f190c0c7589 */ /* 0x000fe800000e0000 */
[----:B------:R-:W3:Y:S04]  /*7760*/  SHFL.IDX PT, R49, R68, R3, 0x1c1f ;  /* 0x001c1f0344317589 */ /* 0x000ee800000e0000 */
[----:B------:R1:W3:Y:S04]  /*7770*/  SHFL.IDX PT, R15, R40, R3, 0x1c1f ;  /* 0x001c1f03280f7589 */ /* 0x0002e800000e0000 */
[----:B------:R-:W-:Y:S04]  /*7780*/  SHFL.IDX PT, R6, R80, R25, 0x1c1f ;  /* 0x001c1f1950067589 */ /* 0x000fe800000e0000 */
[----:B------:R-:W3:Y:S04]  /*7790*/  SHFL.IDX PT, R9, R76, R3, 0x1c1f ;  /* 0x001c1f034c097589 */ /* 0x000ee800000e0000 */
[----:B------:R-:W-:Y:S04]  /*77a0*/  SHFL.IDX PT, R14, R14, R25, 0x1c1f ;  /* 0x001c1f190e0e7589 */ /* 0x000fe800000e0000 */
[----:B------:R-:W3:Y:S04]  /*77b0*/  SHFL.IDX PT, R21, R46, R3, 0x1c1f ;  /* 0x001c1f032e157589 */ /* 0x000ee800000e0000 */
[----:B------:R-:W-:Y:S04]  /*77c0*/  SHFL.IDX PT, R8, R72, R25, 0x1c1f ;  /* 0x001c1f1948087589 */ /* 0x000fe800000e0000 */
[----:B------:R-:W-:Y:S04]  /*77d0*/  SHFL.IDX PT, R24, R24, R25, 0x1c1f ;  /* 0x001c1f1918187589 */ /* 0x000fe800000e0000 */
[----:B------:R-:W3:Y:S04]  /*77e0*/  SHFL.IDX PT, R11, R70, R3, 0x1c1f ;  /* 0x001c1f03460b7589 */ /* 0x000ee800000e0000 */
[----:B------:R-:W-:Y:S04]  /*77f0*/  SHFL.IDX PT, R26, R26, R25, 0x1c1f ;  /* 0x001c1f191a1a7589 */ /* 0x000fe800000e0000 */
[----:B------:R3:W-:Y:S04]  /*7800*/  SHFL.IDX PT, R27, R34, R3, 0x1c1f ;  /* 0x001c1f03221b7589 */ /* 0x0007e800000e0000 */
[----:B------:R-:W3:Y:S01]  /*7810*/  SHFL.IDX PT, R63, R20, R3, 0x1c1f ;  /* 0x001c1f03143f7589 */ /* 0x000ee200000e0000 */
[----:B0-----:R-:W-:-:S02]  /*7820*/  SEL R52, R54, R55, P0 ;  /* 0x0000003736347207 */ /* 0x001fc40000000000 */
[----:B-1----:R-:W-:Y:S02]  /*7830*/  SEL R40, R38, R39, P0 ;  /* 0x0000002726287207 */ /* 0x002fe40000000000 */
[----:B------:R-:W-:Y:S02]  /*7840*/  SEL R54, R55, R54, P0 ;  /* 0x0000003637367207 */ /* 0x000fe40000000000 */
[----:B--2---:R-:W-:Y:S02]  /*7850*/  SEL R58, R60, R61, P0 ;  /* 0x0000003d3c3a7207 */ /* 0x004fe40000000000 */
[----:B------:R-:W-:Y:S02]  /*7860*/  SEL R38, R39, R38, P0 ;  /* 0x0000002627267207 */ /* 0x000fe40000000000 */
[----:B----4-:R-:W-:Y:S02]  /*7870*/  SEL R36, R32, R33, P0 ;  /* 0x0000002120247207 */ /* 0x010fe40000000000 */
[----:B---3--:R-:W-:-:S02]  /*7880*/  SEL R53, R2, R5, P0 ;  /* 0x0000000502357207 */ /* 0x008fc40000000000 */
        /* <DEDUP_REMOVED lines=25> */
[----:B------:R-:W-:Y:S02]  /*7a20*/  F2FP.BF16.F32.PACK_AB R4, R53, R52 ;  /* 0x000000343504723e */ /* 0x000fe400000010ff */
[----:B------:R-:W-:Y:S02]  /*7a30*/  F2FP.BF16.F32.PACK_AB R5, R41, R40 ;  /* 0x000000282905723e */ /* 0x000fe400000010ff */
[----:B------:R-:W-:Y:S02]  /*7a40*/  F2FP.BF16.F32.PACK_AB R6, R55, R54 ;  /* 0x000000363706723e */ /* 0x000fe400000010ff */
[----:B------:R-:W-:Y:S02]  /*7a50*/  F2FP.BF16.F32.PACK_AB R7, R39, R38 ;  /* 0x000000262707723e */ /* 0x000fe400000010ff */
[----:B------:R-:W-:-:S02]  /*7a60*/  F2FP.BF16.F32.PACK_AB R8, R59, R58 ;  /* 0x0000003a3b08723e */ /* 0x000fc400000010ff */
[----:B------:R-:W-:Y:S02]  /*7a70*/  F2FP.BF16.F32.PACK_AB R9, R37, R36 ;  /* 0x000000242509723e */ /* 0x000fe400000010ff */
        /* <DEDUP_REMOVED lines=9> */
[----:B------:R-:W-:Y:S01]  /*7b10*/  F2FP.BF16.F32.PACK_AB R27, R3, R2 ;  /* 0x00000002031b723e */ /* 0x000fe200000010ff */
[----:B------:R-:W-:Y:S04]  /*7b20*/  STSM.16.M88.4 [R30], R4 ;  /* 0x000000041e007844 */ /* 0x000fe80000000200 */
[----:B------:R-:W-:Y:S04]  /*7b30*/  STSM.16.M88.4 [R67], R8 ;  /* 0x0000000843007844 */ /* 0x000fe80000000200 */
[----:B------:R-:W-:Y:S04]  /*7b40*/  STSM.16.M88.4 [R66], R12 ;  /* 0x0000000c42007844 */ /* 0x000fe80000000200 */
[----:B------:R0:W-:Y:S01]  /*7b50*/  STSM.16.M88.4 [R64], R24 ;  /* 0x0000001840007844 */ /* 0x0001e20000000200 */
[----:B------:R-:W-:Y:S01]  /*7b60*/  BAR.SYNC.DEFER_BLOCKING 0x1, 0x180 ;  /* 0x0046000000007b1d */ /* 0x000fe20000010000 */
[----:B------:R-:W-:-:S04]  /*7b70*/  ISETP.NE.U32.AND P1, PT, RZ, UR10, PT ;  /* 0x0000000aff007c0c */ /* 0x000fc8000bf25070 */
[----:B------:R-:W-:Y:S01]  /*7b80*/  ISETP.NE.AND.EX P0, PT, RZ, UR11, PT, P1 ;  /* 0x0000000bff007c0c */ /* 0x000fe2000bf05310 */
[----:B------:R-:W-:Y:S02]  /*7b90*/  IMAD.U32 R62, RZ, RZ, UR7 ;  /* 0x00000007ff3e7e24 */ /* 0x000fe4000f8e00ff */
[----:B------:R-:W-:Y:S01]  /*7ba0*/  IMAD.U32 R63, RZ, RZ, UR8 ;  /* 0x00000008ff3f7e24 */ /* 0x000fe2000f8e00ff */
[----:B------:R-:W-:Y:S01]  /*7bb0*/  ULDC.64 UR8, c[0x0][0xc08] ;  /* 0x0003020000087ab9 */ /* 0x000fe20000000a00 */
[----:B0-----:R-:W0:Y:S08]  /*7bc0*/  LDC R64, c[0x0][0xbe8] ;  /* 0x0002fa00ff407b82 */ /* 0x001e300000000800 */
[----:B------:R-:W2:Y:S01]  /*7bd0*/  @P0 LDG.E R65, desc[UR50][R62.64] ;  /* 0x000000323e410981 */ /* 0x000ea2000c1e1900 */
[----:B------:R-:W-:-:S04]  /*7be0*/  UISETP.NE.U32.AND UP0, UPT, UR8, URZ, UPT ;  /* 0x0000003f0800728c */ /* 0x000fc8000bf05070 */
[----:B------:R-:W-:Y:S01]  /*7bf0*/  UISETP.NE.AND.EX UP0, UPT, UR9, URZ, UPT, UP0 ;  /* 0x0000003f0900728c */ /* 0x000fe2000bf05300 */
[----:B0-----:R-:W-:-:S10]  /*7c00*/  ISETP.NE.AND P1, PT, R64, 0x1, PT ;  /* 0x000000014000780c */ /* 0x001fd40003f25270 */
[----:B------:R-:W-:-:S04]  /*7c10*/  @UP0 UIADD3 UR8, UP1, UR4, UR8, URZ ;  /* 0x0000000804080290 */ /* 0x000fc8000ff3e03f */
[----:B------:R-:W-:Y:S01]  /*7c20*/  @UP0 UIADD3.X UR9, UR12, UR9, URZ, UP1, !UPT ;  /* 0x000000090c090290 */ /* 0x000fe20008ffe43f */
[----:B------:R-:W0:Y:S01]  /*7c30*/  @P1 LDC R6, c[0x0][0xbec] ;  /* 0x0002fb00ff061b82 */ /* 0x000e220000000800 */
[----:B------:R-:W-:Y:S01]  /*7c40*/  UISETP.GT.AND UP1, UPT, UR43, 0x1, UPT ;  /* 0x000000012b00788c */ /* 0x000fe2000bf24270 */
[----:B------:R-:W-:-:S06]  /*7c50*/  UMOV UR16, 0x9b8 ;  /* 0x000009b800107882 */ /* 0x000fcc0000000000 */
[----:B------:R-:W1:Y:S01]  /*7c60*/  @P1 LDC R11, c[0x0][0xbf0] ;  /* 0x0002fc00ff0b1b82 */ /* 0x000e620000000800 */
[----:B------:R-:W-:Y:S01]  /*7c70*/  USEL UR16, UR16, 0x978, UP1 ;  /* 0x0000097810107887 */ /* 0x000fe20008800000 */
[----:B------:R-:W-:Y:S01]  /*7c80*/  PLOP3.LUT P4, PT, PT, PT, UP0, 0x80, 0x0 ;  /* 0x000000000000781c */ /* 0x000fe20003f8f008 */
[----:B------:R-:W-:Y:S01]  /*7c90*/  UISETP.NE.U32.AND UP0, UPT, UR10, URZ, UPT ;  /* 0x0000003f0a00728c */ /* 0x000fe2000bf05070 */
[----:B------:R-:W-:Y:S01]  /*7ca0*/  IMAD.U32 R13, RZ, RZ, UR41 ;  /* 0x00000029ff0d7e24 */ /* 0x000fe2000f8e00ff */
[----:B------:R-:W-:Y:S01]  /*7cb0*/  ULDC UR4, c[0x0][0xa88] ;  /* 0x0002a20000047ab9 */ /* 0x000fe20000000800 */
[----:B------:R-:W-:Y:S01]  /*7cc0*/  IMAD.U32 R4, RZ, RZ, UR8 ;  /* 0x00000008ff047e24 */ /* 0x000fe2000f8e00ff */
[----:B------:R-:W-:Y:S01]  /*7cd0*/  UISETP.NE.AND.EX UP0, UPT, UR11, URZ, UPT, UP0 ;  /* 0x0000003f0b00728c */ /* 0x000fe2000bf05300 */
[----:B------:R-:W-:Y:S01]  /*7ce0*/  IMAD.U32 R9, RZ, RZ, UR4 ;  /* 0x00000004ff097e24 */ /* 0x000fe2000f8e00ff */
[----:B------:R-:W-:Y:S01]  /*7cf0*/  UMOV UR4, URZ ;  /* 0x0000003f00047c82 */ /* 0x000fe20008000000 */
[----:B------:R-:W-:Y:S01]  /*7d00*/  IMAD.U32 R5, RZ, RZ, UR9 ;  /* 0x00000009ff057e24 */ /* 0x000fe2000f8e00ff */
[----:B------:R-:W-:Y:S01]  /*7d10*/  USEL UR7, UR42, URZ, UP1 ;  /* 0x0000003f2a077287 */ /* 0x000fe20008800000 */
[----:B------:R-:W-:Y:S01]  /*7d20*/  IMAD R13, R13, 0xc0, R69 ;  /* 0x000000c00d0d7824 */ /* 0x000fe200078e0245 */
[----:B------:R-:W-:Y:S01]  /*7d30*/  ULDC.64 UR10, c[0x0][UR16+0x218] ;  /* 0x00008600100a7abb */ /* 0x000fe20008000a00 */
[----:B------:R-:W-:Y:S01]  /*7d40*/  ULDC.64 UR14, c[0x0][UR16+0x228] ;  /* 0x00008a00100e7abb */ /* 0x000fe20008000a00 */
[----:B------:R-:W-:Y:S01]  /*7d50*/  USEL UR37, UR37, URZ, !UP0 ;  /* 0x0000003f25257287 */ /* 0x000fe2000c000000 */
[----:B------:R0:W5:Y:S01]  /*7d60*/  @P4 LDG.E R9, desc[UR50][R4.64] ;  /* 0x0000003204094981 */ /* 0x000162000c1e1900 */
[----:B------:R-:W-:Y:S01]  /*7d70*/  ULDC.64 UR12, c[0x0][UR16+0x220] ;  /* 0x00008800100c7abb */ /* 0x000fe20008000a00 */
[----:B------:R-:W-:-:S02]  /*7d80*/  UIMAD.WIDE.U32 UR8, UR10, UR40, URZ ;  /* 0x000000280a0872a5 */ /* 0x000fc4000f8e003f */
[----:B------:R-:W-:Y:S02]  /*7d90*/  UIMAD.WIDE.U32 UR18, UR14, UR7, URZ ;  /* 0x000000070e1272a5 */ /* 0x000fe4000f8e003f */
[----:B------:R-:W-:Y:S02]  /*7da0*/  UIMAD UR10, UR11, UR40, URZ ;  /* 0x000000280b0a72a4 */ /* 0x000fe4000f8e023f */
[----:B------:R-:W-:Y:S01]  /*7db0*/  UIMAD UR14, UR15, UR7, URZ ;  /* 0x000000070f0e72a4 */ /* 0x000fe2000f8e023f */
[----:B0-----:R-:W-:Y:S01]  /*7dc0*/  @P1 IMAD.HI.U32 R4, R13, R6, RZ ;  /* 0x000000060d041227 */ /* 0x001fe200078e00ff */
[----:B------:R-:W-:Y:S02]  /*7dd0*/  USEL UR39, UR39, URZ, !UP0 ;  /* 0x0000003f27277287 */ /* 0x000fe4000c000000 */
[----:B------:R-:W-:Y:S01]  /*7de0*/  UIMAD UR7, UR13, UR37, URZ ;  /* 0x000000250d0772a4 */ /* 0x000fe2000f8e023f */
[----:B------:R-:W-:Y:S01]  /*7df0*/  IMAD.MOV.U32 R7, RZ, RZ, R13 ;  /* 0x000000ffff077224 */ /* 0x000fe200078e000d */
[----:B------:R-:W-:Y:S01]  /*7e00*/  UIADD3 UR9, UR9, UR10, URZ ;  /* 0x0000000a09097290 */ /* 0x000fe2000fffe03f */
[----:B-1----:R-:W-:Y:S01]  /*7e10*/  @P1 SHF.R.U32.HI R7, RZ, R11, R4 ;  /* 0x0000000bff071219 */ /* 0x002fe20000011604 */
[----:B------:R-:W-:-:S02]  /*7e20*/  UIMAD.WIDE.U32 UR10, UR12, UR37, URZ ;  /* 0x000000250c0a72a5 */ /* 0x000fc4000f8e003f */
[----:B------:R-:W-:Y:S02]  /*7e30*/  UIMAD UR7, UR12, UR39, UR7 ;  /* 0x000000270c0772a4 */ /* 0x000fe4000f8e0207 */
[----:B------:R-:W-:Y:S01]  /*7e40*/  UIADD3 UR14, UR19, UR14, URZ ;  /* 0x0000000e130e7290 */ /* 0x000fe2000fffe03f */
[----:B------:R-:W-:Y:S01]  /*7e50*/  IMAD.U32 R4, RZ, RZ, UR18 ;  /* 0x00000012ff047e24 */ /* 0x000fe2000f8e00ff */
[----:B------:R-:W-:Y:S01]  /*7e60*/  UIADD3 UR7, UR11, UR7, URZ ;  /* 0x000000070b077290 */ /* 0x000fe2000fffe03f */
[--C-:B------:R-:W-:Y:S02]  /*7e70*/  IMAD.MOV R11, RZ, RZ, -R7.reuse ;  /* 0x000000ffff0b7224 */ /* 0x100fe400078e0a07 */
[----:B------:R-:W-:Y:S01]  /*7e80*/  IMAD.U32 R5, RZ, RZ, UR19 ;  /* 0x00000013ff057e24 */ /* 0x000fe2000f8e00ff */
[----:B------:R-:W-:Y:S01]  /*7e90*/  SHF.R.S32.HI R5, RZ, 0x1f, R7 ;  /* 0x0000001fff057819 */ /* 0x000fe20000011407 */
[----:B------:R-:W-:Y:S02]  /*7ea0*/  IMAD R11, R64, R11, R13 ;  /* 0x0000000b400b7224 */ /* 0x000fe400078e020d */
[----:B------:R-:W-:-:S03]  /*7eb0*/  IMAD.U32 R8, RZ, RZ, UR14 ;  /* 0x0000000eff087e24 */ /* 0x000fc6000f8e00ff */
[----:B------:R-:W-:Y:S01]  /*7ec0*/  SHF.R.S32.HI R6, RZ, 0x1f, R11 ;  /* 0x0000001fff067819 */ /* 0x000fe2000001140b */
[----:B------:R-:W-:Y:S01]  /*7ed0*/  IMAD.U32 R15, RZ, RZ, UR41 ;  /* 0x00000029ff0f7e24 */ /* 0x000fe2000f8e00ff */
[----:B--2---:R-:W-:-:S13]  /*7ee0*/  @P0 R2UR UR4, R65 ;  /* 0x00000000410402ca */ /* 0x004fda00000e0000 */
[----:B------:R-:W-:Y:S02]  /*7ef0*/  UIADD3 UR8, UP0, UP2, UR10, UR8, UR4 ;  /* 0x000000080a087290 */ /* 0x000fe4000fa1e004 */
[----:B------:R-:W-:Y:S01]  /*7f00*/  USHF.R.S32.HI UR12, URZ, 0x1f, UR4 ;  /* 0x0000001f3f0c7899 */ /* 0x000fe20008011404 */
[----:B------:R-:W-:Y:S01]  /*7f10*/  ULDC.64 UR10, c[0x0][0xba8] ;  /* 0x0002ea00000a7ab9 */ /* 0x000fe20000000a00 */
[----:B------:R-:W-:Y:S02]  /*7f20*/  @!UP1 ULDC UR10, c[0x0][0xb50] ;  /* 0x0002d400000a9ab9 */ /* 0x000fe40000000800 */
[----:B------:R-:W-:Y:S01]  /*7f30*/  UIADD3.X UR7, UR7, UR9, UR12, UP0, UP2 ;  /* 0x0000000907077290 */ /* 0x000fe200087e440c */
[----:B------:R-:W-:Y:S01]  /*7f40*/  IADD3 R4, P2, P3, R7, UR8, R4 ;  /* 0x0000000807047c10 */ /* 0x000fe2000fb5e004 */
[----:B------:R-:W-:Y:S01]  /*7f50*/  @!UP1 ULDC UR11, c[0x0][0xb54] ;  /* 0x0002d500000b9ab9 */ /* 0x000fe20000000800 */
[----:B------:R-:W-:Y:S02]  /*7f60*/  ULDC.64 UR8, c[0x0][UR16+0x210] ;  /* 0x0000840010087abb */ /* 0x000fe40008000a00 */
[----:B------:R-:W-:Y:S01]  /*7f70*/  IMAD R7, R11, UR9, RZ ;  /* 0x000000090b077c24 */ /* 0x000fe2000f8e02ff */
[----:B------:R-:W-:-:S03]  /*7f80*/  IADD3.X R5, R5, UR7, R8, P2, P3 ;  /* 0x0000000705057c10 */ /* 0x000fc600097e6408 */
[----:B------:R-:W-:Y:S02]  /*7f90*/  IMAD R7, R6, UR8, R7 ;  /* 0x0000000806077c24 */ /* 0x000fe4000f8e0207 */
[----:B------:R-:W-:-:S04]  /*7fa0*/  IMAD.WIDE.U32 R4, R11, UR8, R4 ;  /* 0x000000080b047c25 */ /* 0x000fc8000f8e0004 */
[----:B------:R-:W-:Y:S01]  /*7fb0*/  IMAD.IADD R5, R5, 0x1, R7 ;  /* 0x0000000105057824 */ /* 0x000fe200078e0207 */
[----:B------:R-:W-:-:S04]  /*7fc0*/  LEA R8, P2, R4, UR10, 0x2 ;  /* 0x0000000a04087c11 */ /* 0x000fc8000f8410ff */
[----:B------:R-:W-:Y:S01]  /*7fd0*/  LEA.HI.X R10, R4, UR11, R5, 0x2, P2 ;  /* 0x0000000b040a7c11 */ /* 0x000fe200090f1405 */
[----:B------:R-:W-:Y:S08]  /*7fe0*/  @P4 BRA `(.L_x_163) ;  /* 0x0000000000104947 */ /* 0x000ff00003800000 */
[----:B------:R-:W-:Y:S05]  /*7ff0*/  @!P0 BRA `(.L_x_163) ;  /* 0x00000000000c8947 */ /* 0x000fea0003800000 */
[----:B------:R-:W2:Y:S04]  /*8000*/  LDG.E R4, desc[UR50][R62.64] ;  /* 0x000000323e047981 */ /* 0x000ea8000c1e1900 */
[----:B-----5:R-:W2:Y:S02]  /*8010*/  LDG.E R9, desc[UR50][R62.64+0x4] ;  /* 0x000004323e097981 */ /* 0x020ea4000c1e1900 */
[----:B--2---:R-:W-:-:S07]  /*8020*/  IMAD.IADD R9, R9, 0x1, -R4 ;  /* 0x0000000109097824 */ /* 0x004fce00078e0a04 */
.L_x_163:
[----:B------:R-:W2:Y:S01]  /*8030*/  LDL R12, [R1+0x14] ;  /* 0x00001400010c7983 */ /* 0x000ea20000100800 */
[----:B------:R-:W0:Y:S03]  /*8040*/  S2R R4, SR_TID.X ;  /* 0x0000000000047919 */ /* 0x000e260000002100 */
[----:B------:R-:W-:Y:S04]  /*8050*/  SHFL.IDX PT, R5, R10, RZ, 0x1c1f ;  /* 0x001c1fff0a057589 */ /* 0x000fe800000e0000 */
[----:B------:R-:W-:Y:S04]  /*8060*/  SHFL.IDX PT, R6, R8, 0x1, 0x1c1f ;  /* 0x003c1f0008067f89 */ /* 0x000fe800000e0000 */
[----:B------:R-:W-:Y:S01]  /*8070*/  SHFL.IDX PT, R7, R10, 0x1, 0x1c1f ;  /* 0x003c1f000a077f89 */ /* 0x000fe200000e0000 */
[----:B0-----:R-:W-:-:S05]  /*8080*/  VIADD R14, R4, 0xffffff80 ;  /* 0xffffff80040e7836 */ /* 0x001fca0000000000 */
[----:B------:R-:W-:-:S04]  /*8090*/  SHF.R.S32.HI R11, RZ, 0x1f, R14 ;  /* 0x0000001fff0b7819 */ /* 0x000fc8000001140e */
[----:B------:R-:W-:Y:S01]  /*80a0*/  LEA.HI R11, R11, R14, RZ, 0x7 ;  /* 0x0000000e0b0b7211 */ /* 0x000fe200078f38ff */
[----:B------:R-:W0:Y:S03]  /*80b0*/  SHFL.IDX PT, R4, R8, RZ, 0x1c1f ;  /* 0x001c1fff08047589 */ /* 0x000e2600000e0000 */
[----:B------:R-:W-:Y:S01]  /*80c0*/  LOP3.LUT R11, R11, 0xffffff80, RZ, 0xc0, !PT ;  /* 0xffffff800b0b7812 */ /* 0x000fe200078ec0ff */
[----:B-----5:R-:W-:-:S04]  /*80d0*/  IMAD R30, R9, R64, RZ ;  /* 0x00000040091e7224 */ /* 0x020fc800078e02ff */
[----:B------:R-:W-:-:S05]  /*80e0*/  IMAD.IADD R11, R14, 0x1, -R11 ;  /* 0x000000010e0b7824 */ /* 0x000fca00078e0a0b */
[----:B------:R-:W-:Y:S01]  /*80f0*/  LOP3.LUT P0, RZ, R11, 0x3, RZ, 0xc0, !PT ;  /* 0x000000030bff7812 */ /* 0x000fe2000780c0ff */
[----:B--2---:R-:W-:-:S04]  /*8100*/  IMAD R15, R15, 0xc0, R12 ;  /* 0x000000c00f0f7824 */ /* 0x004fc800078e020c */
[C---:B------:R-:W-:Y:S01]  /*8110*/  VIADD R25, R15.reuse, 0x8 ;  /* 0x000000080f197836 */ /* 0x040fe20000000000 */
[----:B------:R-:W-:-:S04]  /*8120*/  ISETP.GE.OR P2, PT, R15, R30, P0 ;  /* 0x0000001e0f00720c */ /* 0x000fc80000746670 */
[----:B------:R-:W-:-:S09]  /*8130*/  ISETP.GE.OR P0, PT, R25, R30, P0 ;  /* 0x0000001e1900720c */ /* 0x000fd20000706670 */
[----:B0-----:R0:W-:Y:S04]  /*8140*/  @!P2 ST.E desc[UR50][R4.64], R56 ;  /* 0x000000380400a985 */ /* 0x0011e8000c101932 */
[----:B------:R0:W-:Y:S01]  /*8150*/  @!P0 ST.E desc[UR50][R6.64], R57 ;  /* 0x0000003906008985 */ /* 0x0001e2000c101932 */
[----:B------:R-:W-:-:S13]  /*8160*/  PLOP3.LUT P0, PT, PT, PT, UP1, 0x80, 0x0 ;  /* 0x000000000000781c */ /* 0x000fda0003f0f018 */
[----:B0-----:R-:W-:Y:S05]  /*8170*/  @P0 BRA `(.L_x_164) ;  /* 0x0000000400cc0947 */ /* 0x001fea0003800000 */
[----:B------:R-:W0:Y:S01]  /*8180*/  S2R R11, SR_TID.X ;  /* 0x00000000000b7919 */ /* 0x000e220000002100 */
[----:B------:R-:W1:Y:S01]  /*8190*/  @P1 LDC R29, c[0x0][0xbf0] ;  /* 0x0002fc00ff1d1b82 */ /* 0x000e620000000800 */
[----:B------:R-:W-:Y:S01]  /*81a0*/  ULDC.64 UR10, c[0x0][0xaa0] ;  /* 0x0002a800000a7ab9 */ /* 0x000fe20000000a00 */
[----:B0-----:R-:W-:-:S05]  /*81b0*/  VIADD R11, R11, 0xffffff80 ;  /* 0xffffff800b0b7836 */ /* 0x001fca0000000000 */
[----:B------:R-:W-:-:S04]  /*81c0*/  SHF.R.S32.HI R62, RZ, 0x1f, R11 ;  /* 0x0000001fff3e7819 */ /* 0x000fc8000001140b */
[----:B------:R-:W-:-:S04]  /*81d0*/  LEA.HI R62, R62, R11, RZ, 0x3 ;  /* 0x0000000b3e3e7211 */ /* 0x000fc800078f18ff */
[----:B------:R-:W-:-:S05]  /*81e0*/  SHF.R.S32.HI R62, RZ, 0x3, R62 ;  /* 0x00000003ff3e7819 */ /* 0x000fca000001143e */
[----:B------:R-:W-:-:S04]  /*81f0*/  IMAD R3, R62, 0x40, R17 ;  /* 0x000000403e037824 */ /* 0x000fc800078e0211 */
[----:B------:R-:W-:-:S03]  /*8200*/  IMAD.WIDE R50, R3, 0x2, R50 ;  /* 0x0000000203327825 */ /* 0x000fc600078e0232 */
[C---:B------:R-:W-:Y:S02]  /*8210*/  IADD3 R9, P0, R50.reuse, 0x1800, RZ ;  /* 0x0000180032097810 */ /* 0x040fe40007f1e0ff */
[C---:B------:R-:W-:Y:S02]  /*8220*/  IADD3 R13, P2, R50.reuse, 0x3000, RZ ;  /* 0x00003000320d7810 */ /* 0x040fe40007f5e0ff */
[----:B------:R-:W-:Y:S02]  /*8230*/  LOP3.LUT R5, R50, 0x380, RZ, 0xc0, !PT ;  /* 0x0000038032057812 */ /* 0x000fe400078ec0ff */
[----:B------:R-:W-:Y:S02]  /*8240*/  LOP3.LUT R8, R9, 0x380, RZ, 0xc0, !PT ;  /* 0x0000038009087812 */ /* 0x000fe400078ec0ff */
[----:B------:R-:W-:Y:S02]  /*8250*/  LOP3.LUT R12, R13, 0x380, RZ, 0xc0, !PT ;  /* 0x000003800d0c7812 */ /* 0x000fe400078ec0ff */
[----:B------:R-:W-:-:S02]  /*8260*/  SHF.R.U64 R5, R5, 0x3, RZ ;  /* 0x0000000305057819 */ /* 0x000fc400000012ff */
[----:B------:R-:W-:Y:S02]  /*8270*/  SHF.R.U64 R8, R8, 0x3, RZ ;  /* 0x0000000308087819 */ /* 0x000fe400000012ff */
[----:B------:R-:W-:Y:S02]  /*8280*/  SHF.R.U64 R12, R12, 0x3, RZ ;  /* 0x000000030c0c7819 */ /* 0x000fe400000012ff */
[----:B------:R-:W-:Y:S01]  /*8290*/  LOP3.LUT R4, R5, R50, RZ, 0x3c, !PT ;  /* 0x0000003205047212 */ /* 0x000fe200078e3cff */
[--C-:B------:R-:W-:Y:S01]  /*82a0*/  IMAD.MOV.U32 R5, RZ, RZ, R51.reuse ;  /* 0x000000ffff057224 */ /* 0x100fe200078e0033 */
[----:B------:R-:W-:Y:S01]  /*82b0*/  LOP3.LUT R8, R8, R9, RZ, 0x3c, !PT ;  /* 0x0000000908087212 */ /* 0x000fe200078e3cff */
[--C-:B------:R-:W-:Y:S01]  /*82c0*/  IMAD.X R9, RZ, RZ, R51.reuse, P0 ;  /* 0x000000ffff097224 */ /* 0x100fe200000e0633 */
[----:B------:R-:W-:Y:S01]  /*82d0*/  LOP3.LUT R12, R12, R13, RZ, 0x3c, !PT ;  /* 0x0000000d0c0c7212 */ /* 0x000fe200078e3cff */
[----:B------:R-:W-:Y:S02]  /*82e0*/  IMAD.X R13, RZ, RZ, R51, P2 ;  /* 0x000000ffff0d7224 */ /* 0x000fe400010e0633 */
[----:B------:R-:W2:Y:S04]  /*82f0*/  LD.E.128 R4, desc[UR50][R4.64] ;  /* 0x0000003204047980 */ /* 0x000ea8000c101d00 */
[----:B------:R-:W3:Y:S04]  /*8300*/  LD.E.128 R8, desc[UR50][R8.64] ;  /* 0x0000003208087980 */ /* 0x000ee8000c101d00 */
[----:B------:R-:W4:Y:S01]  /*8310*/  LD.E.128 R12, desc[UR50][R12.64] ;  /* 0x000000320c0c7980 */ /* 0x000f22000c101d00 */
[----:B------:R-:W-:-:S04]  /*8320*/  IADD3 R3, P0, R50, 0x4800, RZ ;  /* 0x0000480032037810 */ /* 0x000fc80007f1e0ff */
[----:B------:R-:W-:Y:S01]  /*8330*/  LOP3.LUT R2, R3, 0x380, RZ, 0xc0, !PT ;  /* 0x0000038003027812 */ /* 0x000fe200078ec0ff */
[----:B------:R-:W-:Y:S01]  /*8340*/  UIMAD UR7, UR12, UR10, URZ ;  /* 0x0000000a0c0772a4 */ /* 0x000fe2000f8e023f */
[----:B------:R-:W-:Y:S02]  /*8350*/  IMAD.U32 R21, RZ, RZ, UR41 ;  /* 0x00000029ff157e24 */ /* 0x000fe4000f8e00ff */
[----:B------:R-:W-:Y:S01]  /*8360*/  SHF.R.U64 R2, R2, 0x3, RZ ;  /* 0x0000000302027819 */ /* 0x000fe200000012ff */
[----:B------:R-:W-:Y:S01]  /*8370*/  UIMAD.WIDE.U32 UR8, UR4, UR10, URZ ;  /* 0x0000000a040872a5 */ /* 0x000fe2000f8e003f */
[----:B------:R-:W-:Y:S01]  /*8380*/  IMAD.X R25, RZ, RZ, R51, P0 ;  /* 0x000000ffff197224 */ /* 0x000fe200000e0633 */
[----:B------:R-:W-:Y:S01]  /*8390*/  ULDC.64 UR12, c[0x0][0xaf0] ;  /* 0x0002bc00000c7ab9 */ /* 0x000fe20000000a00 */
[----:B------:R-:W-:Y:S02]  /*83a0*/  LOP3.LUT R24, R2, R3, RZ, 0x3c, !PT ;  /* 0x0000000302187212 */ /* 0x000fe400078e3cff */
[----:B------:R-:W0:Y:S01]  /*83b0*/  @P1 LDC R3, c[0x0][0xbec] ;  /* 0x0002fb00ff031b82 */ /* 0x000e220000000800 */
[----:B------:R-:W-:Y:S01]  /*83c0*/  UIMAD UR7, UR4, UR11, UR7 ;  /* 0x0000000b040772a4 */ /* 0x000fe2000f8e0207 */
[----:B------:R-:W-:-:S02]  /*83d0*/  IMAD R2, R16, 0x30, R62 ;  /* 0x0000003010027824 */ /* 0x000fc400078e023e */
[----:B------:R-:W-:Y:S01]  /*83e0*/  ULDC.64 UR10, c[0x0][0xae8] ;  /* 0x0002ba00000a7ab9 */ /* 0x000fe20000000a00 */
[----:B------:R-:W-:Y:S01]  /*83f0*/  UIADD3 UR9, UR9, UR7, URZ ;  /* 0x0000000709097290 */ /* 0x000fe2000fffe03f */
[----:B------:R-:W-:Y:S01]  /*8400*/  IMAD R28, R21, 0xc0, R2 ;  /* 0x000000c0151c7824 */ /* 0x000fe200078e0202 */
[----:B------:R-:W-:Y:S01]  /*8410*/  USHF.R.S32.HI UR4, URZ, 0x1f, UR37 ;  /* 0x0000001f3f047899 */ /* 0x000fe20008011425 */
[----:B------:R-:W5:Y:S01]  /*8420*/  LD.E.128 R24, desc[UR50][R24.64] ;  /* 0x0000003218187980 */ /* 0x000f62000c101d00 */
[----:B------:R-:W-:Y:S01]  /*8430*/  UIMAD.WIDE.U32 UR8, UR40, UR10, UR8 ;  /* 0x0000000a280872a5 */ /* 0x000fe2000f8e0008 */
[----:B------:R-:W-:Y:S01]  /*8440*/  IMAD.MOV.U32 R21, RZ, RZ, R28 ;  /* 0x000000ffff157224 */ /* 0x000fe200078e001c */
[----:B------:R-:W-:Y:S01]  /*8450*/  UIMAD UR4, UR4, UR12, URZ ;  /* 0x0000000c040472a4 */ /* 0x000fe2000f8e023f */
[----:B------:R-:W-:Y:S01]  /*8460*/  @!PT LDS RZ, [RZ] ;  /* 0x00000000fffff984 */ /* 0x000fe20000000800 */
[----:B------:R-:W-:Y:S01]  /*8470*/  @!PT LDS RZ, [RZ] ;  /* 0x00000000fffff984 */ /* 0x000fe20000000800 */
[----:B------:R-:W-:Y:S01]  /*8480*/  @!PT LDS RZ, [RZ] ;  /* 0x00000000fffff984 */ /* 0x000fe20000000800 */
[----:B------:R-:W-:Y:S01]  /*8490*/  @!PT LDS RZ, [RZ] ;  /* 0x00000000fffff984 */ /* 0x000fe20000000800 */
[----:B------:R1:W-:Y:S06]  /*84a0*/  MEMBAR.ALL.CTA ;  /* 0x0000000000007992 */ /* 0x0003ec0000008000 */
[----:B-1----:R-:W1:Y:S01]  /*84b0*/  FENCE.VIEW.ASYNC.S ;  /* 0x00000000000073c6 */ /* 0x002e620000000000 */
[----:B------:R-:W-:Y:S01]  /*84c0*/  UIMAD UR9, UR40, UR11, UR9 ;  /* 0x0000000b280972a4 */ /* 0x000fe2000f8e0209 */
[----:B------:R-:W-:Y:S01]  /*84d0*/  VIADD R0, R0, 0x13220 ;  /* 0x0001322000007836 */ /* 0x000fe20000000000 */
[----:B------:R-:W-:-:S02]  /*84e0*/  UIMAD UR4, UR37, UR13, UR4 ;  /* 0x0000000d250472a4 */ /* 0x000fc4000f8e0204 */
[----:B------:R-:W-:Y:S01]  /*84f0*/  UIMAD.WIDE.U32 UR8, UR37, UR12, UR8 ;  /* 0x0000000c250872a5 */ /* 0x000fe2000f8e0008 */
[----:B------:R-:W-:Y:S01]  /*8500*/  ULDC.64 UR10, c[0x0][0xae0] ;  /* 0x0002b800000a7ab9 */ /* 0x000fe20000000a00 */
[----:B------:R-:W-:Y:S02]  /*8510*/  PRMT R0, RZ, 0x654, R0 ;  /* 0x00000654ff007816 */ /* 0x000fe40000000000 */
[----:B------:R-:W-:Y:S01]  /*8520*/  UIADD3 UR4, UR9, UR4, URZ ;  /* 0x0000000409047290 */ /* 0x000fe2000fffe03f */
[----:B0-----:R-:W-:-:S04]  /*8530*/  @P1 IMAD.HI.U32 R2, R28, R3, RZ ;  /* 0x000000031c021227 */ /* 0x001fc800078e00ff */
[----:B------:R-:W-:Y:S01]  /*8540*/  IMAD.U32 R3, RZ, RZ, UR9 ;  /* 0x00000009ff037e24 */ /* 0x000fe2000f8e00ff */
[----:B------:R-:W-:Y:S01]  /*8550*/  @P1 SHF.R.U32.HI R21, RZ, R29, R2 ;  /* 0x0000001dff151219 */ /* 0x000fe20000011602 */
[----:B------:R-:W-:Y:S01]  /*8560*/  IMAD.U32 R2, RZ, RZ, UR8 ;  /* 0x00000008ff027e24 */ /* 0x000fe2000f8e00ff */
[----:B------:R-:W-:Y:S01]  /*8570*/  ULDC.64 UR8, c[0x0][0xad8] ;  /* 0x0002b60000087ab9 */ /* 0x000fe20000000a00 */
[----:B------:R-:W-:Y:S01]  /*8580*/  IMAD.U32 R3, RZ, RZ, UR4 ;  /* 0x00000004ff037e24 */ /* 0x000fe2000f8e00ff */
[--C-:B------:R-:W-:Y:S01]  /*8590*/  SHF.R.S32.HI R20, RZ, 0x1f, R21.reuse ;  /* 0x0000001fff147819 */ /* 0x100fe20000011415 */
[----:B------:R-:W-:Y:S01]  /*85a0*/  IMAD.MOV R29, RZ, RZ, -R21 ;  /* 0x000000ffff1d7224 */ /* 0x000fe200078e0a15 */
[----:B------:R-:W-:Y:S01]  /*85b0*/  ULDC UR4, c[0x0][0xac8] ;  /* 0x0002b20000047ab9 */ /* 0x000fe20000000800 */
[----:B------:R-:W-:Y:S01]  /*85c0*/  IMAD.WIDE.U32 R2, R21, UR10, R2 ;  /* 0x0000000a15027c25 */ /* 0x000fe2000f8e0002 */
[----:B-1----:R0:W-:Y:S03]  /*85d0*/  SYNCS.ARRIVE.TRANS64.RED.A1T0 RZ, [R0+URZ], RZ ;  /* 0x000000ff00ff79a7 */ /* 0x0021e6000810043f */
[----:B------:R-:W-:-:S02]  /*85e0*/  IMAD R20, R20, UR10, RZ ;  /* 0x0000000a14147c24 */ /* 0x000fc4000f8e02ff */
[----:B------:R-:W-:Y:S02]  /*85f0*/  IMAD R29, R64, R29, R28 ;  /* 0x0000001d401d7224 */ /* 0x000fe400078e021c */
[----:B------:R-:W-:-:S03]  /*8600*/  IMAD R33, R21, UR11, R20 ;  /* 0x0000000b15217c24 */ /* 0x000fc6000f8e0214 */
[----:B------:R-:W-:Y:S01]  /*8610*/  SHF.R.S32.HI R20, RZ, 0x1f, R29 ;  /* 0x0000001fff147819 */ /* 0x000fe2000001141d */
[----:B------:R-:W-:Y:S02]  /*8620*/  IMAD.IADD R3, R3, 0x1, R33 ;  /* 0x0000000103037824 */ /* 0x000fe400078e0221 */
[----:B------:R-:W-:Y:S02]  /*8630*/  IMAD.U32 R33, RZ, RZ, UR41 ;  /* 0x00000029ff217e24 */ /* 0x000fe4000f8e00ff */
[----:B------:R-:W-:Y:S02]  /*8640*/  IMAD R20, R20, UR8, RZ ;  /* 0x0000000814147c24 */ /* 0x000fe4000f8e02ff */
[----:B------:R-:W-:-:S04]  /*8650*/  IMAD.WIDE.U32 R2, R29, UR8, R2 ;  /* 0x000000081d027c25 */ /* 0x000fc8000f8e0002 */
[----:B------:R-:W-:Y:S01]  /*8660*/  IMAD R21, R29, UR9, R20 ;  /* 0x000000091d157c24 */ /* 0x000fe2000f8e0214 */
[----:B------:R-:W-:Y:S01]  /*8670*/  ULDC.64 UR8, c[0x0][0xa80] ;  /* 0x0002a00000087ab9 */ /* 0x000fe20000000a00 */
[----:B------:R-:W-:Y:S01]  /*8680*/  IMAD R33, R33, 0xc0, R62 ;  /* 0x000000c021217824 */ /* 0x000fe200078e023e */
[C---:B------:R-:W-:Y:S01]  /*8690*/  LEA R32, P0, R2.reuse, UR8, 0x1 ;  /* 0x0000000802207c11 */ /* 0x040fe2000f8008ff */
[----:B------:R-:W-:Y:S01]  /*86a0*/  IMAD.IADD R3, R3, 0x1, R21 ;  /* 0x0000000103037824 */ /* 0x000fe200078e0215 */
[----:B------:R-:W-:Y:S01]  /*86b0*/  SHF.R.S32.HI R62, RZ, 0x1f, R17 ;  /* 0x0000001fff3e7819 */ /* 0x000fe20000011411 */
[C---:B------:R-:W-:Y:S02]  /*86c0*/  VIADD R21, R33.reuse, 0x60 ;  /* 0x0000006021157836 */ /* 0x040fe40000000000 */
[----:B------:R-:W1:Y:S01]  /*86d0*/  SHFL.IDX PT, R20, R32, 0x1, 0x181f ;  /* 0x00381f0020147f89 */ /* 0x000e6200000e0000 */
[----:B------:R-:W-:Y:S01]  /*86e0*/  LEA.HI.X R34, R2, UR9, R3, 0x1, P0 ;  /* 0x0000000902227c11 */ /* 0x000fe200080f0c03 */
[----:B------:R-:W-:Y:S01]  /*86f0*/  VIADD R3, R33, 0x30 ;  /* 0x0000003021037836 */ /* 0x000fe20000000000 */
[----:B------:R-:W-:Y:S01]  /*8700*/  ISETP.GE.AND P0, PT, R17, UR4, PT ;  /* 0x0000000411007c0c */ /* 0x000fe2000bf06270 */
[----:B------:R-:W0:Y:S03]  /*8710*/  SHFL.IDX PT, R2, R32, RZ, 0x181f ;  /* 0x00181fff20027589 */ /* 0x000e2600000e0000 */
[-C--:B------:R-:W-:Y:S01]  /*8720*/  ISETP.GE.OR P1, PT, R33, R30.reuse, P0 ;  /* 0x0000001e2100720c */ /* 0x080fe20000726670 */
[----:B------:R-:W0:Y:S01]  /*8730*/  SHFL.IDX PT, R28, R32, 0x2, 0x181f ;  /* 0x00581f00201c7f89 */ /* 0x000e2200000e0000 */
[-C--:B------:R-:W-:Y:S01]  /*8740*/  ISETP.GE.OR P2, PT, R3, R30.reuse, P0 ;  /* 0x0000001e0300720c */ /* 0x080fe20000746670 */
[----:B------:R-:W-:Y:S01]  /*8750*/  VIADD R33, R33, 0x90 ;  /* 0x0000009021217836 */ /* 0x000fe20000000000 */
[-C--:B------:R-:W-:Y:S01]  /*8760*/  ISETP.GE.OR P3, PT, R21, R30.reuse, P0 ;  /* 0x0000001e1500720c */ /* 0x080fe20000766670 */
[----:B------:R-:W0:Y:S03]  /*8770*/  SHFL.IDX PT, R36, R34, RZ, 0x181f ;  /* 0x00181fff22247589 */ /* 0x000e2600000e0000 */
[----:B------:R-:W-:Y:S01]  /*8780*/  ISETP.GE.OR P0, PT, R33, R30, P0 ;  /* 0x0000001e2100720c */ /* 0x000fe20000706670 */
[----:B------:R-:W0:Y:S04]  /*8790*/  SHFL.IDX PT, R38, R34, 0x1, 0x181f ;  /* 0x00381f0022267f89 */ /* 0x000e2800000e0000 */
[----:B------:R-:W0:Y:S02]  /*87a0*/  SHFL.IDX PT, R40, R34, 0x2, 0x181f ;  /* 0x00581f0022287f89 */ /* 0x000e2400000e0000 */
[----:B-1----:R-:W-:-:S02]  /*87b0*/  @!P2 LEA R20, P5, R17, R20, 0x1 ;  /* 0x000000141114a211 */ /* 0x002fc400078a08ff */
[----:B------:R-:W1:Y:S01]  /*87c0*/  SHFL.IDX PT, R32, R32, 0x3, 0x181f ;  /* 0x00781f0020207f89 */ /* 0x000e6200000e0000 */
[----:B0-----:R-:W-:-:S03]  /*87d0*/  @!P1 LEA R2, P4, R17, R2, 0x1 ;  /* 0x0000000211029211 */ /* 0x001fc600078808ff */
[----:B------:R-:W0:Y:S01]  /*87e0*/  SHFL.IDX PT, R34, R34, 0x3, 0x181f ;  /* 0x00781f0022227f89 */ /* 0x000e2200000e0000 */
[C---:B------:R-:W-:Y:S02]  /*87f0*/  @!P3 LEA R28, P6, R17.reuse, R28, 0x1 ;  /* 0x0000001c111cb211 */ /* 0x040fe400078c08ff */
[C-C-:B------:R-:W-:Y:S02]  /*8800*/  @!P1 LEA.HI.X R3, R17.reuse, R36, R62.reuse, 0x1, P4 ;  /* 0x0000002411039211 */ /* 0x140fe400020f0c3e */
[C-C-:B------:R-:W-:Y:S02]  /*8810*/  @!P2 LEA.HI.X R21, R17.reuse, R38, R62.reuse, 0x1, P5 ;  /* 0x000000261115a211 */ /* 0x140fe400028f0c3e */
[----:B------:R-:W-:Y:S01]  /*8820*/  @!P3 LEA.HI.X R29, R17, R40, R62, 0x1, P6 ;  /* 0x00000028111db211 */ /* 0x000fe200030f0c3e */
[----:B--2---:R2:W-:Y:S04]  /*8830*/  @!P1 ST.E.128 desc[UR50][R2.64], R4 ;  /* 0x0000000402009985 */ /* 0x0045e8000c101d32 */
[----:B---3--:R2:W-:Y:S04]  /*8840*/  @!P2 ST.E.128 desc[UR50][R20.64], R8 ;  /* 0x000000081400a985 */ /* 0x0085e8000c101d32 */
[----:B----4-:R2:W-:Y:S01]  /*8850*/  @!P3 ST.E.128 desc[UR50][R28.64], R12 ;  /* 0x0000000c1c00b985 */ /* 0x0105e2000c101d32 */
[----:B01----:R-:W-:Y:S05]  /*8860*/  @P0 BRA `(.L_x_165) ;  /* 0x0000001000c40947 */ /* 0x003fea0003800000 */
[----:B--2---:R-:W-:-:S04]  /*8870*/  LEA R2, P0, R17, R32, 0x1 ;  /* 0x0000002011027211 */ /* 0x004fc800078008ff */
[----:B------:R-:W-:-:S05]  /*8880*/  LEA.HI.X R3, R17, R34, R62, 0x1, P0 ;  /* 0x0000002211037211 */ /* 0x000fca00000f0c3e */
[----:B-----5:R0:W-:Y:S01]  /*8890*/  ST.E.128 desc[UR50][R2.64], R24 ;  /* 0x0000001802007985 */ /* 0x0201e2000c101d32 */
[----:B------:R-:W-:Y:S05]  /*88a0*/  BRA `(.L_x_165) ;  /* 0x0000001000b47947 */ /* 0x000fea0003800000 */
.L_x_164:
[----:B------:R0:W5:Y:S01]  /*88b0*/  LDL R65, [R1+0x4] ;  /* 0x0000040001417983 */ /* 0x0001620000100800 */
[----:B------:R-:W-:Y:S01]  /*88c0*/  ULDC.64 UR10, c[0x0][0xb08] ;  /* 0x0002c200000a7ab9 */ /* 0x000fe20000000a00 */
[----:B------:R-:W1:Y:S02]  /*88d0*/  @P1 LDC R4, c[0x0][0xbec] ;  /* 0x0002fb00ff041b82 */ /* 0x000e640000000800 */
[----:B------:R0:W5:Y:S04]  /*88e0*/  LDL R63, [R1+0x10] ;  /* 0x00001000013f7983 */ /* 0x0001680000100800 */
[----:B------:R0:W5:Y:S01]  /*88f0*/  LDL R62, [R1] ;  /* 0x00000000013e7983 */ /* 0x0001620000100800 */
[----:B------:R-:W-:Y:S01]  /*8900*/  UIMAD UR7, UR12, UR10, URZ ;  /* 0x0000000a0c0772a4 */ /* 0x000fe2000f8e023f */
[----:B------:R-:W2:Y:S01]  /*8910*/  @P1 LDC R5, c[0x0][0xbf0] ;  /* 0x0002fc00ff051b82 */ /* 0x000ea20000000800 */
[----:B------:R-:W-:Y:S01]  /*8920*/  UIMAD.WIDE.U32 UR8, UR4, UR10, URZ ;  /* 0x0000000a040872a5 */ /* 0x000fe2000f8e003f */
[----:B------:R-:W-:Y:S01]  /*8930*/  IMAD.MOV.U32 R7, RZ, RZ, R13 ;  /* 0x000000ffff077224 */ /* 0x000fe200078e000d */
[----:B------:R-:W-:Y:S01]  /*8940*/  UIMAD UR7, UR4, UR11, UR7 ;  /* 0x0000000b040772a4 */ /* 0x000fe2000f8e0207 */
[----:B------:R-:W-:Y:S01]  /*8950*/  ISETP.GE.AND P0, PT, R15, R30, PT ;  /* 0x0000001e0f00720c */ /* 0x000fe20003f06270 */
[----:B------:R-:W-:Y:S01]  /*8960*/  USHF.R.S32.HI UR4, URZ, 0x1f, UR37 ;  /* 0x0000001f3f047899 */ /* 0x000fe20008011425 */
[----:B------:R-:W-:Y:S01]  /*8970*/  BSSY B1, `(.L_x_166) ;  /* 0x000004f000017945 */ /* 0x000fe20003800000 */
[----:B------:R-:W-:Y:S01]  /*8980*/  UIADD3 UR9, UR9, UR7, URZ ;  /* 0x0000000709097290 */ /* 0x000fe2000fffe03f */
[----:B------:R-:W-:Y:S01]  /*8990*/  SHF.R.S32.HI R26, RZ, 0x1f, R18 ;  /* 0x0000001fff1a7819 */ /* 0x000fe20000011412 */
[----:B------:R-:W-:Y:S01]  /*89a0*/  ULDC.64 UR10, c[0x0][0xb38] ;  /* 0x0002ce00000a7ab9 */ /* 0x000fe20000000a00 */
[----:B------:R-:W-:Y:S01]  /*89b0*/  SHF.R.S32.HI R27, RZ, 0x1f, R19 ;  /* 0x0000001fff1b7819 */ /* 0x000fe20000011413 */
[----:B------:R-:W-:Y:S01]  /*89c0*/  UIMAD.WIDE.U32 UR8, UR40, UR10, UR8 ;  /* 0x0000000a280872a5 */ /* 0x000fe2000f8e0008 */
[----:B------:R-:W-:-:S02]  /*89d0*/  SHF.R.S32.HI R50, RZ, 0x1f, R22 ;  /* 0x0000001fff327819 */ /* 0x000fc40000011416 */
[----:B------:R-:W-:Y:S01]  /*89e0*/  SHF.R.S32.HI R51, RZ, 0x1f, R23 ;  /* 0x0000001fff337819 */ /* 0x000fe20000011417 */
[----:B------:R-:W-:Y:S01]  /*89f0*/  UIMAD UR9, UR40, UR11, UR9 ;  /* 0x0000000b280972a4 */ /* 0x000fe2000f8e0209 */
[----:B-1----:R-:W-:Y:S01]  /*8a00*/  @P1 IMAD.HI.U32 R4, R13, R4, RZ ;  /* 0x000000040d041227 */ /* 0x002fe200078e00ff */
[----:B------:R-:W-:Y:S01]  /*8a10*/  SHF.R.S32.HI R56, RZ, 0x1f, R156 ;  /* 0x0000001fff387819 */ /* 0x000fe2000001149c */
[----:B------:R-:W-:Y:S01]  /*8a20*/  ULDC.64 UR10, c[0x0][0xb40] ;  /* 0x0002d000000a7ab9 */ /* 0x000fe20000000a00 */
[----:B------:R-:W-:Y:S01]  /*8a30*/  SHF.R.S32.HI R57, RZ, 0x1f, R157 ;  /* 0x0000001fff397819 */ /* 0x000fe2000001149d */
[----:B------:R-:W-:Y:S02]  /*8a40*/  UIMAD UR4, UR4, UR10, URZ ;  /* 0x0000000a040472a4 */ /* 0x000fe4000f8e023f */
[----:B------:R-:W-:Y:S02]  /*8a50*/  UIMAD.WIDE.U32 UR8, UR37, UR10, UR8 ;  /* 0x0000000a250872a5 */ /* 0x000fe4000f8e0008 */
[----:B------:R-:W-:Y:S01]  /*8a60*/  UIMAD UR4, UR37, UR11, UR4 ;  /* 0x0000000b250472a4 */ /* 0x000fe2000f8e0204 */
[----:B--2---:R-:W-:-:S02]  /*8a70*/  @P1 SHF.R.U32.HI R7, RZ, R5, R4 ;  /* 0x00000005ff071219 */ /* 0x004fc40000011604 */
[----:B------:R-:W-:Y:S01]  /*8a80*/  ULDC.64 UR10, c[0x0][0xb48] ;  /* 0x0002d200000a7ab9 */ /* 0x000fe20000000a00 */
[----:B------:R-:W-:Y:S01]  /*8a90*/  UIADD3 UR9, UR9, UR4, URZ ;  /* 0x0000000409097290 */ /* 0x000fe2000fffe03f */
[--C-:B------:R-:W-:Y:S01]  /*8aa0*/  SHF.R.S32.HI R4, RZ, 0x1f, R7.reuse ;  /* 0x0000001fff047819 */ /* 0x100fe20000011407 */
[----:B------:R-:W-:Y:S02]  /*8ab0*/  IMAD.MOV R9, RZ, RZ, -R7 ;  /* 0x000000ffff097224 */ /* 0x000fe400078e0a07 */
[----:B------:R-:W-:Y:S02]  /*8ac0*/  UIMAD.WIDE.U32 UR8, UR42, UR10, UR8 ;  /* 0x0000000a2a0872a5 */ /* 0x000fe4000f8e0008 */
[----:B------:R-:W-:Y:S02]  /*8ad0*/  IMAD R9, R64, R9, R13 ;  /* 0x0000000940097224 */ /* 0x000fe400078e020d */
[----:B------:R-:W-:Y:S02]  /*8ae0*/  UIMAD UR42, UR42, UR11, UR9 ;  /* 0x0000000b2a2a72a4 */ /* 0x000fe4000f8e0209 */
[----:B------:R-:W-:Y:S01]  /*8af0*/  IMAD.U32 R5, RZ, RZ, UR9 ;  /* 0x00000009ff057e24 */ /* 0x000fe2000f8e00ff */
[----:B------:R-:W-:-:S02]  /*8b00*/  ULDC.64 UR10, c[0x0][0xb30] ;  /* 0x0002cc00000a7ab9 */ /* 0x000fc40000000a00 */
[----:B------:R-:W-:Y:S02]  /*8b10*/  IMAD R6, R4, UR10, RZ ;  /* 0x0000000a04067c24 */ /* 0x000fe4000f8e02ff */
[----:B------:R-:W-:Y:S01]  /*8b20*/  IMAD.U32 R4, RZ, RZ, UR8 ;  /* 0x00000008ff047e24 */ /* 0x000fe2000f8e00ff */
[----:B------:R-:W-:Y:S01]  /*8b30*/  ULDC.64 UR8, c[0x0][0xb28] ;  /* 0x0002ca0000087ab9 */ /* 0x000fe20000000a00 */
[----:B------:R-:W-:Y:S02]  /*8b40*/  IMAD.U32 R5, RZ, RZ, UR42 ;  /* 0x0000002aff057e24 */ /* 0x000fe4000f8e00ff */
[C---:B------:R-:W-:Y:S01]  /*8b50*/  IMAD R11, R7.reuse, UR11, R6 ;  /* 0x0000000b070b7c24 */ /* 0x040fe2000f8e0206 */
[----:B------:R-:W-:Y:S01]  /*8b60*/  SHF.R.S32.HI R6, RZ, 0x1f, R9 ;  /* 0x0000001fff067819 */ /* 0x000fe20000011409 */
[----:B------:R-:W-:-:S04]  /*8b70*/  IMAD.WIDE.U32 R4, R7, UR10, R4 ;  /* 0x0000000a07047c25 */ /* 0x000fc8000f8e0004 */
[----:B------:R-:W-:Y:S02]  /*8b80*/  IMAD R6, R6, UR8, RZ ;  /* 0x0000000806067c24 */ /* 0x000fe4000f8e02ff */
[----:B------:R-:W-:Y:S02]  /*8b90*/  IMAD.IADD R5, R5, 0x1, R11 ;  /* 0x0000000105057824 */ /* 0x000fe400078e020b */
[C---:B------:R-:W-:Y:S02]  /*8ba0*/  IMAD R7, R9.reuse, UR9, R6 ;  /* 0x0000000909077c24 */ /* 0x040fe4000f8e0206 */
[----:B------:R-:W-:Y:S01]  /*8bb0*/  IMAD.WIDE.U32 R4, R9, UR8, R4 ;  /* 0x0000000809047c25 */ /* 0x000fe2000f8e0004 */
[----:B------:R-:W-:-:S03]  /*8bc0*/  ULDC.64 UR8, c[0x0][0xb00] ;  /* 0x0002c00000087ab9 */ /* 0x000fc60000000a00 */
[----:B------:R-:W-:Y:S01]  /*8bd0*/  VIADD R6, R0, 0x13220 ;  /* 0x0001322000067836 */ /* 0x000fe20000000000 */
[----:B------:R-:W-:Y:S01]  /*8be0*/  LEA R0, P1, R4, UR8, 0x2 ;  /* 0x0000000804007c11 */ /* 0x000fe2000f8210ff */
[----:B------:R-:W-:-:S03]  /*8bf0*/  IMAD.IADD R5, R5, 0x1, R7 ;  /* 0x0000000105057824 */ /* 0x000fc600078e0207 */
[----:B------:R-:W-:Y:S02]  /*8c00*/  PRMT R6, RZ, 0x654, R6 ;  /* 0x00000654ff067816 */ /* 0x000fe40000000006 */
[----:B------:R-:W-:Y:S02]  /*8c10*/  LEA.HI.X R24, R4, UR9, R5, 0x2, P1 ;  /* 0x0000000904187c11 */ /* 0x000fe400088f1405 */
[----:B------:R1:W-:Y:S03]  /*8c20*/  SYNCS.ARRIVE.TRANS64.RED.A1T0 RZ, [R6+URZ], RZ ;  /* 0x000000ff06ff79a7 */ /* 0x0003e6000810043f */
[----:B------:R0:W2:Y:S04]  /*8c30*/  SHFL.IDX PT, R7, R24, RZ, 0x1c1f ;  /* 0x001c1fff18077589 */ /* 0x0000a800000e0000 */
[----:B-1----:R0:W1:Y:S01]  /*8c40*/  SHFL.IDX PT, R6, R0, RZ, 0x1c1f ;  /* 0x001c1fff00067589 */ /* 0x00206200000e0000 */
[----:B------:R-:W-:Y:S05]  /*8c50*/  @P0 BRA `(.L_x_167) ;  /* 0x0000000000800947 */ /* 0x000fea0003800000 */
[----:B------:R-:W-:Y:S02]  /*8c60*/  ULDC UR4, c[0x0][0xac8] ;  /* 0x0002b20000047ab9 */ /* 0x000fe40000000800 */
[----:B-----5:R-:W-:Y:S02]  /*8c70*/  ISETP.GE.AND P1, PT, R62, UR4, PT ;  /* 0x000000043e007c0c */ /* 0x020fe4000bf26270 */
[----:B------:R-:W-:Y:S02]  /*8c80*/  ISETP.GE.AND P0, PT, R65, UR4, PT ;  /* 0x0000000441007c0c */ /* 0x000fe4000bf06270 */
[----:B------:R-:W-:Y:S02]  /*8c90*/  ISETP.GE.AND P4, PT, R157, UR4, PT ;  /* 0x000000049d007c0c */ /* 0x000fe4000bf86270 */
[----:B------:R-:W-:Y:S02]  /*8ca0*/  ISETP.GE.AND P5, PT, R156, UR4, PT ;  /* 0x000000049c007c0c */ /* 0x000fe4000bfa6270 */
[----:B------:R-:W-:-:S05]  /*8cb0*/  ISETP.GE.AND P3, PT, R23, UR4, PT ;  /* 0x0000000417007c0c */ /* 0x000fca000bf66270 */
[CC--:B-1----:R-:W-:Y:S02]  /*8cc0*/  @!P1 LEA R8, P2, R62.reuse, R6.reuse, 0x2 ;  /* 0x000000063e089211 */ /* 0x0c2fe400078410ff */
[----:B--2---:R-:W-:Y:S02]  /*8cd0*/  @!P0 IMAD.WIDE R4, R65, 0x4, R6 ;  /* 0x0000000441048825 */ /* 0x004fe400078e0206 */
[-C--:B------:R-:W-:Y:S02]  /*8ce0*/  @!P1 LEA.HI.X R9, R62, R7.reuse, R63, 0x2, P2 ;  /* 0x000000073e099211 */ /* 0x080fe400010f143f */
[----:B------:R-:W-:Y:S01]  /*8cf0*/  ISETP.GE.AND P2, PT, R22, UR4, PT ;  /* 0x0000000416007c0c */ /* 0x000fe2000bf46270 */
[----:B------:R1:W-:Y:S01]  /*8d00*/  @!P0 ST.E.64 desc[UR50][R4.64], R52 ;  /* 0x0000003404008985 */ /* 0x0003e2000c101b32 */
[CC--:B------:R-:W-:Y:S02]  /*8d10*/  @!P4 LEA R10, P0, R157.reuse, R6.reuse, 0x2 ;  /* 0x000000069d0ac211 */ /* 0x0c0fe400078010ff */
[----:B------:R-:W-:Y:S01]  /*8d20*/  @!P5 LEA R12, P6, R156, R6, 0x2 ;  /* 0x000000069c0cd211 */ /* 0x000fe200078c10ff */
[----:B------:R2:W-:Y:S01]  /*8d30*/  @!P1 ST.E.64 desc[UR50][R8.64], R54 ;  /* 0x0000003608009985 */ /* 0x0005e2000c101b32 */
[----:B------:R-:W-:-:S02]  /*8d40*/  @!P4 LEA.HI.X R11, R157, R7, R57, 0x2, P0 ;  /* 0x000000079d0bc211 */ /* 0x000fc400000f1439 */
[----:B------:R-:W-:Y:S02]  /*8d50*/  ISETP.GE.AND P1, PT, R19, UR4, PT ;  /* 0x0000000413007c0c */ /* 0x000fe4000bf26270 */
[----:B------:R-:W-:Y:S01]  /*8d60*/  ISETP.GE.AND P0, PT, R18, UR4, PT ;  /* 0x0000000412007c0c */ /* 0x000fe2000bf06270 */
[----:B------:R3:W-:Y:S01]  /*8d70*/  @!P4 ST.E.64 desc[UR50][R10.64], R58 ;  /* 0x0000003a0a00c985 */ /* 0x0007e2000c101b32 */
[-C--:B------:R-:W-:Y:S02]  /*8d80*/  @!P5 LEA.HI.X R13, R156, R7.reuse, R56, 0x2, P6 ;  /* 0x000000079c0dd211 */ /* 0x080fe400030f1438 */
[CC--:B------:R-:W-:Y:S02]  /*8d90*/  @!P2 LEA R14, P4, R22.reuse, R6.reuse, 0x2 ;  /* 0x00000006160ea211 */ /* 0x0c0fe400078810ff */
[----:B-1----:R-:W-:Y:S01]  /*8da0*/  @!P3 LEA R4, P6, R23, R6, 0x2 ;  /* 0x000000061704b211 */ /* 0x002fe200078c10ff */
[----:B------:R3:W-:Y:S01]  /*8db0*/  @!P5 ST.E.64 desc[UR50][R12.64], R60 ;  /* 0x0000003c0c00d985 */ /* 0x0007e2000c101b32 */
[----:B------:R-:W-:-:S02]  /*8dc0*/  @!P2 LEA.HI.X R15, R22, R7, R50, 0x2, P4 ;  /* 0x00000007160fa211 */ /* 0x000fc400020f1432 */
[-C--:B------:R-:W-:Y:S02]  /*8dd0*/  @!P3 LEA.HI.X R5, R23, R7.reuse, R51, 0x2, P6 ;  /* 0x000000071705b211 */ /* 0x080fe400030f1433 */
[CC--:B--2---:R-:W-:Y:S02]  /*8de0*/  @!P1 LEA R8, P5, R19.reuse, R6.reuse, 0x2 ;  /* 0x0000000613089211 */ /* 0x0c4fe400078a10ff */
[C---:B------:R-:W-:Y:S01]  /*8df0*/  @!P0 LEA R6, P6, R18.reuse, R6, 0x2 ;  /* 0x0000000612068211 */ /* 0x040fe200078c10ff */
[----:B------:R3:W-:Y:S01]  /*8e00*/  @!P3 ST.E.64 desc[UR50][R4.64], R42 ;  /* 0x0000002a0400b985 */ /* 0x0007e2000c101b32 */
[-C--:B------:R-:W-:Y:S02]  /*8e10*/  @!P1 LEA.HI.X R9, R19, R7.reuse, R27, 0x2, P5 ;  /* 0x0000000713099211 */ /* 0x080fe400028f141b */
[----:B------:R-:W-:Y:S01]  /*8e20*/  @!P0 LEA.HI.X R7, R18, R7, R26, 0x2, P6 ;  /* 0x0000000712078211 */ /* 0x000fe200030f141a */
[----:B------:R3:W-:Y:S04]  /*8e30*/  @!P2 ST.E.64 desc[UR50][R14.64], R44 ;  /* 0x0000002c0e00a985 */ /* 0x0007e8000c101b32 */
[----:B------:R3:W-:Y:S04]  /*8e40*/  @!P1 ST.E.64 desc[UR50][R8.64], R46 ;  /* 0x0000002e08009985 */ /* 0x0007e8000c101b32 */
[----:B------:R3:W-:Y:S02]  /*8e50*/  @!P0 ST.E.64 desc[UR50][R6.64], R48 ;  /* 0x0000003006008985 */ /* 0x0007e4000c101b32 */
.L_x_167:
[----:B------:R-:W-:Y:S05]  /*8e60*/  BSYNC B1 ;  /* 0x0000000000017941 */ /* 0x000fea0003800000 */
.L_x_166:
[----:B------:R-:W-:Y:S01]  /*8e70*/  ISETP.GE.AND P0, PT, R25, R30, PT ;  /* 0x0000001e1900720c */ /* 0x000fe20003f06270 */
[----:B--23--:R2:W3:Y:S04]  /*8e80*/  SHFL.IDX PT, R7, R24, 0x1, 0x1c1f ;  /* 0x003c1f0018077f89 */ /* 0x00c4e800000e0000 */
[----:B-1----:R2:W4:Y:S08]  /*8e90*/  SHFL.IDX PT, R6, R0, 0x1, 0x1c1f ;  /* 0x003c1f0000067f89 */ /* 0x00253000000e0000 */
[----:B--2---:R-:W-:Y:S05]  /*8ea0*/  @P0 BRA `(.L_x_165) ;  /* 0x0000000c00340947 */ /* 0x004fea0003800000 */
[----:B------:R-:W-:Y:S02]  /*8eb0*/  ULDC UR4, c[0x0][0xac8] ;  /* 0x0002b20000047ab9 */ /* 0x000fe40000000800 */
[----:B-----5:R-:W-:Y:S02]  /*8ec0*/  ISETP.GE.AND P1, PT, R65, UR4, PT ;  /* 0x0000000441007c0c */ /* 0x020fe4000bf26270 */
[----:B------:R-:W-:Y:S02]  /*8ed0*/  ISETP.GE.AND P4, PT, R62, UR4, PT ;  /* 0x000000043e007c0c */ /* 0x000fe4000bf86270 */
[----:B------:R-:W-:Y:S02]  /*8ee0*/  ISETP.GE.AND P5, PT, R157, UR4, PT ;  /* 0x000000049d007c0c */ /* 0x000fe4000bfa6270 */
[----:B------:R-:W-:Y:S02]  /*8ef0*/  ISETP.GE.AND P3, PT, R156, UR4, PT ;  /* 0x000000049c007c0c */ /* 0x000fe4000bf66270 */
[----:B------:R-:W-:-:S05]  /*8f00*/  ISETP.GE.AND P2, PT, R23, UR4, PT ;  /* 0x0000000417007c0c */ /* 0x000fca000bf46270 */
[----:B---34-:R-:W-:Y:S02]  /*8f10*/  @!P1 IMAD.WIDE R4, R65, 0x4, R6 ;  /* 0x0000000441049825 */ /* 0x018fe400078e0206 */
[CC--:B------:R-:W-:Y:S02]  /*8f20*/  @!P4 LEA R8, P0, R62.reuse, R6.reuse, 0x2 ;  /* 0x000000063e08c211 */ /* 0x0c0fe400078010ff */
[----:B------:R-:W-:Y:S01]  /*8f30*/  @!P5 LEA R10, P6, R157, R6, 0x2 ;  /* 0x000000069d0ad211 */ /* 0x000fe200078c10ff */
[----:B------:R1:W-:Y:S01]  /*8f40*/  @!P1 ST.E.64 desc[UR50][R4.64], R40 ;  /* 0x0000002804009985 */ /* 0x0003e2000c101b32 */
[-C--:B------:R-:W-:Y:S02]  /*8f50*/  @!P4 LEA.HI.X R9, R62, R7.reuse, R63, 0x2, P0 ;  /* 0x000000073e09c211 */ /* 0x080fe400000f143f */
[----:B------:R-:W-:Y:S02]  /*8f60*/  ISETP.GE.AND P1, PT, R22, UR4, PT ;  /* 0x0000000416007c0c */ /* 0x000fe4000bf26270 */
[----:B------:R-:W-:Y:S01]  /*8f70*/  ISETP.GE.AND P0, PT, R19, UR4, PT ;  /* 0x0000000413007c0c */ /* 0x000fe2000bf06270 */
[----:B------:R2:W-:Y:S01]  /*8f80*/  @!P4 ST.E.64 desc[UR50][R8.64], R38 ;  /* 0x000000260800c985 */ /* 0x0005e2000c101b32 */
[----:B------:R-:W-:-:S02]  /*8f90*/  @!P5 LEA.HI.X R11, R157, R7, R57, 0x2, P6 ;  /* 0x000000079d0bd211 */ /* 0x000fc400030f1439 */
[CC--:B------:R-:W-:Y:S02]  /*8fa0*/  @!P3 LEA R12, P6, R156.reuse, R6.reuse, 0x2 ;  /* 0x000000069c0cb211 */ /* 0x0c0fe400078c10ff */
[CC--:B------:R-:W-:Y:S01]  /*8fb0*/  @!P2 LEA R14, P4, R23.reuse, R6.reuse, 0x2 ;  /* 0x00000006170ea211 */ /* 0x0c0fe200078810ff */
[----:B------:R2:W-:Y:S01]  /*8fc0*/  @!P5 ST.E.64 desc[UR50][R10.64], R36 ;  /* 0x000000240a00d985 */ /* 0x0005e2000c101b32 */
[-C--:B------:R-:W-:Y:S02]  /*8fd0*/  @!P3 LEA.HI.X R13, R156, R7.reuse, R56, 0x2, P6 ;  /* 0x000000079c0db211 */ /* 0x080fe400030f1438 */
[----:B------:R-:W-:Y:S02]  /*8fe0*/  @!P2 LEA.HI.X R15, R23, R7, R51, 0x2, P4 ;  /* 0x00000007170fa211 */ /* 0x000fe400020f1433 */
[-C--:B-1----:R-:W-:Y:S01]  /*8ff0*/  @!P1 LEA R4, P5, R22, R6.reuse, 0x2 ;  /* 0x0000000616049211 */ /* 0x082fe200078a10ff */
[----:B------:R2:W-:Y:S01]  /*9000*/  @!P3 ST.E.64 desc[UR50][R12.64], R32 ;  /* 0x000000200c00b985 */ /* 0x0005e2000c101b32 */
[----:B0-----:R-:W-:-:S02]  /*9010*/  @!P0 LEA R24, P6, R19, R6, 0x2 ;  /* 0x0000000613188211 */ /* 0x001fc400078c10ff */
[-C--:B------:R-:W-:Y:S01]  /*9020*/  @!P1 LEA.HI.X R5, R22, R7.reuse, R50, 0x2, P5 ;  /* 0x0000000716059211 */ /* 0x080fe200028f1432 */
[----:B------:R2:W-:Y:S01]  /*9030*/  @!P2 ST.E.64 desc[UR50][R14.64], R34 ;  /* 0x000000220e00a985 */ /* 0x0005e2000c101b32 */
[----:B------:R-:W-:-:S03]  /*9040*/  @!P0 LEA.HI.X R25, R19, R7, R27, 0x2, P6 ;  /* 0x0000000713198211 */ /* 0x000fc600030f141b */
[----:B------:R2:W-:Y:S04]  /*9050*/  @!P1 ST.E.64 desc[UR50][R4.64], R28 ;  /* 0x0000001c04009985 */ /* 0x0005e8000c101b32 */
[----:B------:R2:W-:Y:S01]  /*9060*/  @!P0 ST.E.64 desc[UR50][R24.64], R20 ;  /* 0x0000001418008985 */ /* 0x0005e2000c101b32 */
[----:B------:R-:W-:-:S13]  /*9070*/  ISETP.GE.AND P0, PT, R18, UR4, PT ;  /* 0x0000000412007c0c */ /* 0x000fda000bf06270 */
[----:B--2---:R-:W-:Y:S05]  /*9080*/  @P0 BRA `(.L_x_165) ;  /* 0x0000000800bc0947 */ /* 0x004fea0003800000 */
[----:B------:R-:W-:-:S04]  /*9090*/  LEA R4, P0, R18, R6, 0x2 ;  /* 0x0000000612047211 */ /* 0x000fc800078010ff */
[----:B------:R-:W-:-:S05]  /*90a0*/  LEA.HI.X R5, R18, R7, R26, 0x2, P0 ;  /* 0x0000000712057211 */ /* 0x000fca00000f141a */
[----:B------:R2:W-:Y:S01]  /*90b0*/  ST.E.64 desc[UR50][R4.64], R2 ;  /* 0x0000000204007985 */ /* 0x0005e2000c101b32 */
[----:B------:R-:W-:Y:S05]  /*90c0*/  BRA `(.L_x_165) ;  /* 0x0000000800ac7947 */ /* 0x000fea0003800000 */
.L_x_162:
[----:B------:R-:W-:Y:S02]  /*90d0*/  ULDC.64 UR8, c[0x0][0xc00] ;  /* 0x0003000000087ab9 */ /* 0x000fe40000000a00 */
[----:B------:R-:W-:-:S04]  /*90e0*/  UISETP.NE.U32.AND UP0, UPT, UR8, URZ, UPT ;  /* 0x0000003f0800728c */ /* 0x000fc8000bf05070 */
[----:B------:R-:W-:-:S03]  /*90f0*/  UISETP.NE.AND.EX UP0, UPT, UR9, URZ, UPT, UP0 ;  /* 0x0000003f0900728c */ /* 0x000fc6000bf05300 */
[----:B------:R-:W-:Y:S02]  /*9100*/  ULDC.64 UR8, c[0x0][0xc00] ;  /* 0x0003000000087ab9 */ /* 0x000fe40000000a00 */
[----:B------:R-:W-:Y:S01]  /*9110*/  UIMAD.WIDE UR8, UR37, 0x4, UR8 ;  /* 0x00000004250878a5 */ /* 0x000fe2000f8e0208 */
[----:B------:R-:W-:-:S05]  /*9120*/  PLOP3.LUT P1, PT, PT, PT, UP0, 0x80, 0x0 ;  /* 0x000000000000781c */ /* 0x000fca0003f2f008 */
[----:B------:R-:W-:Y:S02]  /*9130*/  IMAD.U32 R2, RZ, RZ, UR8 ;  /* 0x00000008ff027e24 */ /* 0x000fe4000f8e00ff */
[----:B------:R-:W-:Y:S01]  /*9140*/  IMAD.U32 R3, RZ, RZ, UR9 ;  /* 0x00000009ff037e24 */ /* 0x000fe2000f8e00ff */
[----:B------:R-:W-:Y:S02]  /*9150*/  ULDC.64 UR8, c[0x0][0xc08] ;  /* 0x0003020000087ab9 */ /* 0x000fe40000000a00 */
[----:B------:R-:W-:-:S03]  /*9160*/  UISETP.NE.U32.AND UP1, UPT, UR8, URZ, UPT ;  /* 0x0000003f0800728c */ /* 0x000fc6000bf25070 */
[----:B------:R-:W2:Y:S01]  /*9170*/  @P1 LDG.E R6, desc[UR50][R2.64] ;  /* 0x0000003202061981 */ /* 0x000ea2000c1e1900 */
[----:B------:R-:W-:Y:S01]  /*9180*/  UISETP.NE.AND.EX UP1, UPT, UR9, URZ, UPT, UP1 ;  /* 0x0000003f0900728c */ /* 0x000fe2000bf25310 */
[----:B------:R-:W-:Y:S01]  /*9190*/  ULDC UR4, c[0x0][0xa88] ;  /* 0x0002a20000047ab9 */ /* 0x000fe20000000800 */
[----:B------:R-:W0:Y:S01]  /*91a0*/  S2R R7, SR_TID.X ;  /* 0x0000000000077919 */ /* 0x000e220000002100 */
[----:B------:R-:W-:-:S03]  /*91b0*/  IMAD.U32 R0, RZ, RZ, UR4 ;  /* 0x00000004ff007e24 */ /* 0x000fc6000f8e00ff */
[----:B------:R-:W-:-:S05]  /*91c0*/  PLOP3.LUT P2, PT, PT, PT, UP1, 0x80, 0x0 ;  /* 0x000000000000781c */ /* 0x000fca0003f4f018 */
[----:B------:R-:W-:Y:S02]  /*91d0*/  @UP1 ULDC.64 UR8, c[0x0][0xc08] ;  /* 0x0003020000081ab9 */ /* 0x000fe40000000a00 */
[----:B------:R-:W-:-:S06]  /*91e0*/  @UP1 UIMAD.WIDE UR8, UR37, 0x4, UR8 ;  /* 0x00000004250818a5 */ /* 0x000fcc000f8e0208 */
[----:B------:R-:W-:Y:S02]  /*91f0*/  IMAD.U32 R4, RZ, RZ, UR8 ;  /* 0x00000008ff047e24 */ /* 0x000fe4000f8e00ff */
[----:B------:R-:W-:-:S05]  /*9200*/  IMAD.U32 R5, RZ, RZ, UR9 ;  /* 0x00000009ff057e24 */ /* 0x000fca000f8e00ff */
[----:B------:R1:W5:Y:S01]  /*9210*/  @P2 LDG.E R0, desc[UR50][R4.64] ;  /* 0x0000003204002981 */ /* 0x000362000c1e1900 */
[----:B------:R-:W-:Y:S01]  /*9220*/  UMOV UR4, URZ ;  /* 0x0000003f00047c82 */ /* 0x000fe20008000000 */
[----:B0-----:R-:W-:-:S05]  /*9230*/  VIADD R8, R7, 0xffffff80 ;  /* 0xffffff8007087836 */ /* 0x001fca0000000000 */
[----:B------:R-:W-:Y:S02]  /*9240*/  ISETP.GT.AND P0, PT, R8, 0xbf, PT ;  /* 0x000000bf0800780c */ /* 0x000fe40003f04270 */
[----:B--2---:R-:W-:-:S13]  /*9250*/  @P1 R2UR UR4, R6 ;  /* 0x00000000060412ca */ /* 0x004fda00000e0000 */
[----:B------:R-:W-:Y:S01]  /*9260*/  USHF.R.S32.HI UR16, URZ, 0x1f, UR4 ;  /* 0x0000001f3f107899 */ /* 0x000fe20008011404 */
[----:B-1----:R-:W-:Y:S11]  /*9270*/  @P2 BRA `(.L_x_168) ;  /* 0x0000000000102947 */ /* 0x002ff60003800000 */
[----:B------:R-:W-:Y:S05]  /*9280*/  @!P1 BRA `(.L_x_168) ;  /* 0x00000000000c9947 */ /* 0x000fea0003800000 */
[----:B------:R-:W2:Y:S04]  /*9290*/  LDG.E R5, desc[UR50][R2.64] ;  /* 0x0000003202057981 */ /* 0x000ea8000c1e1900 */
[----:B-----5:R-:W2:Y:S02]  /*92a0*/  LDG.E R0, desc[UR50][R2.64+0x4] ;  /* 0x0000043202007981 */ /* 0x020ea4000c1e1900 */
[----:B--2---:R-:W-:-:S07]  /*92b0*/  IMAD.IADD R0, R0, 0x1, -R5 ;  /* 0x0000000100007824 */ /* 0x004fce00078e0a05 */
.L_x_168:
[----:B------:R-:W-:Y:S01]  /*92c0*/  USEL UR37, UR37, URZ, !UP0 ;  /* 0x0000003f25257287 */ /* 0x000fe2000c000000 */
[----:B------:R-:W-:Y:S01]  /*92d0*/  BSSY B1, `(.L_x_169) ;  /* 0x0000038000017945 */ /* 0x000fe20003800000 */
[----:B------:R-:W-:-:S03]  /*92e0*/  USEL UR39, UR39, URZ, !UP0 ;  /* 0x0000003f27277287 */ /* 0x000fc6000c000000 */
[----:B------:R-:W-:Y:S09]  /*92f0*/  @P0 BRA `(.L_x_170) ;  /* 0x0000000000d40947 */ /* 0x000ff20003800000 */
[----:B------:R-:W0:Y:S01]  /*9300*/  LDC R9, c[0x0][0xbe8] ;  /* 0x0002fa00ff097b82 */ /* 0x000e220000000800 */
[----:B------:R-:W-:-:S04]  /*9310*/  IMAD.U32 R2, RZ, RZ, UR41 ;  /* 0x00000029ff027e24 */ /* 0x000fc8000f8e00ff */
[----:B------:R-:W-:-:S04]  /*9320*/  IMAD R2, R2, 0xc0, R7 ;  /* 0x000000c002027824 */ /* 0x000fc800078e0207 */
[----:B------:R-:W-:Y:S02]  /*9330*/  VIADD R4, R2, 0xffffff80 ;  /* 0xffffff8002047836 */ /* 0x000fe40000000000 */
[----:B0----5:R-:W-:-:S05]  /*9340*/  IMAD R3, R0, R9, RZ ;  /* 0x0000000900037224 */ /* 0x021fca00078e02ff */
[----:B------:R-:W-:-:S13]  /*9350*/  ISETP.GE.AND P0, PT, R4, R3, PT ;  /* 0x000000030400720c */ /* 0x000fda0003f06270 */
[----:B------:R-:W-:Y:S05]  /*9360*/  @P0 BRA `(.L_x_170) ;  /* 0x0000000000b80947 */ /* 0x000fea0003800000 */
[----:B------:R-:W-:Y:S01]  /*9370*/  ISETP.NE.AND P0, PT, R9, 0x1, PT ;  /* 0x000000010900780c */ /* 0x000fe20003f05270 */
[----:B------:R-:W-:Y:S01]  /*9380*/  UISETP.GT.AND UP2, UPT, UR43, 0x1, UPT ;  /* 0x000000012b00788c */ /* 0x000fe2000bf44270 */
[----:B------:R-:W-:Y:S01]  /*9390*/  IMAD.MOV.U32 R5, RZ, RZ, R4 ;  /* 0x000000ffff057224 */ /* 0x000fe200078e0004 */
[----:B------:R-:W-:Y:S02]  /*93a0*/  UMOV UR7, 0x9b8 ;  /* 0x000009b800077882 */ /* 0x000fe40000000000 */
[----:B------:R-:W-:Y:S02]  /*93b0*/  USEL UR17, UR7, 0x978, UP2 ;  /* 0x0000097807117887 */ /* 0x000fe40009000000 */
[----:B------:R-:W-:-:S06]  /*93c0*/  USEL UR19, UR42, URZ, UP2 ;  /* 0x0000003f2a137287 */ /* 0x000fcc0009000000 */
[----:B------:R-:W0:Y:S04]  /*93d0*/  @P0 LDC R3, c[0x0][0xbec] ;  /* 0x0002fb00ff030b82 */ /* 0x000e280000000800 */
[----:B------:R-:W-:Y:S01]  /*93e0*/  ULDC.64 UR10, c[0x0][UR17+0x220] ;  /* 0x00008800110a7abb */ /* 0x000fe20008000a00 */
[----:B------:R-:W-:Y:S01]  /*93f0*/  ULDC.64 UR8, c[0x0][UR17+0x218] ;  /* 0x0000860011087abb */ /* 0x000fe20008000a00 */
[----:B------:R-:W-:Y:S01]  /*9400*/  ULDC.64 UR12, c[0x0][UR17+0x228] ;  /* 0x00008a00110c7abb */ /* 0x000fe20008000a00 */
[----:B------:R-:W-:Y:S01]  /*9410*/  UIMAD UR7, UR11, UR37, URZ ;  /* 0x000000250b0772a4 */ /* 0x000fe2000f8e023f */
[----:B------:R-:W1:Y:S01]  /*9420*/  @P0 LDC R7, c[0x0][0xbf0] ;  /* 0x0002fc00ff070b82 */ /* 0x000e620000000800 */
[----:B------:R-:W-:Y:S02]  /*9430*/  UIMAD.WIDE.U32 UR14, UR8, UR40, URZ ;  /* 0x00000028080e72a5 */ /* 0x000fe4000f8e003f */
[----:B------:R-:W-:-:S02]  /*9440*/  UIMAD UR18, UR9, UR40, URZ ;  /* 0x00000028091272a4 */ /* 0x000fc4000f8e023f */
[----:B------:R-:W-:Y:S02]  /*9450*/  UIMAD.WIDE.U32 UR8, UR10, UR37, URZ ;  /* 0x000000250a0872a5 */ /* 0x000fe4000f8e003f */
[----:B------:R-:W-:Y:S02]  /*9460*/  UIMAD.WIDE.U32 UR20, UR12, UR19, URZ ;  /* 0x000000130c1472a5 */ /* 0x000fe4000f8e003f */
[----:B------:R-:W-:Y:S02]  /*9470*/  UIMAD UR12, UR13, UR19, URZ ;  /* 0x000000130d0c72a4 */ /* 0x000fe4000f8e023f */
[----:B------:R-:W-:Y:S02]  /*9480*/  UIMAD UR7, UR10, UR39, UR7 ;  /* 0x000000270a0772a4 */ /* 0x000fe4000f8e0207 */
[----:B------:R-:W-:Y:S02]  /*9490*/  UIADD3 UR14, UP0, UP1, UR8, UR14, UR4 ;  /* 0x0000000e080e7290 */ /* 0x000fe4000f91e004 */
[----:B------:R-:W-:Y:S01]  /*94a0*/  UIADD3 UR8, UR12, UR21, URZ ;  /* 0x000000150c087290 */ /* 0x000fe2000fffe03f */
[----:B0-----:R-:W-:Y:S01]  /*94b0*/  @P0 IMAD.HI.U32 R2, R4, R3, RZ ;  /* 0x0000000304020227 */ /* 0x001fe200078e00ff */
[----:B------:R-:W-:-:S02]  /*94c0*/  UIADD3 UR11, UR18, UR15, URZ ;  /* 0x0000000f120b7290 */ /* 0x000fc4000fffe03f */
[----:B------:R-:W-:Y:S01]  /*94d0*/  UIADD3 UR7, UR9, UR7, URZ ;  /* 0x0000000709077290 */ /* 0x000fe2000fffe03f */
[----:B------:R-:W-:Y:S02]  /*94e0*/  IMAD.U32 R3, RZ, RZ, UR21 ;  /* 0x00000015ff037e24 */ /* 0x000fe4000f8e00ff */
[----:B------:R-:W-:Y:S01]  /*94f0*/  IMAD.U32 R6, RZ, RZ, UR8 ;  /* 0x00000008ff067e24 */ /* 0x000fe2000f8e00ff */
[----:B------:R-:W-:Y:S01]  /*9500*/  UIADD3.X UR7, UR7, UR11, UR16, UP0, UP1 ;  /* 0x0000000b07077290 */ /* 0x000fe200087e2410 */
[----:B-1----:R-:W-:Y:S01]  /*9510*/  @P0 SHF.R.U32.HI R5, RZ, R7, R2 ;  /* 0x00000007ff050219 */ /* 0x002fe20000011602 */
[----:B------:R-:W-:Y:S01]  /*9520*/  IMAD.U32 R2, RZ, RZ, UR20 ;  /* 0x00000014ff027e24 */ /* 0x000fe2000f8e00ff */
[----:B------:R-:W-:Y:S01]  /*9530*/  ULDC.64 UR8, c[0x0][UR17+0x210] ;  /* 0x0000840011087abb */ /* 0x000fe20008000a00 */
[----:B------:R-:W-:Y:S01]  /*9540*/  ULDC.64 UR10, c[0x0][0xba8] ;  /* 0x0002ea00000a7ab9 */ /* 0x000fe20000000a00 */
[----:B------:R-:W-:Y:S01]  /*9550*/  @!UP2 ULDC UR10, c[0x0][0xb50] ;  /* 0x0002d400000aaab9 */ /* 0x000fe20000000800 */
[--C-:B------:R-:W-:Y:S01]  /*9560*/  IMAD.MOV R7, RZ, RZ, -R5.reuse ;  /* 0x000000ffff077224 */ /* 0x100fe200078e0a05 */
[----:B------:R-:W-:Y:S01]  /*9570*/  IADD3 R2, P0, P1, R5, UR14, R2 ;  /* 0x0000000e05027c10 */ /* 0x000fe2000f91e002 */
[----:B------:R-:W-:Y:S01]  /*9580*/  @!UP2 ULDC UR11, c[0x0][0xb54] ;  /* 0x0002d500000baab9 */ /* 0x000fe20000000800 */
[----:B------:R-:W-:Y:S01]  /*9590*/  SHF.R.S32.HI R5, RZ, 0x1f, R5 ;  /* 0x0000001fff057819 */ /* 0x000fe20000011405 */
[----:B------:R-:W-:-:S03]  /*95a0*/  IMAD R7, R9, R7, R4 ;  /* 0x0000000709077224 */ /* 0x000fc600078e0204 */
[----:B------:R-:W-:Y:S01]  /*95b0*/  IADD3.X R3, R5, UR7, R6, P0, P1 ;  /* 0x0000000705037c10 */ /* 0x000fe200087e2406 */
[C---:B------:R-:W-:Y:S01]  /*95c0*/  IMAD R9, R7.reuse, UR9, RZ ;  /* 0x0000000907097c24 */ /* 0x040fe2000f8e02ff */
[----:B------:R-:W-:Y:S01]  /*95d0*/  SHF.R.S32.HI R4, RZ, 0x1f, R7 ;  /* 0x0000001fff047819 */ /* 0x000fe20000011407 */
[----:B------:R-:W-:-:S04]  /*95e0*/  IMAD.WIDE.U32 R2, R7, UR8, R2 ;  /* 0x0000000807027c25 */ /* 0x000fc8000f8e0002 */
[----:B------:R-:W-:Y:S01]  /*95f0*/  IMAD R9, R4, UR8, R9 ;  /* 0x0000000804097c24 */ /* 0x000fe2000f8e0209 */
[----:B------:R-:W-:-:S03]  /*9600*/  LEA R4, P0, R2, UR10, 0x2 ;  /* 0x0000000a02047c11 */ /* 0x000fc6000f8010ff */
[----:B------:R-:W-:-:S05]  /*9610*/  IMAD.IADD R3, R3, 0x1, R9 ;  /* 0x0000000103037824 */ /* 0x000fca00078e0209 */
[----:B------:R-:W-:Y:S01]  /*9620*/  LEA.HI.X R5, R2, UR11, R3, 0x2, P0 ;  /* 0x0000000b02057c11 */ /* 0x000fe200080f1403 */
[----:B------:R-:W-:-:S05]  /*9630*/  IMAD.MOV.U32 R3, RZ, RZ, -0x800000 ;  /* 0xff800000ff037424 */ /* 0x000fca00078e00ff */
[----:B------:R0:W-:Y:S02]  /*9640*/  STG.E desc[UR50][R4.64], R3 ;  /* 0x0000000304007986 */ /* 0x0001e4000c101932 */
.L_x_170:
[----:B------:R-:W-:Y:S05]  /*9650*/  BSYNC B1 ;  /* 0x0000000000017941 */ /* 0x000fea0003800000 */
.L_x_169:
[----:B------:R-:W-:-:S06]  /*9660*/  UISETP.GT.AND UP0, UPT, UR43, 0x1, UPT ;  /* 0x000000012b00788c */ /* 0x000fcc000bf04270 */
[----:B------:R-:W-:-:S13]  /*9670*/  PLOP3.LUT P0, PT, PT, PT, UP0, 0x80, 0x0 ;  /* 0x000000000000781c */ /* 0x000fda0003f0f008 */
[----:B------:R-:W-:Y:S05]  /*9680*/  @P0 BRA `(.L_x_165) ;  /* 0x00000004003c0947 */ /* 0x000fea0003800000 */
[----:B------:R-:W1:Y:S01]  /*9690*/  LDC R11, c[0x0][0xbe8] ;  /* 0x0002fa00ff0b7b82 */ /* 0x000e620000000800 */
[----:B------:R-:W-:Y:S01]  /*96a0*/  SHF.R.S32.HI R6, RZ, 0x1f, R8 ;  /* 0x0000001fff067819 */ /* 0x000fe20000011408 */
[----:B------:R-:W-:Y:S01]  /*96b0*/  ULDC.64 UR10, c[0x0][0xaa0] ;  /* 0x0002a800000a7ab9 */ /* 0x000fe20000000a00 */
[----:B0-----:R-:W-:Y:S01]  /*96c0*/  IMAD.U32 R5, RZ, RZ, UR41 ;  /* 0x00000029ff057e24 */ /* 0x001fe2000f8e00ff */
[----:B------:R-:W-:Y:S01]  /*96d0*/  UIMAD UR7, UR16, UR10, URZ ;  /* 0x0000000a100772a4 */ /* 0x000fe2000f8e023f */
[----:B------:R-:W-:Y:S01]  /*96e0*/  LEA.HI R6, R6, R8, RZ, 0x3 ;  /* 0x0000000806067211 */ /* 0x000fe200078f18ff */
[----:B------:R-:W-:Y:S01]  /*96f0*/  UIMAD.WIDE.U32 UR8, UR4, UR10, URZ ;  /* 0x0000000a040872a5 */ /* 0x000fe2000f8e003f */
[----:B------:R-:W-:Y:S01]  /*9700*/  IMAD.U32 R30, RZ, RZ, UR41 ;  /* 0x00000029ff1e7e24 */ /* 0x000fe2000f8e00ff */
[----:B------:R-:W-:Y:S01]  /*9710*/  UIMAD UR7, UR4, UR11, UR7 ;  /* 0x0000000b040772a4 */ /* 0x000fe2000f8e0207 */
[----:B------:R-:W-:Y:S02]  /*9720*/  SHF.R.S32.HI R6, RZ, 0x3, R6 ;  /* 0x00000003ff067819 */ /* 0x000fe40000011406 */
[----:B------:R-:W-:Y:S01]  /*9730*/  ULDC.64 UR10, c[0x0][0xae8] ;  /* 0x0002ba00000a7ab9 */ /* 0x000fe20000000a00 */
[----:B------:R-:W-:Y:S01]  /*9740*/  UIADD3 UR9, UR9, UR7, URZ ;  /* 0x0000000709097290 */ /* 0x000fe2000fffe03f */
[----:B------:R-:W-:Y:S01]  /*9750*/  SHF.R.S32.HI R13, RZ, 0x1f, R17 ;  /* 0x0000001fff0d7819 */ /* 0x000fe20000011411 */
[----:B------:R-:W-:-:S02]  /*9760*/  IMAD R2, R16, 0x30, R6 ;  /* 0x0000003010027824 */ /* 0x000fc400078e0206 */
[----:B------:R-:W-:Y:S01]  /*9770*/  UIMAD.WIDE.U32 UR8, UR40, UR10, UR8 ;  /* 0x0000000a280872a5 */ /* 0x000fe2000f8e0008 */
[----:B------:R-:W-:Y:S02]  /*9780*/  IMAD R30, R30, 0xc0, R6 ;  /* 0x000000c01e1e7824 */ /* 0x000fe400078e0206 */
[----:B------:R-:W-:Y:S01]  /*9790*/  IMAD R4, R5, 0xc0, R2 ;  /* 0x000000c005047824 */ /* 0x000fe200078e0202 */
[----:B------:R-:W-:-:S03]  /*97a0*/  UIMAD UR9, UR40, UR11, UR9 ;  /* 0x0000000b280972a4 */ /* 0x000fc6000f8e0209 */
[----:B------:R-:W-:Y:S01]  /*97b0*/  ULDC.64 UR10, c[0x0][0xaf0] ;  /* 0x0002bc00000a7ab9 */ /* 0x000fe20000000a00 */
[----:B-1----:R-:W-:Y:S01]  /*97c0*/  ISETP.NE.AND P0, PT, R11, 0x1, PT ;  /* 0x000000010b00780c */ /* 0x002fe20003f05270 */
[----:B------:R-:W-:Y:S01]  /*97d0*/  UIMAD UR39, UR39, UR10, URZ ;  /* 0x0000000a272772a4 */ /* 0x000fe2000f8e023f */
[----:B------:R-:W-:Y:S01]  /*97e0*/  IMAD.MOV.U32 R5, RZ, RZ, R4 ;  /* 0x000000ffff057224 */ /* 0x000fe200078e0004 */
[----:B------:R-:W-:Y:S02]  /*97f0*/  UIMAD.WIDE.U32 UR8, UR37, UR10, UR8 ;  /* 0x0000000a250872a5 */ /* 0x000fe4000f8e0008 */
[----:B------:R-:W-:-:S03]  /*9800*/  UIMAD UR4, UR37, UR11, UR39 ;  /* 0x0000000b250472a4 */ /* 0x000fc6000f8e0227 */
[----:B------:R-:W-:Y:S01]  /*9810*/  ULDC.64 UR10, c[0x0][0xae0] ;  /* 0x0002b800000a7ab9 */ /* 0x000fe20000000a00 */
[----:B------:R-:W-:-:S04]  /*9820*/  UIADD3 UR4, UR9, UR4, URZ ;  /* 0x0000000409047290 */ /* 0x000fc8000fffe03f */
[----:B------:R-:W0:Y:S08]  /*9830*/  @P0 LDC R3, c[0x0][0xbec] ;  /* 0x0002fb00ff030b82 */ /* 0x000e300000000800 */
[----:B------:R-:W1:Y:S01]  /*9840*/  @P0 LDC R7, c[0x0][0xbf0] ;  /* 0x0002fc00ff070b82 */ /* 0x000e620000000800 */
[----:B0-----:R-:W-:-:S04]  /*9850*/  @P0 IMAD.HI.U32 R2, R4, R3, RZ ;  /* 0x0000000304020227 */ /* 0x001fc800078e00ff */
[----:B------:R-:W-:Y:S02]  /*9860*/  IMAD.U32 R3, RZ, RZ, UR9 ;  /* 0x00000009ff037e24 */ /* 0x000fe4000f8e00ff */
[----:B------:R-:W-:Y:S01]  /*9870*/  IMAD.U32 R3, RZ, RZ, UR4 ;  /* 0x00000004ff037e24 */ /* 0x000fe2000f8e00ff */
[----:B------:R-:W-:Y:S01]  /*9880*/  ULDC UR4, c[0x0][0xac8] ;  /* 0x0002b20000047ab9 */ /* 0x000fe20000000800 */
[----:B-1----:R-:W-:-:S04]  /*9890*/  @P0 SHF.R.U32.HI R5, RZ, R7, R2 ;  /* 0x00000007ff050219 */ /* 0x002fc80000011602 */
[--C-:B------:R-:W-:Y:S01]  /*98a0*/  SHF.R.S32.HI R2, RZ, 0x1f, R5.reuse ;  /* 0x0000001fff027819 */ /* 0x100fe20000011405 */
[----:B------:R-:W-:-:S04]  /*98b0*/  IMAD.MOV R7, RZ, RZ, -R5 ;  /* 0x000000ffff077224 */ /* 0x000fc800078e0a05 */
[----:B------:R-:W-:Y:S02]  /*98c0*/  IMAD R7, R11, R7, R4 ;  /* 0x000000070b077224 */ /* 0x000fe400078e0204 */
[----:B------:R-:W-:Y:S02]  /*98d0*/  IMAD R4, R2, UR10, RZ ;  /* 0x0000000a02047c24 */ /* 0x000fe4000f8e02ff */
[----:B------:R-:W-:Y:S01]  /*98e0*/  IMAD.U32 R2, RZ, RZ, UR8 ;  /* 0x00000008ff027e24 */ /* 0x000fe2000f8e00ff */
[----:B------:R-:W-:Y:S01]  /*98f0*/  ULDC.64 UR8, c[0x0][0xad8] ;  /* 0x0002b60000087ab9 */ /* 0x000fe20000000a00 */
        /* <DEDUP_REMOVED lines=8> */
[----:B------:R-:W-:Y:S01]  /*9980*/  IMAD.IADD R3, R3, 0x1, R5 ;  /* 0x0000000103037824 */ /* 0x000fe200078e0205 */
[----:B------:R-:W-:Y:S01]  /*9990*/  LEA R4, P0, R2, UR8, 0x1 ;  /* 0x0000000802047c11 */ /* 0x000fe2000f8008ff */
[----:B-----5:R-:W-:Y:S02]  /*99a0*/  IMAD R11, R0, R11, RZ ;  /* 0x0000000b000b7224 */ /* 0x020fe400078e02ff */
[----:B------:R-:W-:Y:S01]  /*99b0*/  VIADD R0, R30, 0x30 ;  /* 0x000000301e007836 */ /* 0x000fe20000000000 */
[----:B------:R-:W-:Y:S01]  /*99c0*/  LEA.HI.X R8, R2, UR9, R3, 0x1, P0 ;  /* 0x0000000902087c11 */ /* 0x000fe200080f0c03 */
[----:B------:R-:W0:Y:S01]  /*99d0*/  SHFL.IDX PT, R6, R4, RZ, 0x181f ;  /* 0x00181fff04067589 */ /* 0x000e2200000e0000 */
[----:B------:R-:W-:Y:S01]  /*99e0*/  ISETP.GE.AND P0, PT, R17, UR4, PT ;  /* 0x0000000411007c0c */ /* 0x000fe2000bf06270 */
[C---:B------:R-:W-:Y:S02]  /*99f0*/  VIADD R2, R30.reuse, 0x60 ;  /* 0x000000601e027836 */ /* 0x040fe40000000000 */
[----:B------:R-:W1:Y:S01]  /*9a00*/  SHFL.IDX PT, R14, R4, 0x1, 0x181f ;  /* 0x00381f00040e7f89 */ /* 0x000e6200000e0000 */
[CC--:B------:R-:W-:Y:S01]  /*9a10*/  ISETP.GE.OR P3, PT, R30.reuse, R11.reuse, P0 ;  /* 0x0000000b1e00720c */ /* 0x0c0fe20000766670 */
[----:B------:R-:W-:Y:S01]  /*9a20*/  VIADD R3, R30, 0x90 ;  /* 0x000000901e037836 */ /* 0x000fe20000000000 */
[-C--:B------:R-:W-:Y:S01]  /*9a30*/  ISETP.GE.OR P2, PT, R0, R11.reuse, P0 ;  /* 0x0000000b0000720c */ /* 0x080fe20000746670 */
[----:B------:R-:W2:Y:S01]  /*9a40*/  SHFL.IDX PT, R24, R4, 0x2, 0x181f ;  /* 0x00581f0004187f89 */ /* 0x000ea200000e0000 */
[----:B------:R-:W-:-:S02]  /*9a50*/  ISETP.GE.OR P1, PT, R2, R11, P0 ;  /* 0x0000000b0200720c */ /* 0x000fc40000726670 */
[----:B------:R-:W-:Y:S01]  /*9a60*/  ISETP.GE.OR P0, PT, R3, R11, P0 ;  /* 0x0000000b0300720c */ /* 0x000fe20000706670 */
[----:B------:R-:W3:Y:S04]  /*9a70*/  SHFL.IDX PT, R10, R8, RZ, 0x181f ;  /* 0x00181fff080a7589 */ /* 0x000ee800000e0000 */
[----:B------:R1:W4:Y:S04]  /*9a80*/  SHFL.IDX PT, R28, R4, 0x3, 0x181f ;  /* 0x00781f00041c7f89 */ /* 0x00032800000e0000 */
[----:B------:R-:W4:Y:S04]  /*9a90*/  SHFL.IDX PT, R12, R8, 0x1, 0x181f ;  /* 0x00381f00080c7f89 */ /* 0x000f2800000e0000 */
[----:B------:R-:W4:Y:S01]  /*9aa0*/  SHFL.IDX PT, R20, R8, 0x2, 0x181f ;  /* 0x00581f0008147f89 */ /* 0x000f2200000e0000 */
[----:B0-----:R-:W-:-:S03]  /*9ab0*/  @!P3 LEA R2, P6, R17, R6, 0x1 ;  /* 0x000000061102b211 */ /* 0x001fc600078c08ff */
[----:B------:R4:W0:Y:S01]  /*9ac0*/  SHFL.IDX PT, R26, R8, 0x3, 0x181f ;  /* 0x00781f00081a7f89 */ /* 0x00082200000e0000 */
[C---:B-1----:R-:W-:Y:S02]  /*9ad0*/  @!P2 LEA R4, P5, R17.reuse, R14, 0x1 ;  /* 0x0000000e1104a211 */ /* 0x042fe400078a08ff */
[C---:B--2---:R-:W-:Y:S02]  /*9ae0*/  @!P1 LEA R6, P4, R17.reuse, R24, 0x1 ;  /* 0x0000001811069211 */ /* 0x044fe400078808ff */
[C---:B---3--:R-:W-:Y:S02]  /*9af0*/  @!P3 LEA.HI.X R3, R17.reuse, R10, R13, 0x1, P6 ;  /* 0x0000000a1103b211 */ /* 0x048fe400030f0c0d */
[----:B----4-:R-:W-:-:S03]  /*9b00*/  @!P0 LEA R8, P6, R17, R28, 0x1 ;  /* 0x0000001c11088211 */ /* 0x010fc600078c08ff */
[----:B------:R1:W-:Y:S01]  /*9b10*/  @!P3 ST.E.128 desc[UR50][R2.64], RZ ;  /* 0x000000ff0200b985 */ /* 0x0003e2000c101d32 */
[C-C-:B------:R-:W-:Y:S02]  /*9b20*/  @!P2 LEA.HI.X R5, R17.reuse, R12, R13.reuse, 0x1, P5 ;  /* 0x0000000c1105a211 */ /* 0x140fe400028f0c0d */
[----:B------:R-:W-:-:S03]  /*9b30*/  @!P1 LEA.HI.X R7, R17, R20, R13, 0x1, P4 ;  /* 0x0000001411079211 */ /* 0x000fc600020f0c0d */
[----:B------:R1:W-:Y:S01]  /*9b40*/  @!P2 ST.E.128 desc[UR50][R4.64], RZ ;  /* 0x000000ff0400a985 */ /* 0x0003e2000c101d32 */
[----:B0-----:R-:W-:-:S03]  /*9b50*/  @!P0 LEA.HI.X R9, R17, R26, R13, 0x1, P6 ;  /* 0x0000001a11098211 */ /* 0x001fc600030f0c0d */
[----:B------:R1:W-:Y:S04]  /*9b60*/  @!P1 ST.E.128 desc[UR50][R6.64], RZ ;  /* 0x000000ff06009985 */ /* 0x0003e8000c101d32 */
[----:B------:R1:W-:Y:S02]  /*9b70*/  @!P0 ST.E.128 desc[UR50][R8.64], RZ ;  /* 0x000000ff08008985 */ /* 0x0003e4000c101d32 */
.L_x_165:
[----:B------:R-:W-:Y:S05]  /*9b80*/  BSYNC B0 ;  /* 0x0000000000007941 */ /* 0x000fea0003800000 */
.L_x_161:
[----:B------:R-:W-:Y:S02]  /*9b90*/  ULDC UR4, c[0x0][0xc3c] ;  /* 0x00030f0000047ab9 */ /* 0x000fe40000000800 */
[----:B------:R-:W-:-:S13]  /*9ba0*/  ISETP.GE.AND P0, PT, R31, UR4, PT ;  /* 0x000000041f007c0c */ /* 0x000fda000bf06270 */
[----:B------:R-:W-:Y:S05]  /*9bb0*/  @!P0 BRA `(.L_x_171) ;  /* 0xffffff7000d08947 */ /* 0x000fea000383ffff */
[----:B------:R-:W-:Y:S05]  /*9bc0*/  EXIT ;  /* 0x000000000000794d */ /* 0x000fea0003800000 */
.L_x_134:
[----:B------:R-:W-:-:S08]  /*9bd0*/  NOP ;  /* 0x0000000000007918 */ /* 0x000fd00000000000 */
[----:B------:R-:W0:-:S00]  /*9be0*/  USETMAXREG.DEALLOC.CTAPOOL 0x20 ;  /* 0x00000020000079c8 */ /* 0x000e0000080e0500 */
[----:B0-----:R-:W-:Y:S02]  /*9bf0*/  LOP3.LUT R0, R0, 0x3, RZ, 0xc0, !PT ;  /* 0x0000000300007812 */ /* 0x001fe400078ec0ff */
[----:B------:R-:W-:-:S04]  /*9c00*/  LOP3.LUT R23, R23, 0xfffffffd, RZ, 0xc0, !PT ;  /* 0xfffffffd17177812 */ /* 0x000fc800078ec0ff */
[----:B------:R-:W0:Y:S02]  /*9c10*/  SHFL.IDX PT, R0, R0, RZ, 0x1f ;  /* 0x00001fff00007589 */ /* 0x000e2400000e0000 */
[----:B0-----:R-:W-:Y:S01]  /*9c20*/  ISETP.NE.AND P0, PT, R0, RZ, PT ;  /* 0x000000ff0000720c */ /* 0x001fe20003f05270 */
[----:B------:R-:W-:-:S12]  /*9c30*/  IMAD.MOV.U32 R0, RZ, RZ, RZ ;  /* 0x000000ffff007224 */ /* 0x000fd800078e00ff */
[----:B------:R-:W-:Y:S01]  /*9c40*/  @P0 LOP3.LUT R23, R23, 0x2, RZ, 0xfc, !PT ;  /* 0x0000000217170812 */ /* 0x000fe200078efcff */
[----:B------:R-:W-:Y:S06]  /*9c50*/  @!P0 BRA `(.L_x_172) ;  /* 0x0000000000208947 */ /* 0x000fec0003800000 */
[----:B------:R-:W0:Y:S08]  /*9c60*/  S2UR UR5, SR_CgaCtaId ;  /* 0x00000000000579c3 */ /* 0x000e300000008800 */
[----:B------:R-:W-:Y:S06]  /*9c70*/  BAR.SYNC.DEFER_BLOCKING 0x5, 0x200 ;  /* 0x0148000000007b1d */ /* 0x000fec0000010000 */
[----:B------:R-:W-:-:S02]  /*9c80*/  UMOV UR4, 0x400 ;  /* 0x0000040000047882 */ /* 0x000fc40000000000 */
[----:B0-----:R-:W-:-:S09]  /*9c90*/  ULEA UR4, UR5, UR4, 0x18 ;  /* 0x0000000405047291 */ /* 0x001fd2000f8ec03f */
[----:B------:R-:W0:Y:S02]  /*9ca0*/  LDS.128 R24, [UR4+0x132d0] ;  /* 0x0132d004ff187984 */ /* 0x000e240008000c00 */
[----:B0-----:R-:W-:Y:S01]  /*9cb0*/  R2UR UR43, R27 ;  /* 0x000000001b2b72ca */ /* 0x001fe200000e0000 */
[----:B------:R-:W-:Y:S06]  /*9cc0*/  BAR.ARV 0x4, 0x200 ;  /* 0x0108000000007b1d */ /* 0x000fec0000002000 */
[----:B------:R-:W-:Y:S08]  /*9cd0*/  BRA `(.L_x_173) ;  /* 0x0000000800b47947 */ /* 0x000ff00003800000 */
.L_x_172:
[----:B------:R-:W0:Y:S01]  /*9ce0*/  S2R R2, SR_TID.X ;  /* 0x0000000000027919 */ /* 0x000e220000002100 */
[----:B------:R-:W-:Y:S01]  /*9cf0*/  ULDC UR4, c[0x0][0xc3c] ;  /* 0x00030f0000047ab9 */ /* 0x000fe20000000800 */
[----:B------:R-:W-:Y:S01]  /*9d00*/  IMAD.MOV.U32 R9, RZ, RZ, RZ ;  /* 0x000000ffff097224 */ /* 0x000fe200078e00ff */
[----:B------:R-:W1:Y:S01]  /*9d10*/  LDC R24, c[0x0][0xc38] ;  /* 0x00030e00ff187b82 */ /* 0x000e620000000800 */
[----:B0-----:R-:W-:-:S04]  /*9d20*/  LOP3.LUT R7, R2, 0x1f, RZ, 0xc0, !PT ;  /* 0x0000001f02077812 */ /* 0x001fc800078ec0ff */
[----:B------:R-:W-:-:S04]  /*9d30*/  ISETP.NE.AND P0, PT, R7, 0x1f, PT ;  /* 0x0000001f0700780c */ /* 0x000fc80003f05270 */
[----:B------:R-:W-:-:S13]  /*9d40*/  ISETP.GE.OR P1, PT, R7, UR4, !P0 ;  /* 0x0000000407007c0c */ /* 0x000fda000c726670 */
[----:B------:R-:W0:Y:S08]  /*9d50*/  @!P1 LDC.64 R4, c[0x0][0xc80] ;  /* 0x00032000ff049b82 */ /* 0x000e300000000a00 */
[----:B------:R-:W2:Y:S01]  /*9d60*/  @!P1 LDC.64 R2, c[0x0][0xc78] ;  /* 0x00031e00ff029b82 */ /* 0x000ea20000000a00 */
[----:B0-----:R-:W-:-:S05]  /*9d70*/  @!P1 IMAD.WIDE.U32 R4, R7, 0x4, R4 ;  /* 0x0000000407049825 */ /* 0x001fca00078e0004 */
[----:B------:R-:W3:Y:S01]  /*9d80*/  @!P1 LDG.E R0, desc[UR50][R4.64] ;  /* 0x0000003204009981 */ /* 0x000ee2000c1e1900 */
[----:B--2---:R-:W-:-:S05]  /*9d90*/  @!P1 IMAD.WIDE.U32 R2, R7, 0x4, R2 ;  /* 0x0000000407029825 */ /* 0x004fca00078e0002 */
[----:B------:R-:W3:Y:S01]  /*9da0*/  @!P1 LDG.E R9, desc[UR50][R2.64] ;  /* 0x0000003202099981 */ /* 0x000ee2000c1e1900 */
[C---:B------:R-:W-:Y:S02]  /*9db0*/  ISETP.NE.AND P1, PT, R7.reuse, RZ, PT ;  /* 0x000000ff0700720c */ /* 0x040fe40003f25270 */
[C---:B------:R-:W-:Y:S02]  /*9dc0*/  ISETP.GE.U32.AND P2, PT, R7.reuse, 0x2, PT ;  /* 0x000000020700780c */ /* 0x040fe40003f46070 */
[C---:B------:R-:W-:Y:S02]  /*9dd0*/  ISETP.GE.U32.AND P3, PT, R7.reuse, 0x4, PT ;  /* 0x000000040700780c */ /* 0x040fe40003f66070 */
[C---:B------:R-:W-:Y:S02]  /*9de0*/  ISETP.GE.U32.AND P4, PT, R7.reuse, 0x8, PT ;  /* 0x000000080700780c */ /* 0x040fe40003f86070 */
[----:B------:R-:W-:Y:S01]  /*9df0*/  ISETP.GE.U32.AND P5, PT, R7, 0x10, PT ;  /* 0x000000100700780c */ /* 0x000fe20003fa6070 */
[----:B------:R-:W-:Y:S01]  /*9e00*/  UMOV UR43, URZ ;  /* 0x0000003f002b7c82 */ /* 0x000fe20008000000 */
[----:B---3--:R-:W-:-:S05]  /*9e10*/  IMAD R6, R0, R9, RZ ;  /* 0x0000000900067224 */ /* 0x008fca00078e02ff */
[----:B------:R-:W0:Y:S02]  /*9e20*/  SHFL.UP PT, R8, R6, 0x1, RZ ;  /* 0x0420000006087989 */ /* 0x000e2400000e00ff */
[----:B0-----:R-:W-:-:S05]  /*9e30*/  SEL R11, R8, RZ, P1 ;  /* 0x000000ff080b7207 */ /* 0x001fca0000800000 */
[----:B------:R-:W-:-:S05]  /*9e40*/  IMAD.IADD R11, R6, 0x1, R11 ;  /* 0x00000001060b7824 */ /* 0x000fca00078e020b */
        /* <DEDUP_REMOVED lines=9> */
[----:B------:R-:W0:Y:S01]  /*9ee0*/  SHFL.UP PT, R4, R2, 0x10, RZ ;  /* 0x0600000002047989 */ /* 0x000e2200000e00ff */
[----:B------:R-:W2:Y:S01]  /*9ef0*/  S2R R11, SR_CTAID.X ;  /* 0x00000000000b7919 */ /* 0x000ea20000002500 */
[----:B0-----:R-:W-:-:S05]  /*9f00*/  SEL R5, R4, RZ, P5 ;  /* 0x000000ff04057207 */ /* 0x001fca0002800000 */
[----:B------:R-:W-:-:S05]  /*9f10*/  IMAD.IADD R5, R2, 0x1, R5 ;  /* 0x0000000102057824 */ /* 0x000fca00078e0205 */
[----:B------:R-:W1:Y:S02]  /*9f20*/  SHFL.IDX PT, R13, R5, 0x1f, 0x1f ;  /* 0x03e01f00050d7f89 */ /* 0x000e6400000e0000 */
[----:B-1----:R-:W-:-:S05]  /*9f30*/  IMAD R6, R13, R24, RZ ;  /* 0x000000180d067224 */ /* 0x002fca00078e02ff */
[----:B--2---:R-:W-:Y:S01]  /*9f40*/  ISETP.GT.AND P6, PT, R6, R11, PT ;  /* 0x0000000b0600720c */ /* 0x004fe20003fc4270 */
[----:B------:R-:W-:-:S12]  /*9f50*/  IMAD.MOV.U32 R3, RZ, RZ, R6 ;  /* 0x000000ffff037224 */ /* 0x000fd800078e0006 */
[----:B------:R-:W-:Y:S05]  /*9f60*/  @P6 BRA `(.L_x_174) ;  /* 0x0000000000a86947 */ /* 0x000fea0003800000 */
[----:B------:R-:W-:Y:S01]  /*9f70*/  IMAD.MOV.U32 R6, RZ, RZ, R3 ;  /* 0x000000ffff067224 */ /* 0x000fe200078e0003 */
[----:B------:R-:W-:Y:S01]  /*9f80*/  UMOV UR43, URZ ;  /* 0x0000003f002b7c82 */ /* 0x000fe20008000000 */
[----:B------:R-:W-:-:S05]  /*9f90*/  ULDC UR5, c[0x0][0xc3c] ;  /* 0x00030f0000057ab9 */ /* 0x000fca0000000800 */
.L_x_176:
[----:B------:R-:W-:-:S03]  /*9fa0*/  UIADD3 UR4, UR43, 0x1f, URZ ;  /* 0x0000001f2b047890 */ /* 0x000fc6000fffe03f */
[----:B------:R-:W-:Y:S01]  /*9fb0*/  ULDC UR43, c[0x0][0xc3c] ;  /* 0x00030f00002b7ab9 */ /* 0x000fe20000000800 */
[----:B------:R-:W-:-:S06]  /*9fc0*/  UISETP.GE.AND UP0, UPT, UR4, UR5, UPT ;  /* 0x000000050400728c */ /* 0x000fcc000bf06270 */
[----:B------:R-:W-:-:S13]  /*9fd0*/  PLOP3.LUT P6, PT, PT, PT, UP0, 0x40, 0x0 ;  /* 0x000000000000781c */ /* 0x000fda0003fce808 */
[----:B------:R-:W-:Y:S05]  /*9fe0*/  @!P6 BRA `(.L_x_175) ;  /* 0x0000000400c8e947 */ /* 0x000fea0003800000 */
[----:B------:R-:W-:Y:S01]  /*9ff0*/  UMOV UR43, UR4 ;  /* 0x00000004002b7c82 */ /* 0x000fe20008000000 */
[----:B------:R-:W-:Y:S01]  /*a000*/  IMAD.MOV.U32 R0, RZ, RZ, RZ ;  /* 0x000000ffff007224 */ /* 0x000fe200078e00ff */
[----:B------:R-:W0:Y:S01]  /*a010*/  LDC R24, c[0x0][0xc38] ;  /* 0x00030e00ff187b82 */ /* 0x000e220000000800 */
[----:B------:R-:W-:-:S05]  /*a020*/  VIADD R9, R7, UR43 ;  /* 0x0000002b07097c36 */ /* 0x000fca0008000000 */
[----:B------:R-:W-:-:S13]  /*a030*/  ISETP.GE.OR P6, PT, R9, UR5, !P0 ;  /* 0x0000000509007c0c */ /* 0x000fda000c7c6670 */
[----:B------:R-:W1:Y:S08]  /*a040*/  @!P6 LDC.64 R4, c[0x0][0xc80] ;  /* 0x00032000ff04eb82 */ /* 0x000e700000000a00 */
[----:B------:R-:W2:Y:S01]  /*a050*/  @!P6 LDC.64 R2, c[0x0][0xc78] ;  /* 0x00031e00ff02eb82 */ /* 0x000ea20000000a00 */
[----:B-1----:R-:W-:-:S05]  /*a060*/  @!P6 IMAD.WIDE R4, R9, 0x4, R4 ;  /* 0x000000040904e825 */ /* 0x002fca00078e0204 */
[----:B------:R-:W3:Y:S01]  /*a070*/  @!P6 LDG.E R0, desc[UR50][R4.64] ;  /* 0x000000320400e981 */ /* 0x000ee2000c1e1900 */
[----:B--2---:R-:W-:-:S04]  /*a080*/  @!P6 IMAD.WIDE R2, R9, 0x4, R2 ;  /* 0x000000040902e825 */ /* 0x004fc800078e0202 */
[----:B------:R-:W-:-:S06]  /*a090*/  IMAD.MOV.U32 R9, RZ, RZ, RZ ;  /* 0x000000ffff097224 */ /* 0x000fcc00078e00ff */
[----:B------:R-:W3:Y:S02]  /*a0a0*/  @!P6 LDG.E R9, desc[UR50][R2.64] ;  /* 0x000000320209e981 */ /* 0x000ee4000c1e1900 */
[----:B---3--:R-:W-:-:S05]  /*a0b0*/  IMAD R15, R0, R9, RZ ;  /* 0x00000009000f7224 */ /* 0x008fca00078e02ff */
[----:B------:R-:W1:Y:S02]  /*a0c0*/  SHFL.UP PT, R8, R15, 0x1, RZ ;  /* 0x042000000f087989 */ /* 0x000e6400000e00ff */
[----:B-1----:R-:W-:-:S05]  /*a0d0*/  SEL R8, R8, RZ, P1 ;  /* 0x000000ff08087207 */ /* 0x002fca0000800000 */
[----:B------:R-:W-:-:S05]  /*a0e0*/  IMAD.IADD R8, R15, 0x1, R8 ;  /* 0x000000010f087824 */ /* 0x000fca00078e0208 */
        /* <DEDUP_REMOVED lines=12> */
[----:B------:R-:W0:Y:S02]  /*a1b0*/  SHFL.IDX PT, R15, R5, 0x1f, 0x1f ;  /* 0x03e01f00050f7f89 */ /* 0x000e2400000e0000 */
[----:B0-----:R-:W-:-:S04]  /*a1c0*/  IMAD R15, R15, R24, RZ ;  /* 0x000000180f0f7224 */ /* 0x001fc800078e02ff */
[----:B------:R-:W-:-:S05]  /*a1d0*/  IMAD.IADD R6, R15, 0x1, R6 ;  /* 0x000000010f067824 */ /* 0x000fca00078e0206 */
[----:B------:R-:W-:-:S13]  /*a1e0*/  ISETP.GT.AND P6, PT, R6, R11, PT ;  /* 0x0000000b0600720c */ /* 0x000fda0003fc4270 */
[----:B------:R-:W-:Y:S05]  /*a1f0*/  @!P6 BRA `(.L_x_176) ;  /* 0xfffffffc0068e947 */ /* 0x000fea000383ffff */
[----:B------:R-:W-:-:S07]  /*a200*/  IMAD.MOV.U32 R3, RZ, RZ, R15 ;  /* 0x000000ffff037224 */ /* 0x000fce00078e000f */
.L_x_174:
[----:B------:R-:W-:-:S04]  /*a210*/  IMAD.IADD R8, R6, 0x1, -R3 ;  /* 0x0000000106087824 */ /* 0x000fc800078e0a03 */
[----:B------:R-:W-:-:S05]  /*a220*/  IMAD R2, R5, R24, R8 ;  /* 0x0000001805027224 */ /* 0x000fca00078e0208 */
[----:B------:R-:W-:-:S13]  /*a230*/  ISETP.GT.AND P0, PT, R2, R11, PT ;  /* 0x0000000b0200720c */ /* 0x000fda0003f04270 */
[----:B------:R-:W-:Y:S02]  /*a240*/  VOTEU.ANY UR5, UPT, !P0 ;  /* 0x0000000000057886 */ /* 0x000fe400040e0100 */
[----:B------:R-:W-:Y:S02]  /*a250*/  UPOPC UR4, UR5 ;  /* 0x00000005000472bf */ /* 0x000fe40008000000 */
[----:B------:R-:W-:-:S04]  /*a260*/  ISETP.NE.AND P0, PT, RZ, UR5, PT ;  /* 0x00000005ff007c0c */ /* 0x000fc8000bf05270 */
[----:B------:R-:W-:Y:S02]  /*a270*/  IMAD.U32 R13, RZ, RZ, UR4 ;  /* 0x00000004ff0d7e24 */ /* 0x000fe4000f8e00ff */
[----:B------:R-:W-:-:S03]  /*a280*/  IMAD.U32 R10, RZ, RZ, UR4 ;  /* 0x00000004ff0a7e24 */ /* 0x000fc6000f8e00ff */
[----:B------:R0:W1:Y:S04]  /*a290*/  SHFL.IDX PT, R0, R0, R13, 0x1f ;  /* 0x00001f0d00007589 */ /* 0x00006800000e0000 */
[----:B------:R2:W3:Y:S01]  /*a2a0*/  SHFL.IDX PT, R9, R9, R10, 0x1f ;  /* 0x00001f0a09097589 */ /* 0x0004e200000e0000 */
[----:B0-----:R-:W-:Y:S01]  /*a2b0*/  IMAD.MOV.U32 R13, RZ, RZ, RZ ;  /* 0x000000ffff0d7224 */ /* 0x001fe200078e00ff */
[----:B-1----:R-:W-:-:S04]  /*a2c0*/  IABS R4, R0 ;  /* 0x0000000000047213 */ /* 0x002fc80000000000 */
[----:B------:R-:W0:Y:S08]  /*a2d0*/  I2F.RP R6, R4 ;  /* 0x0000000400067306 */ /* 0x000e300000209400 */
[----:B0-----:R-:W0:Y:S02]  /*a2e0*/  MUFU.RCP R6, R6 ;  /* 0x0000000600067308 */ /* 0x001e240000001000 */
[----:B0-----:R-:W-:-:S06]  /*a2f0*/  VIADD R2, R6, 0xffffffe ;  /* 0x0ffffffe06027836 */ /* 0x001fcc0000000000 */
[----:B------:R-:W0:Y:S02]  /*a300*/  F2I.FTZ.U32.TRUNC.NTZ R3, R2 ;  /* 0x0000000200037305 */ /* 0x000e24000021f000 */
[----:B0-----:R-:W-:Y:S01]  /*a310*/  IMAD.MOV R12, RZ, RZ, -R3 ;  /* 0x000000ffff0c7224 */ /* 0x001fe200078e0a03 */
[----:B--23--:R-:W-:Y:S06]  /*a320*/  @!P0 BRA `(.L_x_177) ;  /* 0x00000000000c8947 */ /* 0x00cfec0003800000 */
[----:B------:R-:W-:-:S06]  /*a330*/  UIADD3 UR5, UR4, -0x1, URZ ;  /* 0xffffffff04057890 */ /* 0x000fcc000fffe03f */
[----:B------:R-:W-:-:S05]  /*a340*/  IMAD.U32 R6, RZ, RZ, UR5 ;  /* 0x00000005ff067e24 */ /* 0x000fca000f8e00ff */
[----:B------:R0:W1:Y:S02]  /*a350*/  SHFL.IDX PT, R13, R5, R6, 0x1f ;  /* 0x00001f06050d7589 */ /* 0x00006400000e0000 */
.L_x_177:
[----:B-1----:R-:W-:Y:S01]  /*a360*/  IMAD R24, R13, R24, R8 ;  /* 0x000000180d187224 */ /* 0x002fe200078e0208 */
[----:B------:R-:W-:Y:S01]  /*a370*/  IABS R2, R9 ;  /* 0x0000000900027213 */ /* 0x000fe20000000000 */
[----:B0-----:R-:W-:Y:S01]  /*a380*/  IMAD.MOV.U32 R5, RZ, RZ, R12 ;  /* 0x000000ffff057224 */ /* 0x001fe200078e000c */
[----:B------:R-:W-:Y:S01]  /*a390*/  IABS R10, R0 ;  /* 0x00000000000a7213 */ /* 0x000fe20000000000 */
[----:B------:R-:W-:Y:S01]  /*a3a0*/  IMAD.IADD R25, R11, 0x1, -R24 ;  /* 0x000000010b197824 */ /* 0x000fe200078e0a18 */
[----:B------:R-:W-:Y:S01]  /*a3b0*/  UIADD3 UR43, UR4, UR43, URZ ;  /* 0x0000002b042b7290 */ /* 0x000fe2000fffe03f */
[----:B------:R-:W-:Y:S02]  /*a3c0*/  IMAD R11, R5, R4, RZ ;  /* 0x00000004050b7224 */ /* 0x000fe400078e02ff */
[----:B------:R-:W-:Y:S01]  /*a3d0*/  IMAD.MOV.U32 R5, RZ, RZ, R2 ;  /* 0x000000ffff057224 */ /* 0x000fe200078e0002 */
[----:B------:R-:W-:Y:S01]  /*a3e0*/  IABS R8, R25 ;  /* 0x0000001900087213 */ /* 0x000fe20000000000 */
[----:B------:R-:W-:-:S02]  /*a3f0*/  IMAD.MOV.U32 R2, RZ, RZ, RZ ;  /* 0x000000ffff027224 */ /* 0x000fc400078e00ff */
[----:B------:R-:W0:Y:S01]  /*a400*/  I2F.RP R6, R5 ;  /* 0x0000000500067306 */ /* 0x000e220000209400 */
[----:B------:R-:W-:Y:S02]  /*a410*/  IMAD.MOV R10, RZ, RZ, -R10 ;  /* 0x000000ffff0a7224 */ /* 0x000fe400078e0a0a */
[----:B------:R-:W-:-:S04]  /*a420*/  IMAD.HI.U32 R2, R3, R11, R2 ;  /* 0x0000000b03027227 */ /* 0x000fc800078e0002 */
[----:B------:R-:W-:Y:S02]  /*a430*/  IMAD.MOV.U32 R3, RZ, RZ, R8 ;  /* 0x000000ffff037224 */ /* 0x000fe400078e0008 */
[----:B------:R-:W-:Y:S02]  /*a440*/  IMAD.MOV.U32 R8, RZ, RZ, R10 ;  /* 0x000000ffff087224 */ /* 0x000fe400078e000a */
[----:B------:R-:W-:-:S04]  /*a450*/  IMAD.HI.U32 R2, R2, R3, RZ ;  /* 0x0000000302027227 */ /* 0x000fc800078e00ff */
[----:B------:R-:W-:Y:S01]  /*a460*/  IMAD R3, R2, R8, R3 ;  /* 0x0000000802037224 */ /* 0x000fe200078e0203 */
[----:B0-----:R-:W0:Y:S04]  /*a470*/  MUFU.RCP R6, R6 ;  /* 0x0000000600067308 */ /* 0x001e280000001000 */
[----:B------:R-:W-:-:S13]  /*a480*/  ISETP.GT.U32.AND P1, PT, R4, R3, PT ;  /* 0x000000030400720c */ /* 0x000fda0003f24070 */
[----:B------:R-:W-:Y:S02]  /*a490*/  @!P1 IMAD.IADD R3, R3, 0x1, -R4 ;  /* 0x0000000103039824 */ /* 0x000fe400078e0a04 */
[----:B0-----:R-:W-:Y:S02]  /*a4a0*/  VIADD R8, R6, 0xffffffe ;  /* 0x0ffffffe06087836 */ /* 0x001fe40000000000 */
[----:B------:R-:W-:Y:S01]  /*a4b0*/  @!P1 VIADD R2, R2, 0x1 ;  /* 0x0000000102029836 */ /* 0x000fe20000000000 */
[----:B------:R-:W-:Y:S02]  /*a4c0*/  ISETP.GE.U32.AND P0, PT, R3, R4, PT ;  /* 0x000000040300720c */ /* 0x000fe40003f06070 */
[----:B------:R-:W-:Y:S01]  /*a4d0*/  LOP3.LUT R4, R25, R0, RZ, 0x3c, !PT ;  /* 0x0000000019047212 */ /* 0x000fe200078e3cff */
[----:B------:R0:W1:Y:S01]  /*a4e0*/  F2I.FTZ.U32.TRUNC.NTZ R3, R8 ;  /* 0x0000000800037305 */ /* 0x000062000021f000 */
[----:B------:R-:W-:Y:S02]  /*a4f0*/  ISETP.NE.AND P1, PT, R0, RZ, PT ;  /* 0x000000ff0000720c */ /* 0x000fe40003f25270 */
[----:B------:R-:W-:-:S02]  /*a500*/  ISETP.GE.AND P2, PT, R4, RZ, PT ;  /* 0x000000ff0400720c */ /* 0x000fc40003f46270 */
[----:B0-----:R-:W-:-:S05]  /*a510*/  IABS R8, R9 ;  /* 0x0000000900087213 */ /* 0x001fca0000000000 */
[----:B------:R-:W-:-:S04]  /*a520*/  @P0 VIADD R2, R2, 0x1 ;  /* 0x0000000102020836 */ /* 0x000fc80000000000 */
[----:B------:R-:W-:Y:S02]  /*a530*/  IMAD.MOV.U32 R6, RZ, RZ, R2 ;  /* 0x000000ffff067224 */ /* 0x000fe400078e0002 */
[----:B-1----:R-:W-:Y:S02]  /*a540*/  IMAD.MOV R2, RZ, RZ, -R3 ;  /* 0x000000ffff027224 */ /* 0x002fe400078e0a03 */
[----:B------:R-:W-:Y:S01]  /*a550*/  @!P2 IMAD.MOV R6, RZ, RZ, -R6 ;  /* 0x000000ffff06a224 */ /* 0x000fe200078e0a06 */
[----:B------:R-:W-:Y:S01]  /*a560*/  @!P1 LOP3.LUT R6, RZ, R0, RZ, 0x33, !PT ;  /* 0x00000000ff069212 */ /* 0x000fe200078e33ff */
[----:B------:R-:W-:Y:S02]  /*a570*/  IMAD R11, R2, R5, RZ ;  /* 0x00000005020b7224 */ /* 0x000fe400078e02ff */
[----:B------:R-:W-:Y:S01]  /*a580*/  IMAD.MOV.U32 R2, RZ, RZ, RZ ;  /* 0x000000ffff027224 */ /* 0x000fe200078e00ff */
[----:B------:R-:W-:Y:S01]  /*a590*/  IABS R4, R6 ;  /* 0x0000000600047213 */ /* 0x000fe20000000000 */
[----:B------:R-:W-:-:S02]  /*a5a0*/  IMAD.MOV R8, RZ, RZ, -R8 ;  /* 0x000000ffff087224 */ /* 0x000fc400078e0a08 */
[----:B------:R-:W-:-:S04]  /*a5b0*/  IMAD.HI.U32 R2, R3, R11, R2 ;  /* 0x0000000b03027227 */ /* 0x000fc800078e0002 */
[----:B------:R-:W-:Y:S02]  /*a5c0*/  IMAD.MOV.U32 R3, RZ, RZ, R4 ;  /* 0x000000ffff037224 */ /* 0x000fe400078e0004 */
[----:B------:R-:W-:Y:S02]  /*a5d0*/  IMAD.MOV.U32 R4, RZ, RZ, R8 ;  /* 0x000000ffff047224 */ /* 0x000fe400078e0008 */
[----:B------:R-:W-:-:S04]  /*a5e0*/  IMAD.HI.U32 R2, R2, R3, RZ ;  /* 0x0000000302027227 */ /* 0x000fc800078e00ff */
[----:B------:R-:W-:Y:S01]  /*a5f0*/  IMAD R4, R2, R4, R3 ;  /* 0x0000000402047224 */ /* 0x000fe200078e0203 */
[----:B------:R-:W-:Y:S01]  /*a600*/  LOP3.LUT R3, R6, R9, RZ, 0x3c, !PT ;  /* 0x0000000906037212 */ /* 0x000fe200078e3cff */
[----:B------:R-:W-:-:S03]  /*a610*/  IMAD R0, R0, R6, RZ ;  /* 0x0000000600007224 */ /* 0x000fc600078e02ff */
[----:B------:R-:W-:Y:S01]  /*a620*/  ISETP.GT.U32.AND P1, PT, R5, R4, PT ;  /* 0x000000040500720c */ /* 0x000fe20003f24070 */
[----:B------:R-:W-:Y:S01]  /*a630*/  IMAD.IADD R25, R25, 0x1, -R0 ;  /* 0x0000000119197824 */ /* 0x000fe200078e0a00 */
[----:B------:R-:W-:-:S11]  /*a640*/  ISETP.GE.AND P2, PT, R3, RZ, PT ;  /* 0x000000ff0300720c */ /* 0x000fd60003f46270 */
[----:B------:R-:W-:Y:S02]  /*a650*/  @!P1 IMAD.IADD R4, R4, 0x1, -R5 ;  /* 0x0000000104049824 */ /* 0x000fe400078e0a05 */
[----:B------:R-:W-:Y:S01]  /*a660*/  @!P1 VIADD R2, R2, 0x1 ;  /* 0x0000000102029836 */ /* 0x000fe20000000000 */
[----:B------:R-:W-:Y:S02]  /*a670*/  ISETP.NE.AND P1, PT, R9, RZ, PT ;  /* 0x000000ff0900720c */ /* 0x000fe40003f25270 */
[----:B------:R-:W-:-:S13]  /*a680*/  ISETP.GE.U32.AND P0, PT, R4, R5, PT ;  /* 0x000000050400720c */ /* 0x000fda0003f06070 */
[----:B------:R-:W-:-:S04]  /*a690*/  @P0 VIADD R2, R2, 0x1 ;  /* 0x0000000102020836 */ /* 0x000fc80000000000 */
[----:B------:R-:W-:Y:S01]  /*a6a0*/  @!P2 IMAD.MOV R2, RZ, RZ, -R2 ;  /* 0x000000ffff02a224 */ /* 0x000fe200078e0a02 */
[----:B------:R-:W-:-:S05]  /*a6b0*/  @!P1 LOP3.LUT R2, RZ, R9, RZ, 0x33, !PT ;  /* 0x00000009ff029212 */ /* 0x000fca00078e33ff */
[----:B------:R-:W-:-:S04]  /*a6c0*/  IMAD.MOV R26, RZ, RZ, -R2 ;  /* 0x000000ffff1a7224 */ /* 0x000fc800078e0a02 */
[C---:B------:R-:W-:Y:S02]  /*a6d0*/  IMAD R26, R9.reuse, R26, R6 ;  /* 0x0000001a091a7224 */ /* 0x040fe400078e0206 */
[----:B------:R-:W-:-:S04]  /*a6e0*/  IMAD R9, R9, 0x1000000, R2 ;  /* 0x0100000009097824 */ /* 0x000fc800078e0202 */
[----:B------:R-:W-:Y:S01]  /*a6f0*/  IMAD R26, R26, 0x10000, R9 ;  /* 0x000100001a1a7824 */ /* 0x000fe200078e0209 */
[----:B------:R-:W-:Y:S06]  /*a700*/  BRA `(.L_x_178) ;  /* 0x00000000000c7947 */ /* 0x000fec0003800000 */
.L_x_175:
[----:B------:R-:W-:Y:S02]  /*a710*/  IMAD.MOV.U32 R24, RZ, RZ, R11 ;  /* 0x000000ffff187224 */ /* 0x000fe400078e000b */
[----:B------:R-:W-:Y:S02]  /*a720*/  IMAD.MOV.U32 R25, RZ, RZ, RZ ;  /* 0x000000ffff197224 */ /* 0x000fe400078e00ff */
[----:B------:R-:W-:-:S07]  /*a730*/  IMAD.MOV.U32 R26, RZ, RZ, RZ ;  /* 0x000000ffff1a7224 */ /* 0x000fce00078e00ff */
.L_x_178:
[----:B------:R-:W-:Y:S01]  /*a740*/  ISETP.NE.AND P0, PT, R7, RZ, PT ;  /* 0x000000ff0700720c */ /* 0x000fe20003f05270 */
[----:B------:R-:W-:-:S12]  /*a750*/  IMAD.U32 R27, RZ, RZ, UR43 ;  /* 0x0000002bff1b7e24 */ /* 0x000fd8000f8e00ff */
[----:B------:R-:W0:Y:S01]  /*a760*/  @!P0 S2R R3, SR_CgaCtaId ;  /* 0x0000000000038919 */ /* 0x000e220000008800 */
[----:B------:R-:W-:-:S04]  /*a770*/  @!P0 MOV R0, 0x400 ;  /* 0x0000040000008802 */ /* 0x000fc80000000f00 */
[----:B0-----:R-:W-:-:S05]  /*a780*/  @!P0 LEA R0, R3, R0, 0x18 ;  /* 0x0000000003008211 */ /* 0x001fca00078ec0ff */
[----:B------:R0:W-:Y:S01]  /*a790*/  @!P0 STS.128 [R0+0x132d0], R24 ;  /* 0x0132d01800008388 */ /* 0x0001e20000000c00 */
[----:B------:R-:W-:Y:S06]  /*a7a0*/  BAR.ARV 0x5, 0x200 ;  /* 0x0148000000007b1d */ /* 0x000fec0000002000 */
.L_x_173:
[----:B------:R-:W-:Y:S01]  /*a7b0*/  ULDC UR4, c[0x0][0xc3c] ;  /* 0x00030f0000047ab9 */ /* 0x000fe20000000800 */
[----:B------:R1:W-:Y:S01]  /*a7c0*/  STL [R1+0xc], RZ ;  /* 0x00000cff01007387 */ /* 0x0003e20000100800 */
[----:B------:R-:W-:Y:S01]  /*a7d0*/  UISETP.GE.AND UP0, UPT, UR43, UR4, UPT ;  /* 0x000000042b00728c */ /* 0x000fe2000bf06270 */
[----:B------:R-:W-:Y:S02]  /*a7e0*/  IMAD.MOV.U32 R19, RZ, RZ, 0x1 ;  /* 0x00000001ff137424 */ /* 0x000fe400078e00ff */
[----:B------:R-:W-:-:S03]  /*a7f0*/  IMAD.MOV.U32 R18, RZ, RZ, RZ ;  /* 0x000000ffff127224 */ /* 0x000fc600078e00ff */
[----:B------:R-:W-:-:S13]  /*a800*/  PLOP3.LUT P0, PT, PT, PT, UP0, 0x80, 0x0 ;  /* 0x000000000000781c */ /* 0x000fda0003f0f008 */
[----:B-1----:R-:W-:Y:S05]  /*a810*/  @P0 BRA `(.L_x_179) ;  /* 0x0000003c00f00947 */ /* 0x002fea0003800000 */
[----:B------:R-:W1:Y:S01]  /*a820*/  S2R R11, SR_TID.X ;  /* 0x00000000000b7919 */ /* 0x000e620000002100 */
[----:B------:R-:W2:Y:S01]  /*a830*/  S2UR UR5, SR_CgaCtaId ;  /* 0x00000000000579c3 */ /* 0x000ea20000008800 */
[----:B------:R-:W-:Y:S01]  /*a840*/  UMOV UR4, 0x400 ;  /* 0x0000040000047882 */ /* 0x000fe20000000000 */
[----:B------:R-:W-:Y:S01]  /*a850*/  IMAD.MOV.U32 R19, RZ, RZ, 0x1 ;  /* 0x00000001ff137424 */ /* 0x000fe200078e00ff */
[----:B------:R3:W-:Y:S01]  /*a860*/  STL [R1+0xc], RZ ;  /* 0x00000cff01007387 */ /* 0x0007e20000100800 */
[----:B------:R-:W-:Y:S01]  /*a870*/  IMAD.MOV.U32 R18, RZ, RZ, RZ ;  /* 0x000000ffff127224 */ /* 0x000fe200078e00ff */
[----:B------:R-:W-:Y:S02]  /*a880*/  ULOP3.LUT UR39, UR38, 0x1, URZ, 0xfc, !UPT ;  /* 0x0000000126277892 */ /* 0x000fe4000f8efc3f */
[----:B------:R-:W-:Y:S01]  /*a890*/  ULOP3.LUT UR42, UR38, 0x2, URZ, 0xfc, !UPT ;  /* 0x00000002262a7892 */ /* 0x000fe2000f8efc3f */
[----:B------:R-:W-:Y:S01]  /*a8a0*/  ULDC UR41, c[0x0][0xc] ;  /* 0x0000030000297ab9 */ /* 0x000fe20000000800 */
[----:B------:R-:W-:Y:S01]  /*a8b0*/  ULDC.64 UR52, c[0x0][0x198] ;  /* 0x0000660000347ab9 */ /* 0x000fe20000000a00 */
[----:B--2---:R-:W-:-:S06]  /*a8c0*/  ULEA UR4, UR5, UR4, 0x18 ;  /* 0x0000000405047291 */ /* 0x004fcc000f8ec03f */
[----:B------:R-:W-:Y:S01]  /*a8d0*/  IMAD.U32 R16, RZ, RZ, UR4 ;  /* 0x00000004ff107e24 */ /* 0x000fe2000f8e00ff */
[C---:B-1----:R-:W-:Y:S01]  /*a8e0*/  LOP3.LUT R10, R11.reuse, 0x7f, RZ, 0xc0, !PT ;  /* 0x0000007f0b0a7812 */ /* 0x042fe200078ec0ff */
[C---:B------:R-:W-:Y:S01]  /*a8f0*/  IMAD.SHL.U32 R29, R11.reuse, 0x40, RZ ;  /* 0x000000400b1d7824 */ /* 0x040fe200078e00ff */
[----:B------:R-:W-:Y:S01]  /*a900*/  SHF.R.U32.HI R4, RZ, 0x1, R11 ;  /* 0x00000001ff047819 */ /* 0x000fe2000001160b */
[----:B------:R-:W-:Y:S02]  /*a910*/  IMAD.SHL.U32 R2, R11, 0x10, RZ ;  /* 0x000000100b027824 */ /* 0x000fe400078e00ff */
[----:B------:R-:W-:Y:S01]  /*a920*/  IMAD.SHL.U32 R6, R10, 0x10, RZ ;  /* 0x000000100a067824 */ /* 0x000fe200078e00ff */
[----:B------:R-:W-:Y:S01]  /*a930*/  LOP3.LUT R3, R29, 0x180, RZ, 0xc0, !PT ;  /* 0x000001801d037812 */ /* 0x000fe200078ec0ff */
[C---:B------:R-:W-:Y:S01]  /*a940*/  IMAD.SHL.U32 R8, R11.reuse, 0x2, RZ ;  /* 0x000000020b087824 */ /* 0x040fe200078e00ff */
[----:B------:R-:W-:Y:S01]  /*a950*/  LOP3.LUT R5, R2, 0x1b0, RZ, 0xc0, !PT ;  /* 0x000001b002057812 */ /* 0x000fe200078ec0ff */
[----:B0-----:R-:W-:Y:S01]  /*a960*/  IMAD.SHL.U32 R0, R11, 0x20, RZ ;  /* 0x000000200b007824 */ /* 0x001fe200078e00ff */
[----:B------:R-:W-:-:S02]  /*a970*/  LOP3.LUT R7, R6, 0x600, RZ, 0xc0, !PT ;  /* 0x0000060006077812 */ /* 0x000fc400078ec0ff */
[----:B------:R-:W-:Y:S01]  /*a980*/  LOP3.LUT R3, R3, 0x30, R4, 0xf8, !PT ;  /* 0x0000003003037812 */ /* 0x000fe200078ef804 */
[----:B------:R-:W-:Y:S01]  /*a990*/  IMAD.SHL.U32 R4, R11, 0x8, RZ ;  /* 0x000000080b047824 */ /* 0x000fe200078e00ff */
[----:B------:R-:W-:Y:S01]  /*a9a0*/  LOP3.LUT R9, R5, 0x30, R8, 0x78, !PT ;  /* 0x0000003005097812 */ /* 0x000fe200078e7808 */
[----:B------:R-:W-:Y:S01]  /*a9b0*/  IMAD.SHL.U32 R8, R11, 0x4, RZ ;  /* 0x000000040b087824 */ /* 0x000fe200078e00ff */
[----:B------:R-:W-:Y:S02]  /*a9c0*/  LOP3.LUT R6, R7, 0x40, R2, 0xf8, !PT ;  /* 0x0000004007067812 */ /* 0x000fe400078ef802 */
[----:B------:R-:W-:Y:S02]  /*a9d0*/  LOP3.LUT R4, R3, 0x30, R4, 0x78, !PT ;  /* 0x0000003003047812 */ /* 0x000fe400078e7804 */
[----:B------:R-:W-:Y:S02]  /*a9e0*/  LOP3.LUT R7, R7, 0x60, R0, 0xf8, !PT ;  /* 0x0000006007077812 */ /* 0x000fe400078ef800 */
[----:B------:R-:W-:-:S02]  /*a9f0*/  LOP3.LUT R9, R6, R9, RZ, 0xfc, !PT ;  /* 0x0000000906097212 */ /* 0x000fc400078efcff */
[----:B------:R-:W-:Y:S02]  /*aa00*/  SHF.R.U32.HI R3, RZ, 0x2, R10 ;  /* 0x00000002ff037819 */ /* 0x000fe4000001160a */
[----:B------:R-:W-:Y:S02]  /*aa10*/  LOP3.LUT R5, R0, 0x80, RZ, 0xc0, !PT ;  /* 0x0000008000057812 */ /* 0x000fe400078ec0ff */
[--C-:B------:R-:W-:Y:S02]  /*aa20*/  LOP3.LUT R28, R7, 0x100, R0.reuse, 0xf8, !PT ;  /* 0x00000100071c7812 */ /* 0x100fe400078ef800 */
[----:B------:R-:W-:Y:S01]  /*aa30*/  LOP3.LUT R2, R3, 0x60, R0, 0xf8, !PT ;  /* 0x0000006003027812 */ /* 0x000fe200078ef800 */
[----:B------:R-:W-:Y:S01]  /*aa40*/  IMAD.IADD R0, R16, 0x1, R9 ;  /* 0x0000000110007824 */ /* 0x000fe200078e0209 */
[----:B------:R-:W-:Y:S02]  /*aa50*/  LOP3.LUT R5, R5, 0x10, R11, 0xf8, !PT ;  /* 0x0000001005057812 */ /* 0x000fe400078ef80b */
[----:B------:R-:W-:-:S02]  /*aa60*/  LOP3.LUT R29, R4, 0x640, R29, 0xf8, !PT ;  /* 0x00000640041d7812 */ /* 0x000fc400078ef81d */
[----:B------:R3:W-:Y:S01]  /*aa70*/  STL [R1+0x8], R0 ;  /* 0x0000080001007387 */ /* 0x0007e20000100800 */
[----:B------:R-:W-:-:S04]  /*aa80*/  LOP3.LUT R5, R5, 0x10, R8, 0x78, !PT ;  /* 0x0000001005057812 */ /* 0x000fc800078e7808 */
[----:B------:R-:W-:-:S07]  /*aa90*/  LOP3.LUT R28, R28, R5, RZ, 0xfc, !PT ;  /* 0x000000051c1c7212 */ /* 0x000fce00078efcff */
.L_x_245:
[----:B------:R-:W-:Y:S01]  /*aaa0*/  ULDC.64 UR4, c[0x0][0xc88] ;  /* 0x0003220000047ab9 */ /* 0x000fe20000000a00 */
[----:B------:R-:W-:Y:S01]  /*aab0*/  ULDC.64 UR6, c[0x0][0xa08] ;  /* 0x0002820000067ab9 */ /* 0x000fe20000000a00 */
[----:B------:R-:W-:-:S06]  /*aac0*/  UIMAD.WIDE UR4, UR43, 0x4, UR4 ;  /* 0x000000042b0478a5 */ /* 0x000fcc000f8e0204 */
[----:B------:R-:W-:Y:S02]  /*aad0*/  IMAD.U32 R2, RZ, RZ, UR4 ;  /* 0x00000004ff027e24 */ /* 0x000fe4000f8e00ff */
[----:B0-----:R-:W-:Y:S01]  /*aae0*/  IMAD.U32 R3, RZ, RZ, UR5 ;  /* 0x00000005ff037e24 */ /* 0x001fe2000f8e00ff */
[----:B------:R-:W-:-:S04]  /*aaf0*/  ULDC.64 UR4, c[0x0][0xa28] ;  /* 0x00028a0000047ab9 */ /* 0x000fc80000000a00 */
[----:B------:R-:W2:Y:S01]  /*ab00*/  LDG.E R2, desc[UR50][R2.64] ;  /* 0x0000003202027981 */ /* 0x000ea2000c1e1900 */
[----:B------:R-:W-:-:S04]  /*ab10*/  UISETP.NE.U32.AND UP0, UPT, UR4, URZ, UPT ;  /* 0x0000003f0400728c */ /* 0x000fc8000bf05070 */
[----:B------:R-:W-:-:S06]  /*ab20*/  UISETP.NE.AND.EX UP0, UPT, UR5, URZ, UPT, UP0 ;  /* 0x0000003f0500728c */ /* 0x000fcc000bf05300 */
[----:B------:R-:W-:Y:S02]  /*ab30*/  PLOP3.LUT P2, PT, PT, PT, UP0, 0x80, 0x0 ;  /* 0x000000000000781c */ /* 0x000fe40003f4f008 */
[----:B------:R-:W-:-:S04]  /*ab40*/  ISETP.NE.U32.AND P0, PT, RZ, UR6, PT ;  /* 0x00000006ff007c0c */ /* 0x000fc8000bf05070 */
[----:B------:R-:W-:Y:S02]  /*ab50*/  ISETP.NE.AND.EX P0, PT, RZ, UR7, PT, P0 ;  /* 0x00000007ff007c0c */ /* 0x000fe4000bf05300 */
[----:B--2---:R-:W-:-:S13]  /*ab60*/  R2UR UR45, R2 ;  /* 0x00000000022d72ca */ /* 0x004fda00000e0000 */
[----:B------:R-:W-:Y:S02]  /*ab70*/  USHF.R.S32.HI UR46, URZ, 0x1f, UR45 ;  /* 0x0000001f3f2e7899 */ /* 0x000fe4000801142d */
[----:B------:R-:W-:-:S04]  /*ab80*/  @UP0 ULEA UR4, UP1, UR45, UR4, 0x2 ;  /* 0x000000042d040291 */ /* 0x000fc8000f82103f */
[----:B------:R-:W-:Y:S02]  /*ab90*/  @UP0 ULEA.HI.X UR5, UR45, UR5, UR46, 0x2, UP1 ;  /* 0x000000052d050291 */ /* 0x000fe400088f142e */
[----:B------:R-:W-:Y:S01]  /*aba0*/  IMAD.U32 R2, RZ, RZ, UR4 ;  /* 0x00000004ff027e24 */ /* 0x000fe2000f8e00ff */
[----:B------:R-:W-:-:S03]  /*abb0*/  USHF.L.U32 UR47, UR45, 0x2, URZ ;  /* 0x000000022d2f7899 */ /* 0x000fc6000800063f */
[----:B------:R-:W-:Y:S01]  /*abc0*/  IMAD.U32 R3, RZ, RZ, UR5 ;  /* 0x00000005ff037e24 */ /* 0x000fe2000f8e00ff */
[----:B------:R-:W-:Y:S01]  /*abd0*/  ULDC.64 UR4, c[0x0][0xa00] ;  /* 0x0002800000047ab9 */ /* 0x000fe20000000a00 */
[----:B------:R-:W-:Y:S01]  /*abe0*/  USHF.L.U64.HI UR48, UR45, 0x2, UR46 ;  /* 0x000000022d307899 */ /* 0x000fe2000801022e */
[----:B------:R-:W-:Y:S01]  /*abf0*/  ISETP.NE.U32.AND P1, PT, RZ, UR4, PT ;  /* 0x00000004ff007c0c */ /* 0x000fe2000bf25070 */
[----:B------:R-:W-:Y:S01]  /*ac00*/  UIADD3 UR4, UP0, UR47, UR4, URZ ;  /* 0x000000042f047290 */ /* 0x000fe2000ff1e03f */
[----:B------:R0:W2:Y:S01]  /*ac10*/  @P2 LDG.E R8, desc[UR50][R2.64] ;  /* 0x0000003202082981 */ /* 0x0000a2000c1e1900 */
[----:B------:R-:W-:Y:S01]  /*ac20*/  UIADD3 UR6, UP1, UR47, UR6, URZ ;  /* 0x000000062f067290 */ /* 0x000fe2000ff3e03f */
[----:B------:R-:W-:Y:S01]  /*ac30*/  ISETP.NE.AND.EX P1, PT, RZ, UR5, PT, P1 ;  /* 0x00000005ff007c0c */ /* 0x000fe2000bf25310 */
[----:B------:R-:W-:Y:S02]  /*ac40*/  UIADD3.X UR5, UR48, UR5, URZ, UP0, !UPT ;  /* 0x0000000530057290 */ /* 0x000fe400087fe43f */
[----:B------:R-:W-:-:S02]  /*ac50*/  UIADD3.X UR7, UR48, UR7, URZ, UP1, !UPT ;  /* 0x0000000730077290 */ /* 0x000fc40008ffe43f */
[----:B------:R-:W-:Y:S02]  /*ac60*/  IMAD.U32 R4, RZ, RZ, UR6 ;  /* 0x00000006ff047e24 */ /* 0x000fe4000f8e00ff */
[----:B0-----:R-:W-:Y:S02]  /*ac70*/  IMAD.U32 R2, RZ, RZ, UR4 ;  /* 0x00000004ff027e24 */ /* 0x001fe4000f8e00ff */
[----:B------:R-:W-:Y:S01]  /*ac80*/  IMAD.U32 R3, RZ, RZ, UR5 ;  /* 0x00000005ff037e24 */ /* 0x000fe2000f8e00ff */
[----:B------:R-:W-:Y:S01]  /*ac90*/  ULDC.64 UR4, c[0x0][0xa18] ;  /* 0x0002860000047ab9 */ /* 0x000fe20000000a00 */
[----:B------:R-:W-:Y:S01]  /*aca0*/  IMAD.U32 R5, RZ, RZ, UR7 ;  /* 0x00000007ff057e24 */ /* 0x000fe2000f8e00ff */
[----:B------:R-:W-:Y:S01]  /*acb0*/  UISETP.NE.U32.AND UP0, UPT, UR4, URZ, UPT ;  /* 0x0000003f0400728c */ /* 0x000fe2000bf05070 */
[----:B------:R-:W-:Y:S01]  /*acc0*/  ULDC UR6, c[0x0][0x288] ;  /* 0x0000a20000067ab9 */ /* 0x000fe20000000800 */
[----:B------:R-:W5:Y:S02]  /*acd0*/  @P1 LDG.E R9, desc[UR50][R2.64] ;  /* 0x0000003202091981 */ /* 0x000f64000c1e1900 */
[----:B------:R-:W-:-:S02]  /*ace0*/  UISETP.NE.AND.EX UP0, UPT, UR5, URZ, UPT, UP0 ;  /* 0x0000003f0500728c */ /* 0x000fc4000bf05300 */
[----:B---3--:R-:W5:Y:S01]  /*acf0*/  @P0 LDG.E R0, desc[UR50][R4.64] ;  /* 0x0000003204000981 */ /* 0x008f62000c1e1900 */
[----:B------:R-:W-:-:S03]  /*ad00*/  IMAD.U32 R10, RZ, RZ, UR6 ;  /* 0x00000006ff0a7e24 */ /* 0x000fc6000f8e00ff */
[----:B------:R-:W-:-:S05]  /*ad10*/  PLOP3.LUT P3, PT, PT, PT, UP0, 0x80, 0x0 ;  /* 0x000000000000781c */ /* 0x000fca0003f6f008 */
[----:B------:R-:W-:-:S04]  /*ad20*/  @UP0 UIADD3 UR4, UP1, UR47, UR4, URZ ;  /* 0x000000042f040290 */ /* 0x000fc8000ff3e03f */
[----:B------:R-:W-:Y:S02]  /*ad30*/  @UP0 UIADD3.X UR5, UR48, UR5, URZ, UP1, !UPT ;  /* 0x0000000530050290 */ /* 0x000fe40008ffe43f */
[----:B------:R-:W-:-:S04]  /*ad40*/  IMAD.U32 R6, RZ, RZ, UR4 ;  /* 0x00000004ff067e24 */ /* 0x000fc8000f8e00ff */
[----:B------:R-:W-:-:S05]  /*ad50*/  IMAD.U32 R7, RZ, RZ, UR5 ;  /* 0x00000005ff077e24 */ /* 0x000fca000f8e00ff */
[----:B------:R0:W3:Y:S01]  /*ad60*/  @P3 LDG.E R10, desc[UR50][R6.64] ;  /* 0x00000032060a3981 */ /* 0x0000e2000c1e1900 */
[----:B------:R-:W-:Y:S01]  /*ad70*/  UMOV UR4, URZ ;  /* 0x0000003f00047c82 */ /* 0x000fe20008000000 */
[----:B0-----:R-:W0:Y:S01]  /*ad80*/  LDC.64 R6, c[0x0][0x418] ;  /* 0x00010600ff067b82 */ /* 0x001e220000000a00 */
[----:B--2---:R-:W-:Y:S02]  /*ad90*/  @P2 R2UR UR4, R8 ;  /* 0x00000000080422ca */ /* 0x004fe400000e0000 */
[----:B0-----:R-:W-:Y:S01]  /*ada0*/  ISETP.NE.U32.AND P2, PT, R6, RZ, PT ;  /* 0x000000ff0600720c */ /* 0x001fe20003f45070 */
[----:B---3--:R0:W-:Y:S01]  /*adb0*/  STL [R1+0x4], R10 ;  /* 0x0000040a01007387 */ /* 0x0081e20000100800 */
[----:B-1----:R-:W-:Y:S11]  /*adc0*/  @P3 BRA `(.L_x_180) ;  /* 0x0000000000143947 */ /* 0x002ff60003800000 */
[----:B------:R-:W-:Y:S05]  /*add0*/  @!P1 BRA `(.L_x_180) ;  /* 0x0000000000109947 */ /* 0x000fea0003800000 */
[----:B------:R-:W2:Y:S04]  /*ade0*/  LDG.E R11, desc[UR50][R2.64] ;  /* 0x00000032020b7981 */ /* 0x000ea8000c1e1900 */
[----:B------:R-:W2:Y:S02]  /*adf0*/  LDG.E R6, desc[UR50][R2.64+0x4] ;  /* 0x0000043202067981 */ /* 0x000ea4000c1e1900 */
[----:B--2---:R-:W-:-:S05]  /*ae00*/  IMAD.IADD R2, R6, 0x1, -R11 ;  /* 0x0000000106027824 */ /* 0x004fca00078e0a0b */
[----:B------:R1:W-:Y:S02]  /*ae10*/  STL [R1+0x4], R2 ;  /* 0x0000040201007387 */ /* 0x0003e40000100800 */
.L_x_180:
[----:B------:R-:W2:Y:S01]  /*ae20*/  LDC R6, c[0x0][0x424] ;  /* 0x00010900ff067b82 */ /* 0x000ea20000000800 */
[----:B------:R-:W-:Y:S01]  /*ae30*/  ISETP.NE.AND.EX P2, PT, R7, RZ, PT, P2 ;  /* 0x000000ff0700720c */ /* 0x000fe20003f45320 */
[----:B------:R-:W-:Y:S01]  /*ae40*/  UMOV UR44, URZ ;  /* 0x0000003f002c7c82 */ /* 0x000fe20008000000 */
[----:B------:R-:W-:Y:S01]  /*ae50*/  ULDC.64 UR6, c[0x0][0xa20] ;  /* 0x0002880000067ab9 */ /* 0x000fe20000000a00 */
[----:B-----5:R-:W-:Y:S01]  /*ae60*/  @P1 R2UR UR44, R9 ;  /* 0x00000000092c12ca */ /* 0x020fe200000e0000 */
[----:B------:R-:W-:Y:S01]  /*ae70*/  UMOV UR40, URZ ;  /* 0x0000003f00287c82 */ /* 0x000fe20008000000 */
[----:B------:R-:W-:Y:S01]  /*ae80*/  ISETP.NE.U32.AND P1, PT, RZ, UR6, PT ;  /* 0x00000006ff007c0c */ /* 0x000fe2000bf25070 */
[----:B------:R-:W-:Y:S01]  /*ae90*/  IMAD.U32 R22, RZ, RZ, UR45 ;  /* 0x0000002dff167e24 */ /* 0x000fe2000f8e00ff */
[----:B------:R-:W3:Y:S01]  /*aea0*/  LDC R7, c[0x0][0x2f0] ;  /* 0x0000bc00ff077b82 */ /* 0x000ee20000000800 */
[----:B------:R-:W-:Y:S02]  /*aeb0*/  R2UR UR36, R26 ;  /* 0x000000001a2472ca */ /* 0x000fe400000e0000 */
[----:B------:R-:W-:-:S02]  /*aec0*/  @P0 R2UR UR40, R0 ;  /* 0x00000000002802ca */ /* 0x000fc400000e0000 */
[----:B------:R-:W-:Y:S02]  /*aed0*/  ISETP.NE.AND.EX P1, PT, RZ, UR7, PT, P1 ;  /* 0x00000007ff007c0c */ /* 0x000fe4000bf25310 */
[C---:B-1----:R-:W-:Y:S02]  /*aee0*/  LOP3.LUT R2, R26.reuse, 0xff000000, RZ, 0xc0, !PT ;  /* 0xff0000001a027812 */ /* 0x042fe400078ec0ff */
[----:B------:R-:W-:Y:S02]  /*aef0*/  LOP3.LUT R0, R26, 0xff0000, RZ, 0xc0, !PT ;  /* 0x00ff00001a007812 */ /* 0x000fe400078ec0ff */
[----:B------:R-:W-:-:S03]  /*af00*/  SHF.R.U32.HI R3, RZ, 0x8, R2 ;  /* 0x00000008ff037819 */ /* 0x000fc60000011602 */
[----:B------:R-:W-:Y:S01]  /*af10*/  ULOP3.LUT UR36, UR36, 0xffff, URZ, 0xc0, !UPT ;  /* 0x0000ffff24247892 */ /* 0x000fe2000f8ec03f */
[----:B------:R-:W-:Y:S01]  /*af20*/  LEA.HI R0, R0, R3, RZ, 0x10 ;  /* 0x0000000300007211 */ /* 0x000fe200078f80ff */
[----:B------:R-:W-:Y:S01]  /*af30*/  UIADD3 UR40, UR40, UR4, URZ ;  /* 0x0000000428287290 */ /* 0x000fe2000fffe03f */
[----:B--2---:R-:W-:-:S05]  /*af40*/  SEL R6, R6, 0x1, P2 ;  /* 0x0000000106067807 */ /* 0x004fca0001000000 */
[----:B---3--:R-:W-:Y:S01]  /*af50*/  IMAD R2, R6, R7, RZ ;  /* 0x0000000706027224 */ /* 0x008fe200078e02ff */
[----:B------:R-:W-:Y:S06]  /*af60*/  @!P1 BRA `(.L_x_181) ;  /* 0x0000000000189947 */ /* 0x000fec0003800000 */
[----:B------:R-:W-:-:S04]  /*af70*/  UIADD3 UR5, UP0, UR47, UR6, URZ ;  /* 0x000000062f057290 */ /* 0x000fc8000ff1e03f */
[----:B------:R-:W-:Y:S02]  /*af80*/  UIADD3.X UR6, UR48, UR7, URZ, UP0, !UPT ;  /* 0x0000000730067290 */ /* 0x000fe400087fe43f */
[----:B------:R-:W-:-:S04]  /*af90*/  IMAD.U32 R2, RZ, RZ, UR5 ;  /* 0x00000005ff027e24 */ /* 0x000fc8000f8e00ff */
[----:B------:R-:W-:-:S05]  /*afa0*/  IMAD.U32 R3, RZ, RZ, UR6 ;  /* 0x00000006ff037e24 */ /* 0x000fca000f8e00ff */
[----:B------:R1:W5:Y:S01]  /*afb0*/  LDG.E R2, desc[UR50][R2.64] ;  /* 0x0000003202027981 */ /* 0x000362000c1e1900 */
[----:B------:R-:W-:Y:S05]  /*afc0*/  BRA `(.L_x_182) ;  /* 0x0000000000107947 */ /* 0x000fea0003800000 */
.L_x_181:
[----:B------:R-:W-:Y:S05]  /*afd0*/  @!P0 BRA `(.L_x_182) ;  /* 0x00000000000c8947 */ /* 0x000fea0003800000 */
[----:B------:R-:W2:Y:S04]  /*afe0*/  LDG.E R3, desc[UR50][R4.64] ;  /* 0x0000003204037981 */ /* 0x000ea8000c1e1900 */
[----:B------:R-:W2:Y:S02]  /*aff0*/  LDG.E R2, desc[UR50][R4.64+0x4] ;  /* 0x0000043204027981 */ /* 0x000ea4000c1e1900 */
[----:B--2---:R-:W-:-:S07]  /*b000*/  IMAD.IADD R2, R2, 0x1, -R3 ;  /* 0x0000000102027824 */ /* 0x004fce00078e0a03 */
.L_x_182:
[----:B-----5:R-:W-:Y:S01]  /*b010*/  VIADD R2, R2, -UR4 ;  /* 0x8000000402027c36 */ /* 0x020fe20008000000 */
[----:B------:R-:W-:-:S03]  /*b020*/  LOP3.LUT R26, R0, 0xff, RZ, 0xc0, !PT ;  /* 0x000000ff001a7812 */ /* 0x000fc600078ec0ff */
[C---:B-1----:R-:W-:Y:S01]  /*b030*/  VIADD R3, R2.reuse, 0x9f ;  /* 0x0000009f02037836 */ /* 0x042fe20000000000 */
[----:B------:R-:W-:-:S03]  /*b040*/  ISETP.GE.AND P0, PT, R2, 0x1, PT ;  /* 0x000000010200780c */ /* 0x000fc60003f06270 */
[----:B------:R-:W-:-:S05]  /*b050*/  IMAD.HI R3, R3, 0x66666667, RZ ;  /* 0x6666666703037827 */ /* 0x000fca00078e02ff */
[----:B------:R-:W-:-:S04]  /*b060*/  SHF.R.U32.HI R2, RZ, 0x1f, R3 ;  /* 0x0000001fff027819 */ /* 0x000fc80000011603 */
[----:B------:R-:W-:Y:S01]  /*b070*/  LEA.HI.SX32 R5, R3, R2, 0x1a ;  /* 0x0000000203057211 */ /* 0x000fe200078fd2ff */
[----:B------:R-:W-:Y:S01]  /*b080*/  IMAD.MOV.U32 R3, RZ, RZ, RZ ;  /* 0x000000ffff037224 */ /* 0x000fe200078e00ff */
[----:B------:R-:W-:Y:S06]  /*b090*/  @!P0 BRA `(.L_x_183) ;  /* 0x0000000000708947 */ /* 0x000fec0003800000 */
[----:B------:R-:W-:-:S04]  /*b0a0*/  SHF.R.U32.HI R0, RZ, 0x10, R0 ;  /* 0x00000010ff007819 */ /* 0x000fc80000011600 */
[----:B------:R-:W-:-:S13]  /*b0b0*/  ISETP.NE.AND P0, PT, R0, RZ, PT ;  /* 0x000000ff0000720c */ /* 0x000fda0003f05270 */
[----:B------:R-:W1:Y:S02]  /*b0c0*/  @!P0 LDC R0, c[0x0][0x9f0] ;  /* 0x00027c00ff008b82 */ /* 0x000e640000000800 */
[-C--:B-1----:R-:W-:Y:S02]  /*b0d0*/  IABS R4, R0.reuse ;  /* 0x0000000000047213 */ /* 0x082fe40000000000 */
[----:B------:R-:W-:Y:S02]  /*b0e0*/  IADD3 R7, R0, -0x1, R5 ;  /* 0xffffffff00077810 */ /* 0x000fe40007ffe005 */
[----:B------:R-:W1:Y:S02]  /*b0f0*/  I2F.RP R6, R4 ;  /* 0x0000000400067306 */ /* 0x000e640000209400 */
[----:B------:R-:W-:-:S04]  /*b100*/  LOP3.LUT R8, R7, R0, RZ, 0x3c, !PT ;  /* 0x0000000007087212 */ /* 0x000fc800078e3cff */
[----:B------:R-:W-:Y:S02]  /*b110*/  ISETP.GE.AND P2, PT, R8, RZ, PT ;  /* 0x000000ff0800720c */ /* 0x000fe40003f46270 */
[----:B-1----:R-:W1:Y:S02]  /*b120*/  MUFU.RCP R6, R6 ;  /* 0x0000000600067308 */ /* 0x002e640000001000 */
[----:B-1----:R-:W-:Y:S01]  /*b130*/  VIADD R2, R6, 0xffffffe ;  /* 0x0ffffffe06027836 */ /* 0x002fe20000000000 */
[----:B------:R-:W-:-:S05]  /*b140*/  IABS R6, R0 ;  /* 0x0000000000067213 */ /* 0x000fca0000000000 */
[----:B------:R1:W2:Y:S02]  /*b150*/  F2I.FTZ.U32.TRUNC.NTZ R3, R2 ;  /* 0x0000000200037305 */ /* 0x0002a4000021f000 */
[----:B-1----:R-:W-:Y:S02]  /*b160*/  IMAD.MOV.U32 R2, RZ, RZ, RZ ;  /* 0x000000ffff027224 */ /* 0x002fe400078e00ff */
[----:B--2---:R-:W-:-:S04]  /*b170*/  IMAD.MOV R9, RZ, RZ, -R3 ;  /* 0x000000ffff097224 */ /* 0x004fc800078e0a03 */
[----:B------:R-:W-:-:S04]  /*b180*/  IMAD R9, R9, R4, RZ ;  /* 0x0000000409097224 */ /* 0x000fc800078e02ff */
[----:B------:R-:W-:Y:S01]  /*b190*/  IMAD.HI.U32 R3, R3, R9, R2 ;  /* 0x0000000903037227 */ /* 0x000fe200078e0002 */
[----:B------:R-:W-:-:S03]  /*b1a0*/  IABS R2, R7 ;  /* 0x0000000700027213 */ /* 0x000fc60000000000 */
[----:B------:R-:W-:Y:S02]  /*b1b0*/  IMAD.MOV R7, RZ, RZ, -R6 ;  /* 0x000000ffff077224 */ /* 0x000fe400078e0a06 */
[----:B------:R-:W-:-:S04]  /*b1c0*/  IMAD.HI.U32 R3, R3, R2, RZ ;  /* 0x0000000203037227 */ /* 0x000fc800078e00ff */
[----:B------:R-:W-:-:S05]  /*b1d0*/  IMAD R7, R3, R7, R2 ;  /* 0x0000000703077224 */ /* 0x000fca00078e0202 */
[----:B------:R-:W-:-:S13]  /*b1e0*/  ISETP.GT.U32.AND P1, PT, R4, R7, PT ;  /* 0x000000070400720c */ /* 0x000fda0003f24070 */
[----:B------:R-:W-:Y:S02]  /*b1f0*/  @!P1 IMAD.IADD R7, R7, 0x1, -R4 ;  /* 0x0000000107079824 */ /* 0x000fe400078e0a04 */
[----:B------:R-:W-:Y:S01]  /*b200*/  @!P1 VIADD R3, R3, 0x1 ;  /* 0x0000000103039836 */ /* 0x000fe20000000000 */
[----:B------:R-:W-:Y:S02]  /*b210*/  ISETP.NE.AND P1, PT, R0, RZ, PT ;  /* 0x000000ff0000720c */ /* 0x000fe40003f25270 */
[----:B------:R-:W-:-:S13]  /*b220*/  ISETP.GE.U32.AND P0, PT, R7, R4, PT ;  /* 0x000000040700720c */ /* 0x000fda0003f06070 */
[----:B------:R-:W-:-:S04]  /*b230*/  @P0 VIADD R3, R3, 0x1 ;  /* 0x0000000103030836 */ /* 0x000fc80000000000 */
[----:B------:R-:W-:Y:S01]  /*b240*/  @!P2 IMAD.MOV R3, RZ, RZ, -R3 ;  /* 0x000000ffff03a224 */ /* 0x000fe200078e0a03 */
[----:B------:R-:W-:-:S07]  /*b250*/  @!P1 LOP3.LUT R3, RZ, R0, RZ, 0x33, !PT ;  /* 0x00000000ff039212 */ /* 0x000fce00078e33ff */
.L_x_183:
[-C--:B------:R-:W-:Y:S01]  /*b260*/  IMAD R26, R26, R3.reuse, RZ ;  /* 0x000000031a1a7224 */ /* 0x080fe200078e02ff */
[----:B------:R-:W-:Y:S04]  /*b270*/  BSSY B7, `(.L_x_184) ;  /* 0x000029d000077945 */ /* 0x000fe80003800000 */
[----:B------:R-:W-:-:S04]  /*b280*/  VIADDMNMX R0, R26, R3, R5, PT ;  /* 0x000000031a007246 */ /* 0x000fc80003800105 */
[----:B------:R-:W-:Y:S01]  /*b290*/  ISETP.GT.AND P0, PT, R0, R26, PT ;  /* 0x0000001a0000720c */ /* 0x000fe20003f04270 */
[----:B------:R1:W-:-:S12]  /*b2a0*/  STL [R1], R0 ;  /* 0x0000000001007387 */ /* 0x0003d80000100800 */
[----:B-1----:R-:W-:Y:S05]  /*b2b0*/  @P0 BRA `(.L_x_185) ;  /* 0x0000000000440947 */ /* 0x002fea0003800000 */
[----:B------:R-:W1:Y:S02]  /*b2c0*/  S2R R0, SR_TID.X ;  /* 0x0000000000007919 */ /* 0x000e640000002100 */
[----:B-1----:R-:W-:-:S04]  /*b2d0*/  LOP3.LUT R0, R0, 0x7f, RZ, 0xc0, !PT ;  /* 0x0000007f00007812 */ /* 0x002fc800078ec0ff */
[----:B------:R-:W-:-:S13]  /*b2e0*/  ISETP.NE.AND P0, PT, R0, RZ, PT ;  /* 0x000000ff0000720c */ /* 0x000fda0003f05270 */
[----:B------:R-:W-:Y:S05]  /*b2f0*/  @P0 BRA `(.L_x_186) ;  /* 0x0000002800500947 */ /* 0x000fea0003800000 */
[----:B------:R-:W1:Y:S01]  /*b300*/  S2R R5, SR_LANEID ;  /* 0x0000000000057919 */ /* 0x000e620000000000 */
[----:B------:R-:W-:Y:S01]  /*b310*/  VOTEU.ANY UR4, UPT, PT ;  /* 0x0000000000047886 */ /* 0x000fe200038e0100 */
[----:B------:R-:W2:Y:S01]  /*b320*/  LDC.64 R2, c[0x0][0xc60] ;  /* 0x00031800ff027b82 */ /* 0x000ea20000000a00 */
[----:B------:R-:W1:Y:S02]  /*b330*/  FLO.U32 R0, UR4 ;  /* 0x0000000400007d00 */ /* 0x000e6400080e0000 */
[----:B-1----:R-:W-:-:S06]  /*b340*/  ISETP.EQ.U32.AND P0, PT, R0, R5, PT ;  /* 0x000000050000720c */ /* 0x002fcc0003f02070 */
[----:B------:R-:W2:Y:S07]  /*b350*/  POPC R5, UR4 ;  /* 0x0000000400057d09 */ /* 0x000eae0008000000 */
[----:B--2---:R-:W2:Y:S01]  /*b360*/  @P0 ATOMG.E.ADD.STRONG.GPU PT, R3, desc[UR50][R2.64], R5 ;  /* 0x00000005020309a8 */ /* 0x004ea200081ee1f2 */
[----:B------:R-:W1:Y:S02]  /*b370*/  S2R R4, SR_LTMASK ;  /* 0x0000000000047919 */ /* 0x000e640000003900 */
[----:B-1----:R-:W-:-:S04]  /*b380*/  LOP3.LUT R4, R4, UR4, RZ, 0xc0, !PT ;  /* 0x0000000404047c12 */ /* 0x002fc8000f8ec0ff */
[----:B------:R-:W1:Y:S01]  /*b390*/  POPC R7, R4 ;  /* 0x0000000400077309 */ /* 0x000e620000000000 */
[----:B--2---:R-:W1:Y:S02]  /*b3a0*/  SHFL.IDX PT, R0, R3, R0, 0x1f ;  /* 0x00001f0003007589 */ /* 0x004e6400000e0000 */
[----:B-1----:R-:W-:Y:S01]  /*b3b0*/  IADD3 R24, R0, UR41, R7 ;  /* 0x0000002900187c10 */ /* 0x002fe2000fffe007 */
[----:B------:R-:W-:Y:S06]  /*b3c0*/  BRA `(.L_x_186) ;  /* 0x00000028001c7947 */ /* 0x000fec0003800000 */
.L_x_185:
[----:B------:R-:W-:Y:S01]  /*b3d0*/  VIADD R0, R16, 0xe000 ;  /* 0x0000e00010007836 */ /* 0x000fe20000000000 */
[----:B------:R-:W-:Y:S04]  /*b3e0*/  BSSY B6, `(.L_x_187) ;  /* 0x0000013000067945 */ /* 0x000fe80003800000 */
[----:B------:R-:W-:-:S13]  /*b3f0*/  LOP3.LUT P0, RZ, R0, 0x1bf, RZ, 0xc0, !PT ;  /* 0x000001bf00ff7812 */ /* 0x000fda000780c0ff */
[----:B------:R-:W-:Y:S05]  /*b400*/  @!P0 BRA `(.L_x_188) ;  /* 0x0000000000408947 */ /* 0x000fea0003800000 */
[----:B------:R-:W-:Y:S01]  /*b410*/  MOV R2, 0x0 ;  /* 0x0000000000027802 */ /* 0x000fe20000000f00 */
[----:B------:R-:W-:Y:S01]  /*b420*/  ULDC.64 UR6, c[0x4][0x98] ;  /* 0x0100260000067ab9 */ /* 0x000fe20000000a00 */
[----:B------:R-:W-:Y:S01]  /*b430*/  ULDC.64 UR8, c[0x4][0xa0] ;  /* 0x0100280000087ab9 */ /* 0x000fe20000000a00 */
[----:B------:R-:W-:Y:S01]  /*b440*/  ULDC.64 UR4, c[0x4][0x8] ;  /* 0x0100020000047ab9 */ /* 0x000fe20000000a00 */
[----:B------:R-:W-:Y:S02]  /*b450*/  IMAD.U32 R4, RZ, RZ, UR6 ;  /* 0x00000006ff047e24 */ /* 0x000fe4000f8e00ff */
[----:B------:R-:W1:Y:S01]  /*b460*/  LDC.64 R2, c[0x4][R2] ;  /* 0x0100000002027b82 */ /* 0x000e620000000a00 */
[----:B------:R-:W-:Y:S02]  /*b470*/  IMAD.U32 R5, RZ, RZ, UR7 ;  /* 0x00000007ff057e24 */ /* 0x000fe4000f8e00ff */
[----:B------:R-:W-:Y:S02]  /*b480*/  IMAD.U32 R6, RZ, RZ, UR8 ;  /* 0x00000008ff067e24 */ /* 0x000fe4000f8e00ff */
[----:B------:R-:W-:-:S02]  /*b490*/  IMAD.U32 R7, RZ, RZ, UR9 ;  /* 0x00000009ff077e24 */ /* 0x000fc4000f8e00ff */
[----:B0-----:R-:W-:Y:S02]  /*b4a0*/  IMAD.U32 R10, RZ, RZ, UR4 ;  /* 0x00000004ff0a7e24 */ /* 0x001fe4000f8e00ff */
[----:B------:R-:W-:Y:S02]  /*b4b0*/  IMAD.U32 R11, RZ, RZ, UR5 ;  /* 0x00000005ff0b7e24 */ /* 0x000fe4000f8e00ff */
[----:B------:R-:W-:Y:S02]  /*b4c0*/  IMAD.MOV.U32 R8, RZ, RZ, 0x70 ;  /* 0x00000070ff087424 */ /* 0x000fe400078e00ff */
[----:B------:R-:W-:Y:S02]  /*b4d0*/  IMAD.MOV.U32 R12, RZ, RZ, 0x1 ;  /* 0x00000001ff0c7424 */ /* 0x000fe400078e00ff */
[----:B------:R-:W-:-:S07]  /*b4e0*/  IMAD.MOV.U32 R13, RZ, RZ, RZ ;  /* 0x000000ffff0d7224 */ /* 0x000fce00078e00ff */
[----:B------:R-:W-:-:S07]  /*b4f0*/  LEPC R20, `(.L_x_188) ;  /* 0x000000001014794e */ /* 0x000fce0000000000 */
[----:B-1----:R-:W-:Y:S05]  /*b500*/  CALL.ABS.NOINC R2 ;  /* 0x0000000002007343 */ /* 0x002fea0003c00000 */
.L_x_188:
[----:B------:R-:W-:Y:S05]  /*b510*/  BSYNC B6 ;  /* 0x0000000000067941 */ /* 0x000fea0003800000 */
.L_x_187:
[----:B------:R-:W-:Y:S01]  /*b520*/  VIADD R0, R16, 0x6000 ;  /* 0x0000600010007836 */ /* 0x000fe20000000000 */
[----:B------:R-:W-:Y:S01]  /*b530*/  LOP3.LUT R23, R23, 0xfffffffe, RZ, 0xc0, !PT ;  /* 0xfffffffe17177812 */ /* 0x000fe200078ec0ff */
[----:B------:R-:W-:Y:S03]  /*b540*/  BSSY B6, `(.L_x_189) ;  /* 0x0000014000067945 */ /* 0x000fe60003800000 */
[----:B------:R-:W-:-:S13]  /*b550*/  LOP3.LUT P0, RZ, R0, 0x1bf, RZ, 0xc0, !PT ;  /* 0x000001bf00ff7812 */ /* 0x000fda000780c0ff */
[----:B------:R-:W-:Y:S01]  /*b560*/  @P0 LOP3.LUT R23, R23, 0x1, RZ, 0xfc, !PT ;  /* 0x0000000117170812 */ /* 0x000fe200078efcff */
[----:B------:R-:W-:Y:S06]  /*b570*/  @!P0 BRA `(.L_x_190) ;  /* 0x0000000000408947 */ /* 0x000fec0003800000 */
        /* <DEDUP_REMOVED lines=16> */
.L_x_190:
[----:B------:R-:W-:Y:S05]  /*b680*/  BSYNC B6 ;  /* 0x0000000000067941 */ /* 0x000fea0003800000 */
.L_x_189:
        /* <DEDUP_REMOVED lines=20> */
.L_x_192:
[----:B------:R-:W-:Y:S05]  /*b7d0*/  BSYNC B6 ;  /* 0x0000000000067941 */ /* 0x000fea0003800000 */
.L_x_191:
[----:B------:R-:W-:Y:S01]  /*b7e0*/  LOP3.LUT P6, RZ, R23, 0x1, RZ, 0xc0, !PT ;  /* 0x0000000117ff7812 */ /* 0x000fe200078cc0ff */
[----:B------:R-:W-:-:S12]  /*b7f0*/  BSSY B6, `(.L_x_193) ;  /* 0x0000012000067945 */ /* 0x000fd80003800000 */
        /* <DEDUP_REMOVED lines=17> */
.L_x_194:
[----:B------:R-:W-:Y:S05]  /*b910*/  BSYNC B6 ;  /* 0x0000000000067941 */ /* 0x000fea0003800000 */
.L_x_193:
[----:B------:R-:W-:Y:S02]  /*b920*/  ULDC.64 UR4, c[0x0][0x9f8] ;  /* 0x00027e0000047ab9 */ /* 0x000fe40000000a00 */
[----:B------:R-:W-:-:S04]  /*b930*/  UISETP.NE.U32.AND UP0, UPT, UR4, URZ, UPT ;  /* 0x0000003f0400728c */ /* 0x000fc8000bf05070 */
[----:B------:R-:W-:-:S06]  /*b940*/  UISETP.NE.AND.EX UP0, UPT, UR5, URZ, UPT, UP0 ;  /* 0x0000003f0500728c */ /* 0x000fcc000bf05300 */
[----:B------:R-:W-:-:S05]  /*b950*/  PLOP3.LUT P0, PT, PT, PT, UP0, 0x80, 0x0 ;  /* 0x000000000000781c */ /* 0x000fca0003f0f008 */
[----:B------:R-:W-:-:S04]  /*b960*/  @UP0 UIADD3 UR4, UP1, UR47, UR4, URZ ;  /* 0x000000042f040290 */ /* 0x000fc8000ff3e03f */
[----:B------:R-:W-:Y:S02]  /*b970*/  @UP0 UIADD3.X UR5, UR48, UR5, URZ, UP1, !UPT ;  /* 0x0000000530050290 */ /* 0x000fe40008ffe43f */
[----:B------:R-:W-:-:S04]  /*b980*/  IMAD.U32 R2, RZ, RZ, UR4 ;  /* 0x00000004ff027e24 */ /* 0x000fc8000f8e00ff */
[----:B------:R-:W-:Y:S01]  /*b990*/  IMAD.U32 R3, RZ, RZ, UR5 ;  /* 0x00000005ff037e24 */ /* 0x000fe2000f8e00ff */
[----:B------:R-:W1:Y:S01]  /*b9a0*/  S2R R17, SR_TID.X ;  /* 0x0000000000117919 */ /* 0x000e620000002100 */
[----:B------:R-:W-:-:S03]  /*b9b0*/  ULDC.64 UR4, c[0x0][0xa08] ;  /* 0x0002820000047ab9 */ /* 0x000fc60000000a00 */
[----:B------:R2:W3:Y:S02]  /*b9c0*/  @P0 LDG.E R22, desc[UR50][R2.64] ;  /* 0x0000003202160981 */ /* 0x0004e4000c1e1900 */
[----:B--2---:R-:W2:Y:S01]  /*b9d0*/  LDC.64 R2, c[0x0][0x418] ;  /* 0x00010600ff027b82 */ /* 0x004ea20000000a00 */
[----:B-1----:R-:W-:-:S04]  /*b9e0*/  SHF.R.U32.HI R20, RZ, 0x5, R17 ;  /* 0x00000005ff147819 */ /* 0x002fc80000011611 */
[----:B------:R-:W-:Y:S02]  /*b9f0*/  LOP3.LUT R20, R20, 0x3, RZ, 0xc0, !PT ;  /* 0x0000000314147812 */ /* 0x000fe400078ec0ff */
[----:B--2---:R-:W-:Y:S01]  /*ba00*/  LOP3.LUT P0, RZ, R2, UR4, RZ, 0xfc, !PT ;  /* 0x0000000402ff7c12 */ /* 0x004fe2000f80fcff */
[----:B------:R-:W-:-:S03]  /*ba10*/  UMOV UR4, 0xffffffff ;  /* 0xffffffff00047882 */ /* 0x000fc60000000000 */
[----:B------:R-:W-:Y:S02]  /*ba20*/  LOP3.LUT P0, RZ, R3, UR5, RZ, 0xfc, P0 ;  /* 0x0000000503ff7c12 */ /* 0x000fe4000800fcff */
[----:B---3--:R-:W-:Y:S02]  /*ba30*/  SHF.R.S32.HI R27, RZ, 0x1f, R22 ;  /* 0x0000001fff1b7819 */ /* 0x008fe40000011416 */
[----:B------:R-:W-:Y:S01]  /*ba40*/  SEL R17, R22, RZ, !P0 ;  /* 0x000000ff16117207 */ /* 0x000fe20004000000 */
[----:B------:R-:W-:Y:S08]  /*ba50*/  BRA.DIV UR4, `(.L_x_195) ;  /* 0x0000003204cc7947 */ /* 0x000ff0000b800000 */
[----:B------:R1:W2:Y:S02]  /*ba60*/  SHFL.IDX PT, R14, R20, RZ, 0x1f ;  /* 0x00001fff140e7589 */ /* 0x0002a400000e0000 */
.L_x_264:
[----:B--2---:R-:W-:Y:S02]  /*ba70*/  ISETP.NE.AND P0, PT, R14, RZ, PT ;  /* 0x000000ff0e00720c */ /* 0x004fe40003f05270 */
[----:B------:R-:W-:Y:S02]  /*ba80*/  PLOP3.LUT P1, PT, PT, PT, PT, 0x8, 0x0 ;  /* 0x000000000000781c */ /* 0x000fe40003f2e170 */
[----:B------:R-:W-:-:S11]  /*ba90*/  LOP3.LUT R23, R23, 0xfffffffe, RZ, 0xc0, !PT ;  /* 0xfffffffe17177812 */ /* 0x000fd600078ec0ff */
[----:B------:R-:W-:Y:S01]  /*baa0*/  @P1 LOP3.LUT R23, R23, 0x1, RZ, 0xfc, !PT ;  /* 0x0000000117171812 */ /* 0x000fe200078efcff */
[----:B------:R-:W-:Y:S06]  /*bab0*/  @P0 BRA `(.L_x_196) ;  /* 0x00000004004c0947 */ /* 0x000fec0003800000 */
[----:B------:R-:W2:Y:S01]  /*bac0*/  LDL R0, [R1] ;  /* 0x0000000001007983 */ /* 0x000ea20000100800 */
[----:B------:R-:W-:Y:S01]  /*bad0*/  UMOV UR4, 0xffffffff ;  /* 0xffffffff00047882 */ /* 0x000fe20000000000 */
[----:B--2---:R-:W-:Y:S02]  /*bae0*/  VIADD R0, R0, 0xffffffff ;  /* 0xffffffff00007836 */ /* 0x004fe40000000000 */
[----:B------:R-:W-:Y:S05]  /*baf0*/  BRA.DIV UR4, `(.L_x_197) ;  /* 0x0000003204c47947 */ /* 0x000fea000b800000 */
[----:B------:R-:W-:-:S13]  /*bb00*/  ELECT P6, URZ, PT ;  /* 0x00000000003f782f */ /* 0x000fda00038c0000 */
.L_x_267:
[----:B------:R-:W-:Y:S05]  /*bb10*/  @!P6 BRA `(.L_x_196) ;  /* 0x000000040034e947 */ /* 0x000fea0003800000 */
[----:B------:R-:W-:-:S04]  /*bb20*/  ISETP.NE.U32.AND P0, PT, R2, RZ, PT ;  /* 0x000000ff0200720c */ /* 0x000fc80003f05070 */
[----:B------:R-:W-:-:S13]  /*bb30*/  ISETP.NE.AND.EX P0, PT, R3, RZ, PT, P0 ;  /* 0x000000ff0300720c */ /* 0x000fda0003f05300 */
[----:B------:R-:W-:Y:S05]  /*bb40*/  @!P0 BRA `(.L_x_198) ;  /* 0x0000000000448947 */ /* 0x000fea0003800000 */
[----:B------:R-:W2:Y:S01]  /*bb50*/  LDC R7, c[0x0][0x43c] ;  /* 0x00010f00ff077b82 */ /* 0x000ea20000000800 */
[----:B------:R-:W-:Y:S01]  /*bb60*/  ULDC.64 UR4, c[0x0][0x428] ;  /* 0x00010a0000047ab9 */ /* 0x000fe20000000a00 */
[----:B--2---:R-:W-:-:S13]  /*bb70*/  ISETP.NE.AND P0, PT, R7, 0x1, PT ;  /* 0x000000010700780c */ /* 0x004fda0003f05270 */
[----:B------:R-:W2:Y:S02]  /*bb80*/  @P0 LDC.64 R4, c[0x0][0x440] ;  /* 0x00011000ff040b82 */ /* 0x000ea40000000a00 */
[----:B--2---:R-:W-:-:S04]  /*bb90*/  @P0 IMAD.HI.U32 R6, R0, R4, RZ ;  /* 0x0000000400060227 */ /* 0x004fc800078e00ff */
[----:B------:R-:W-:Y:S01]  /*bba0*/  IMAD.MOV.U32 R4, RZ, RZ, R0 ;  /* 0x000000ffff047224 */ /* 0x000fe200078e0000 */
[----:B------:R-:W-:-:S05]  /*bbb0*/  @P0 SHF.R.U32.HI R4, RZ, R5, R6 ;  /* 0x00000005ff040219 */ /* 0x000fca0000011606 */
[----:B------:R-:W-:-:S04]  /*bbc0*/  IMAD.MOV R5, RZ, RZ, -R4 ;  /* 0x000000ffff057224 */ /* 0x000fc800078e0a04 */
[----:B------:R-:W-:Y:S01]  /*bbd0*/  IMAD R0, R7, R5, R0 ;  /* 0x0000000507007224 */ /* 0x000fe200078e0200 */
[--C-:B------:R-:W-:Y:S01]  /*bbe0*/  SHF.R.S32.HI R5, RZ, 0x1f, R4.reuse ;  /* 0x0000001fff057819 */ /* 0x100fe20000011404 */
[----:B------:R-:W-:Y:S02]  /*bbf0*/  IMAD R7, R27, UR4, RZ ;  /* 0x000000041b077c24 */ /* 0x000fe4000f8e02ff */
[----:B------:R-:W-:-:S04]  /*bc00*/  IMAD.WIDE.U32 R4, R22, UR4, R4 ;  /* 0x0000000416047c25 */ /* 0x000fc8000f8e0004 */
[----:B------:R-:W-:Y:S01]  /*bc10*/  IMAD R7, R22, UR5, R7 ;  /* 0x0000000516077c24 */ /* 0x000fe2000f8e0207 */
[----:B------:R-:W-:-:S03]  /*bc20*/  LEA R2, P0, R4, R2, 0x2 ;  /* 0x0000000204027211 */ /* 0x000fc600078010ff */
[----:B------:R-:W-:-:S05]  /*bc30*/  IMAD.IADD R5, R5, 0x1, R7 ;  /* 0x0000000105057824 */ /* 0x000fca00078e0207 */
[----:B------:R-:W-:-:S05]  /*bc40*/  LEA.HI.X R3, R4, R3, R5, 0x2, P0 ;  /* 0x0000000304037211 */ /* 0x000fca00000f1405 */
[----:B------:R2:W5:Y:S02]  /*bc50*/  LDG.E R17, desc[UR50][R2.64] ;  /* 0x0000003202117981 */ /* 0x000564000c1e1900 */
.L_x_198:
[----:B--2---:R-:W2:Y:S01]  /*bc60*/  S2R R2, SR_TID.X ;  /* 0x0000000000027919 */ /* 0x004ea20000002100 */
[----:B------:R-:W-:Y:S02]  /*bc70*/  SHF.L.U32 R3, R19, 0x1f, RZ ;  /* 0x0000001f13037819 */ /* 0x000fe400000006ff */
[----:B--2---:R-:W-:Y:S01]  /*bc80*/  LOP3.LUT R4, R2, 0x7f, RZ, 0xc0, !PT ;  /* 0x0000007f02047812 */ /* 0x004fe200078ec0ff */
[----:B------:R-:W-:-:S03]  /*bc90*/  IMAD R2, R18, 0x8, R16 ;  /* 0x0000000812027824 */ /* 0x000fc600078e0210 */
[----:B------:R-:W-:Y:S01]  /*bca0*/  ISETP.NE.AND P1, PT, R4, RZ, PT ;  /* 0x000000ff0400720c */ /* 0x000fe20003f25270 */
[----:B------:R-:W2:Y:S02]  /*bcb0*/  SYNCS.PHASECHK.TRANS64.TRYWAIT P0, [R2+URZ+0x13280], R3 ;  /* 0x01328003020075a7 */ /* 0x000ea4000800017f */
[----:B--2---:R-:W-:Y:S10]  /*bcc0*/  @!P0 BRA `(.L_x_199) ;  /* 0x0000003000708947 */ /* 0x004ff40003800000 */
.L_x_268:
[----:B------:R-:W-:Y:S05]  /*bcd0*/  @P1 BRA `(.L_x_200) ;  /* 0x00000000001c1947 */ /* 0x000fea0003800000 */
[----:B------:R-:W3:Y:S01]  /*bce0*/  S2R R4, SR_TID.X ;  /* 0x0000000000047919 */ /* 0x000ee20000002100 */
[----:B------:R-:W-:-:S04]  /*bcf0*/  IMAD.MOV.U32 R5, RZ, RZ, 0x2800 ;  /* 0x00002800ff057424 */ /* 0x000fc800078e00ff */
[----:B------:R4:W-:Y:S01]  /*bd00*/  SYNCS.ARRIVE.TRANS64 RZ, [R2+URZ+0x13270], R5 ;  /* 0x0132700502ff79a7 */ /* 0x0009e2000800003f */
[----:B---3--:R-:W-:-:S04]  /*bd10*/  LOP3.LUT R4, R4, 0x1f, RZ, 0xc0, !PT ;  /* 0x0000001f04047812 */ /* 0x008fc800078ec0ff */
[----:B------:R-:W-:-:S13]  /*bd20*/  ISETP.NE.AND P0, PT, R4, RZ, PT ;  /* 0x000000ff0400720c */ /* 0x000fda0003f05270 */
[----:B----4-:R-:W-:Y:S05]  /*bd30*/  @!P0 BRA `(.L_x_200) ;  /* 0x0000000000048947 */ /* 0x010fea0003800000 */
[----:B------:R-:W-:Y:S01]  /*bd40*/  BPT.TRAP 0x1 ;  /* 0x000000040000795c */ /* 0x000fe20000300000 */
.L_x_200:
[----:B------:R-:W-:Y:S01]  /*bd50*/  IMAD R4, R18, 0x2800, R16 ;  /* 0x0000280012047824 */ /* 0x000fe200078e0210 */
[----:B------:R-:W-:Y:S01]  /*bd60*/  R2UR UR33, R2 ;  /* 0x00000000022172ca */ /* 0x000fe200000e0000 */
[----:B------:R-:W-:Y:S01]  /*bd70*/  IMAD.MOV.U32 R5, RZ, RZ, 0xa0 ;  /* 0x000000a0ff057424 */ /* 0x000fe200078e00ff */
[----:B-----5:R-:W-:Y:S01]  /*bd80*/  R2UR UR37, R17 ;  /* 0x00000000112572ca */ /* 0x020fe200000e0000 */
[----:B------:R-:W-:Y:S01]  /*bd90*/  UIADD3 UR4, UP0, UR52, 0x470, URZ ;  /* 0x0000047034047890 */ /* 0x000fe2000ff1e03f */
[----:B------:R-:W-:Y:S01]  /*bda0*/  R2UR UR32, R4 ;  /* 0x00000000042072ca */ /* 0x000fe200000e0000 */
[----:B------:R-:W-:Y:S01]  /*bdb0*/  IMAD R0, R0, R5, UR40 ;  /* 0x0000002800007e24 */ /* 0x000fe2000f8e0205 */
[----:B------:R-:W-:Y:S01]  /*bdc0*/  UMOV UR6, 0x0 ;  /* 0x0000000000067882 */ /* 0x000fe20000000000 */
[----:B------:R-:W-:Y:S01]  /*bdd0*/  UIADD3.X UR5, URZ, UR53, URZ, UP0, !UPT ;  /* 0x000000353f057290 */ /* 0x000fe200087fe43f */
[----:B------:R-:W-:Y:S02]  /*bde0*/  UMOV UR7, 0x14f00000 ;  /* 0x14f0000000077882 */ /* 0x000fe40000000000 */
[----:B------:R-:W-:Y:S01]  /*bdf0*/  R2UR UR35, R0 ;  /* 0x00000000002372ca */ /* 0x000fe200000e0000 */
[----:B------:R-:W-:-:S02]  /*be00*/  UMOV UR34, URZ ;  /* 0x0000003f00227c82 */ /* 0x000fc40008000000 */
[----:B------:R-:W-:-:S04]  /*be10*/  UIADD3 UR33, UR33, 0x13270, URZ ;  /* 0x0001327021217890 */ /* 0x000fc8000fffe03f */
[----:B------:R-:W-:-:S09]  /*be20*/  UIADD3 UR32, UR32, 0x6000, URZ ;  /* 0x0000600020207890 */ /* 0x000fd2000fffe03f */
[----:B------:R3:W-:Y:S01]  /*be30*/  UTMALDG.4D [UR32], [UR4], desc[UR6] ;  /* 0x00000620040075b4 */ /* 0x0007e20008019000 */
[----:B------:R-:W4:Y:S02]  /*be40*/  SYNCS.PHASECHK.TRANS64.TRYWAIT P0, [R2+URZ+0x13240], R3 ;  /* 0x01324003020075a7 */ /* 0x000f24000800017f */
[----:B---34-:R-:W-:Y:S05]  /*be50*/  @!P0 BRA `(.L_x_201) ;  /* 0x0000003000208947 */ /* 0x018fea0003800000 */
.L_x_269:
[----:B------:R-:W-:Y:S05]  /*be60*/  @P1 BRA `(.L_x_202) ;  /* 0x00000000001c1947 */ /* 0x000fea0003800000 */
[----:B------:R-:W4:Y:S01]  /*be70*/  S2R R5, SR_TID.X ;  /* 0x0000000000057919 */ /* 0x000f220000002100 */
[----:B--23--:R-:W-:-:S04]  /*be80*/  IMAD.MOV.U32 R3, RZ, RZ, 0x2800 ;  /* 0x00002800ff037424 */ /* 0x00cfc800078e00ff */
[----:B------:R2:W-:Y:S01]  /*be90*/  SYNCS.ARRIVE.TRANS64 RZ, [R2+URZ+0x13230], R3 ;  /* 0x0132300302ff79a7 */ /* 0x0005e2000800003f */
[----:B----4-:R-:W-:-:S04]  /*bea0*/  LOP3.LUT R5, R5, 0x1f, RZ, 0xc0, !PT ;  /* 0x0000001f05057812 */ /* 0x010fc800078ec0ff */
[----:B------:R-:W-:-:S13]  /*beb0*/  ISETP.NE.AND P0, PT, R5, RZ, PT ;  /* 0x000000ff0500720c */ /* 0x000fda0003f05270 */
[----:B--2---:R-:W-:Y:S05]  /*bec0*/  @!P0 BRA `(.L_x_202) ;  /* 0x0000000000048947 */ /* 0x004fea0003800000 */
[----:B------:R-:W-:Y:S01]  /*bed0*/  BPT.TRAP 0x1 ;  /* 0x000000040000795c */ /* 0x000fe20000300000 */
.L_x_202:
[----:B------:R-:W-:Y:S01]  /*bee0*/  R2UR UR8, R4 ;  /* 0x00000000040872ca */ /* 0x000fe200000e0000 */
[----:B------:R-:W-:Y:S01]  /*bef0*/  UIADD3 UR4, UP0, UR52, 0x370, URZ ;  /* 0x0000037034047890 */ /* 0x000fe2000ff1e03f */
[----:B------:R-:W-:Y:S01]  /*bf00*/  R2UR UR9, R2 ;  /* 0x00000000020972ca */ /* 0x000fe200000e0000 */
[----:B------:R-:W-:Y:S01]  /*bf10*/  UMOV UR6, 0x0 ;  /* 0x0000000000067882 */ /* 0x000fe20000000000 */
[----:B------:R-:W-:Y:S01]  /*bf20*/  R2UR UR11, R0 ;  /* 0x00000000000b72ca */ /* 0x000fe200000e0000 */
[----:B------:R-:W-:Y:S01]  /*bf30*/  UIADD3.X UR5, URZ, UR53, URZ, UP0, !UPT ;  /* 0x000000353f057290 */ /* 0x000fe200087fe43f */
[----:B------:R-:W-:Y:S01]  /*bf40*/  R2UR UR13, R17 ;  /* 0x00000000110d72ca */ /* 0x000fe200000e0000 */
[----:B------:R-:W-:Y:S01]  /*bf50*/  UMOV UR7, 0x14f00000 ;  /* 0x14f0000000077882 */ /* 0x000fe20000000000 */
[----:B------:R-:W-:Y:S01]  /*bf60*/  UMOV UR10, URZ ;  /* 0x0000003f000a7c82 */ /* 0x000fe20008000000 */
[----:B------:R-:W-:Y:S01]  /*bf70*/  UMOV UR12, UR36 ;  /* 0x00000024000c7c82 */ /* 0x000fe20008000000 */
[----:B------:R-:W-:-:S02]  /*bf80*/  PLOP3.LUT P0, PT, PT, PT, PT, 0x80, 0x0 ;  /* 0x000000000000781c */ /* 0x000fc40003f0f070 */
[----:B------:R-:W-:Y:S01]  /*bf90*/  LOP3.LUT R23, R23, 0xfffffffe, RZ, 0xc0, !PT ;  /* 0xfffffffe17177812 */ /* 0x000fe200078ec0ff */
[----:B------:R-:W-:Y:S02]  /*bfa0*/  UIADD3 UR8, UR8, 0xe000, URZ ;  /* 0x0000e00008087890 */ /* 0x000fe4000fffe03f */
[----:B------:R-:W-:-:S08]  /*bfb0*/  UIADD3 UR9, UR9, 0x13230, URZ ;  /* 0x0001323009097890 */ /* 0x000fd0000fffe03f */
[----:B------:R-:W-:Y:S01]  /*bfc0*/  @P0 LOP3.LUT R23, R23, 0x1, RZ, 0xfc, !PT ;  /* 0x0000000117170812 */ /* 0x000fe200078efcff */
[----:B------:R4:W-:Y:S02]  /*bfd0*/  UTMALDG.4D [UR8], [UR4], desc[UR6] ;  /* 0x00000608040075b4 */ /* 0x0009e40008019000 */
[----:B----4-:R-:W-:-:S04]  /*bfe0*/  NOP ;  /* 0x0000000000007918 */ /* 0x010fc80000000000 */
.L_x_196:
[----:B------:R-:W-:Y:S05]  /*bff0*/  WARPSYNC.ALL ;  /* 0x0000000000007948 */ /* 0x000fea0003800000 */
[----:B------:R-:W-:Y:S01]  /*c000*/  VIADD R0, R16, 0xb000 ;  /* 0x0000b00010007836 */ /* 0x000fe20000000000 */
[----:B------:R-:W-:Y:S01]  /*c010*/  USHF.R.S32.HI UR4, URZ, 0x1f, UR44 ;  /* 0x0000001f3f047899 */ /* 0x000fe2000801142c */
[----:B------:R-:W-:Y:S03]  /*c020*/  BAR.SYNC.DEFER_BLOCKING 0x8, 0x200 ;  /* 0x0208000000007b1d */ /* 0x000fe60000010000 */
[----:B------:R-:W-:-:S03]  /*c030*/  LOP3.LUT P0, RZ, R0, 0x1bf, RZ, 0xc0, !PT ;  /* 0x000001bf00ff7812 */ /* 0x000fc6000780c0ff */
[----:B------:R-:W-:Y:S01]  /*c040*/  ULDC.64 UR6, c[0x0][0x298] ;  /* 0x0000a60000067ab9 */ /* 0x000fe20000000a00 */
[----:B------:R-:W-:Y:S01]  /*c050*/  ULDC.64 UR8, c[0x0][0xa00] ;  /* 0x0002800000087ab9 */ /* 0x000fe20000000a00 */
[----:B------:R-:W-:Y:S01]  /*c060*/  UIMAD UR4, UR4, UR6, URZ ;  /* 0x00000006040472a4 */ /* 0x000fe2000f8e023f */
[----:B------:R-:W-:Y:S01]  /*c070*/  BSSY B6, `(.L_x_203) ;  /* 0x0000019000067945 */ /* 0x000fe20003800000 */
[----:B------:R-:W-:Y:S02]  /*c080*/  UISETP.NE.U32.AND UP0, UPT, UR8, URZ, UPT ;  /* 0x0000003f0800728c */ /* 0x000fe4000bf05070 */
[----:B------:R-:W-:Y:S02]  /*c090*/  UIMAD.WIDE.U32 UR48, UR44, UR6, URZ ;  /* 0x000000062c3072a5 */ /* 0x000fe4000f8e003f */
[----:B------:R-:W-:Y:S02]  /*c0a0*/  UIMAD UR4, UR44, UR7, UR4 ;  /* 0x000000072c0472a4 */ /* 0x000fe4000f8e0204 */
[----:B------:R-:W-:-:S02]  /*c0b0*/  UISETP.NE.AND.EX UP0, UPT, UR9, URZ, UPT, UP0 ;  /* 0x0000003f0900728c */ /* 0x000fc4000bf05300 */
[----:B------:R-:W-:Y:S02]  /*c0c0*/  UIADD3 UR37, UR49, UR4, URZ ;  /* 0x0000000431257290 */ /* 0x000fe4000fffe03f */
[----:B------:R-:W-:Y:S02]  /*c0d0*/  USEL UR45, UR45, URZ, !UP0 ;  /* 0x0000003f2d2d7287 */ /* 0x000fe4000c000000 */
[----:B------:R-:W-:Y:S01]  /*c0e0*/  USEL UR46, UR46, URZ, !UP0 ;  /* 0x0000003f2e2e7287 */ /* 0x000fe2000c000000 */
[----:B------:R-:W-:Y:S11]  /*c0f0*/  @!P0 BRA `(.L_x_204) ;  /* 0x0000000000408947 */ /* 0x000ff60003800000 */
[----:B--23--:R-:W-:Y:S01]  /*c100*/  MOV R2, 0x0 ;  /* 0x0000000000027802 */ /* 0x00cfe20000000f00 */
[----:B------:R-:W-:Y:S01]  /*c110*/  ULDC.64 UR6, c[0x4][0x98] ;  /* 0x0100260000067ab9 */ /* 0x000fe20000000a00 */
[----:B------:R-:W-:Y:S01]  /*c120*/  ULDC.64 UR8, c[0x4][0xa0] ;  /* 0x0100280000087ab9 */ /* 0x000fe20000000a00 */
[----:B------:R-:W-:Y:S01]  /*c130*/  ULDC.64 UR4, c[0x4][0x28] ;  /* 0x01000a0000047ab9 */ /* 0x000fe20000000a00 */
[----:B------:R-:W-:Y:S02]  /*c140*/  IMAD.U32 R4, RZ, RZ, UR6 ;  /* 0x00000006ff047e24 */ /* 0x000fe4000f8e00ff */
[----:B------:R-:W2:Y:S01]  /*c150*/  LDC.64 R2, c[0x4][R2] ;  /* 0x0100000002027b82 */ /* 0x000ea20000000a00 */
        /* <DEDUP_REMOVED lines=8> */
[----:B-1----:R-:W-:-:S07]  /*c1e0*/  LEPC R20, `(.L_x_204) ;  /* 0x000000001014794e */ /* 0x002fce0000000000 */
[----:B--2---:R-:W-:Y:S05]  /*c1f0*/  CALL.ABS.NOINC R2 ;  /* 0x0000000002007343 */ /* 0x004fea0003c00000 */
.L_x_204:
[----:B------:R-:W-:Y:S05]  /*c200*/  BSYNC B6 ;  /* 0x0000000000067941 */ /* 0x000fea0003800000 */
.L_x_203:
[----:B------:R-:W4:Y:S01]  /*c210*/  LDC R7, c[0x0][0x448] ;  /* 0x00011200ff077b82 */ /* 0x000f220000000800 */
[----:B--23--:R-:W1:Y:S01]  /*c220*/  S2R R2, SR_TID.X ;  /* 0x0000000000027919 */ /* 0x00ce620000002100 */
[----:B------:R-:W-:Y:S01]  /*c230*/  ULDC.64 UR6, c[0x0][0x2d8] ;  /* 0x0000b60000067ab9 */ /* 0x000fe20000000a00 */
[----:B------:R-:W-:Y:S01]  /*c240*/  UMOV UR4, UR48 ;  /* 0x0000003000047c82 */ /* 0x000fe20008000000 */
[----:B------:R-:W-:Y:S01]  /*c250*/  UMOV UR5, UR37 ;  /* 0x0000002500057c82 */ /* 0x000fe20008000000 */
[----:B------:R-:W-:Y:S01]  /*c260*/  ULDC.64 UR8, c[0x0][0x2e0] ;  /* 0x0000b80000087ab9 */ /* 0x000fe20000000a00 */
[----:B------:R-:W-:Y:S01]  /*c270*/  ULDC.64 UR10, c[0x0][0x280] ;  /* 0x0000a000000a7ab9 */ /* 0x000fe20000000a00 */
[----:B----4-:R-:W-:Y:S02]  /*c280*/  ISETP.NE.AND P0, PT, R7, 0x1, PT ;  /* 0x000000010700780c */ /* 0x010fe40003f05270 */
[C---:B-1----:R-:W-:Y:S01]  /*c290*/  LOP3.LUT R20, R2.reuse, 0x7f, RZ, 0xc0, !PT ;  /* 0x0000007f02147812 */ /* 0x042fe200078ec0ff */
[----:B------:R-:W-:-:S10]  /*c2a0*/  IMAD.SHL.U32 R2, R2, 0x20, RZ ;  /* 0x0000002002027824 */ /* 0x000fd400078e00ff */
[----:B------:R-:W1:Y:S01]  /*c2b0*/  @P0 LDC R3, c[0x0][0x44c] ;  /* 0x00011300ff030b82 */ /* 0x000e620000000800 */
[----:B------:R-:W-:-:S04]  /*c2c0*/  SHF.R.U32.HI R20, RZ, 0x2, R20 ;  /* 0x00000002ff147819 */ /* 0x000fc80000011614 */
[----:B------:R-:W-:Y:S01]  /*c2d0*/  LOP3.LUT R2, R20, 0x60, R2, 0xf8, !PT ;  /* 0x0000006014027812 */ /* 0x000fe200078ef802 */
[----:B------:R-:W-:Y:S01]  /*c2e0*/  UIMAD.WIDE.U32 UR4, UR36, UR6, UR4 ;  /* 0x00000006240472a5 */ /* 0x000fe2000f8e0004 */
[----:B------:R2:W5:Y:S01]  /*c2f0*/  LDL R20, [R1+0x8] ;  /* 0x0000080001147983 */ /* 0x0005620000100800 */
[----:B------:R-:W3:Y:S02]  /*c300*/  @P0 LDC R5, c[0x0][0x450] ;  /* 0x00011400ff050b82 */ /* 0x000ee40000000800 */
[----:B------:R-:W-:Y:S01]  /*c310*/  IMAD R6, R25, 0xc0, R2 ;  /* 0x000000c019067824 */ /* 0x000fe200078e0202 */
[----:B------:R-:W-:Y:S02]  /*c320*/  UIMAD UR6, UR46, UR8, URZ ;  /* 0x000000082e0672a4 */ /* 0x000fe4000f8e023f */
[----:B------:R-:W-:Y:S02]  /*c330*/  UIMAD UR5, UR36, UR7, UR5 ;  /* 0x00000007240572a4 */ /* 0x000fe4000f8e0205 */
[----:B------:R-:W-:-:S02]  /*c340*/  UIMAD UR6, UR45, UR9, UR6 ;  /* 0x000000092d0672a4 */ /* 0x000fc4000f8e0206 */
[----:B------:R-:W-:-:S03]  /*c350*/  UIMAD.WIDE.U32 UR4, UR45, UR8, UR4 ;  /* 0x000000082d0472a5 */ /* 0x000fc6000f8e0004 */
[----:B------:R-:W-:Y:S01]  /*c360*/  ULDC.64 UR8, c[0x0][0x2c8] ;  /* 0x0000b20000087ab9 */ /* 0x000fe20000000a00 */
[----:B-1----:R-:W-:-:S04]  /*c370*/  @P0 IMAD.HI.U32 R0, R6, R3, RZ ;  /* 0x0000000306000227 */ /* 0x002fc800078e00ff */
[----:B------:R-:W-:Y:S01]  /*c380*/  IMAD.MOV.U32 R3, RZ, RZ, R6 ;  /* 0x000000ffff037224 */ /* 0x000fe200078e0006 */
[----:B---3--:R-:W-:Y:S01]  /*c390*/  @P0 SHF.R.U32.HI R3, RZ, R5, R0 ;  /* 0x00000005ff030219 */ /* 0x008fe20000011600 */
[----:B------:R-:W-:-:S03]  /*c3a0*/  UIADD3 UR5, UR5, UR6, URZ ;  /* 0x0000000605057290 */ /* 0x000fc6000fffe03f */
[----:B------:R-:W-:Y:S01]  /*c3b0*/  SHF.R.S32.HI R0, RZ, 0x1f, R3 ;  /* 0x0000001fff007819 */ /* 0x000fe20000011403 */
[----:B------:R-:W-:-:S04]  /*c3c0*/  ULDC.64 UR6, c[0x0][0x2d0] ;  /* 0x0000b40000067ab9 */ /* 0x000fc80000000a00 */
[----:B------:R-:W-:Y:S02]  /*c3d0*/  IMAD R0, R0, UR6, RZ ;  /* 0x0000000600007c24 */ /* 0x000fe4000f8e02ff */
[----:B------:R-:W-:Y:S02]  /*c3e0*/  IMAD.U32 R4, RZ, RZ, UR6 ;  /* 0x00000006ff047e24 */ /* 0x000fe4000f8e00ff */
[C---:B------:R-:W-:Y:S02]  /*c3f0*/  IMAD R5, R3.reuse, UR7, R0 ;  /* 0x0000000703057c24 */ /* 0x040fe4000f8e0200 */
[----:B------:R-:W-:Y:S02]  /*c400*/  IMAD.MOV R0, RZ, RZ, -R3 ;  /* 0x000000ffff007224 */ /* 0x000fe400078e0a03 */
[----:B------:R-:W-:-:S04]  /*c410*/  IMAD.WIDE.U32 R2, R3, R4, UR4 ;  /* 0x0000000403027e25 */ /* 0x000fc8000f8e0004 */
[----:B------:R-:W-:Y:S02]  /*c420*/  IMAD R0, R7, R0, R6 ;  /* 0x0000000007007224 */ /* 0x000fe400078e0206 */
[----:B------:R-:W-:-:S03]  /*c430*/  IMAD.IADD R3, R3, 0x1, R5 ;  /* 0x0000000103037824 */ /* 0x000fc600078e0205 */
[----:B------:R-:W-:Y:S01]  /*c440*/  SHF.R.S32.HI R5, RZ, 0x1f, R0 ;  /* 0x0000001fff057819 */ /* 0x000fe20000011400 */
[----:B------:R-:W-:-:S04]  /*c450*/  IMAD.WIDE.U32 R2, R0, UR8, R2 ;  /* 0x0000000800027c25 */ /* 0x000fc8000f8e0002 */
[----:B------:R-:W-:-:S04]  /*c460*/  IMAD R5, R5, UR8, RZ ;  /* 0x0000000805057c24 */ /* 0x000fc8000f8e02ff */
[----:B------:R-:W-:Y:S01]  /*c470*/  IMAD R5, R0, UR9, R5 ;  /* 0x0000000900057c24 */ /* 0x000fe2000f8e0205 */
[----:B------:R-:W-:Y:S02]  /*c480*/  IADD3 R0, P1, R2, UR10, RZ ;  /* 0x0000000a02007c10 */ /* 0x000fe4000ff3e0ff */
[----:B------:R-:W1:Y:S02]  /*c490*/  @P0 LDC R2, c[0x0][0x44c] ;  /* 0x00011300ff020b82 */ /* 0x000e640000000800 */
[----:B------:R-:W-:-:S06]  /*c4a0*/  IADD3.X R5, R3, UR11, R5, P1, !PT ;  /* 0x0000000b03057c10 */ /* 0x000fcc0008ffe405 */
[----:B------:R-:W3:Y:S01]  /*c4b0*/  @P0 LDC R3, c[0x0][0x450] ;  /* 0x00011400ff030b82 */ /* 0x000ee20000000800 */
[----:B------:R-:W-:-:S04]  /*c4c0*/  VIADD R6, R6, 0x80 ;  /* 0x0000008006067836 */ /* 0x000fc80000000000 */
[----:B-1----:R-:W-:-:S04]  /*c4d0*/  @P0 IMAD.HI.U32 R8, R6, R2, RZ ;  /* 0x0000000206080227 */ /* 0x002fc800078e00ff */
[----:B------:R-:W-:Y:S01]  /*c4e0*/  IMAD.MOV.U32 R2, RZ, RZ, R6 ;  /* 0x000000ffff027224 */ /* 0x000fe200078e0006 */
[----:B---3--:R-:W-:-:S05]  /*c4f0*/  @P0 SHF.R.U32.HI R2, RZ, R3, R8 ;  /* 0x00000003ff020219 */ /* 0x008fca0000011608 */
[----:B------:R-:W-:-:S04]  /*c500*/  IMAD.MOV R3, RZ, RZ, -R2 ;  /* 0x000000ffff037224 */ /* 0x000fc800078e0a02 */
[----:B------:R-:W-:Y:S01]  /*c510*/  IMAD R6, R7, R3, R6 ;  /* 0x0000000307067224 */ /* 0x000fe200078e0206 */
[----:B------:R-:W-:-:S05]  /*c520*/  SHF.R.S32.HI R3, RZ, 0x1f, R2 ;  /* 0x0000001fff037819 */ /* 0x000fca0000011402 */
[----:B------:R-:W-:-:S04]  /*c530*/  IMAD R3, R3, UR6, RZ ;  /* 0x0000000603037c24 */ /* 0x000fc8000f8e02ff */
[C---:B------:R-:W-:Y:S02]  /*c540*/  IMAD R8, R2.reuse, UR7, R3 ;  /* 0x0000000702087c24 */ /* 0x040fe4000f8e0203 */
[----:B------:R-:W-:Y:S01]  /*c550*/  IMAD.WIDE.U32 R2, R2, R4, UR4 ;  /* 0x0000000402027e25 */ /* 0x000fe2000f8e0004 */
[----:B------:R-:W-:Y:S01]  /*c560*/  SHF.R.S32.HI R4, RZ, 0x1f, R6 ;  /* 0x0000001fff047819 */ /* 0x000fe20000011406 */
[----:B0-----:R-:W0:Y:S01]  /*c570*/  S2R R10, SR_TID.X ;  /* 0x00000000000a7919 */ /* 0x001e220000002100 */
[----:B------:R-:W-:Y:S01]  /*c580*/  ULDC UR4, c[0x0][0x2b8] ;  /* 0x0000ae0000047ab9 */ /* 0x000fe20000000800 */
[----:B------:R-:W-:Y:S02]  /*c590*/  IMAD.IADD R3, R3, 0x1, R8 ;  /* 0x0000000103037824 */ /* 0x000fe400078e0208 */
[----:B------:R-:W-:Y:S02]  /*c5a0*/  IMAD R4, R4, UR8, RZ ;  /* 0x0000000804047c24 */ /* 0x000fe4000f8e02ff */
[----:B------:R-:W-:-:S04]  /*c5b0*/  IMAD.WIDE.U32 R2, R6, UR8, R2 ;  /* 0x0000000806027c25 */ /* 0x000fc8000f8e0002 */
[----:B------:R-:W-:Y:S01]  /*c5c0*/  IMAD R9, R6, UR9, R4 ;  /* 0x0000000906097c24 */ /* 0x000fe2000f8e0204 */
[----:B------:R-:W-:-:S04]  /*c5d0*/  IADD3 R4, P0, R2, UR10, RZ ;  /* 0x0000000a02047c10 */ /* 0x000fc8000ff1e0ff */
[----:B------:R-:W-:Y:S02]  /*c5e0*/  IADD3.X R6, R3, UR11, R9, P0, !PT ;  /* 0x0000000b03067c10 */ /* 0x000fe400087fe409 */
[----:B------:R2:W5:Y:S01]  /*c5f0*/  LDL R9, [R1+0x4] ;  /* 0x0000040001097983 */ /* 0x0005620000100800 */
[----:B0-----:R-:W-:-:S05]  /*c600*/  IMAD.SHL.U32 R21, R10, 0x10, RZ ;  /* 0x000000100a157824 */ /* 0x001fca00078e00ff */
[----:B------:R-:W-:Y:S02]  /*c610*/  LOP3.LUT R21, R21, 0x30, RZ, 0xc0, !PT ;  /* 0x0000003015157812 */ /* 0x000fe400078ec0ff */
[----:B------:R-:W-:Y:S02]  /*c620*/  LOP3.LUT R10, R10, 0x7f, RZ, 0xc0, !PT ;  /* 0x0000007f0a0a7812 */ /* 0x000fe400078ec0ff */
[----:B------:R-:W-:Y:S01]  /*c630*/  ISETP.GE.AND P0, PT, R21, UR4, PT ;  /* 0x0000000415007c0c */ /* 0x000fe2000bf06270 */
[----:B------:R-:W-:Y:S01]  /*c640*/  UMOV UR4, 0xffffffff ;  /* 0xffffffff00047882 */ /* 0x000fe20000000000 */
[----:B------:R-:W-:Y:S02]  /*c650*/  SHF.R.U32.HI R10, RZ, 0x2, R10 ;  /* 0x00000002ff0a7819 */ /* 0x000fe4000001160a */
[----:B--2---:R-:W-:Y:S09]  /*c660*/  BRA.DIV UR4, `(.L_x_205) ;  /* 0x0000002a04307947 */ /* 0x004ff2000b800000 */
[----:B------:R-:W0:Y:S01]  /*c670*/  SHFL.IDX PT, R14, R0, RZ, 0x1c1f ;  /* 0x001c1fff000e7589 */ /* 0x000e2200000e0000 */
[----:B-----5:R-:W-:Y:S02]  /*c680*/  IMAD R7, R9, R7, RZ ;  /* 0x0000000709077224 */ /* 0x020fe400078e02ff */
[----:B------:R-:W-:Y:S01]  /*c690*/  IMAD R25, R25, 0xc0, R10 ;  /* 0x000000c019197824 */ /* 0x000fe200078e020a */
[----:B------:R-:W1:Y:S03]  /*c6a0*/  SHFL.IDX PT, R2, R5, RZ, 0x1c1f ;  /* 0x001c1fff05027589 */ /* 0x000e6600000e0000 */
[C---:B------:R-:W-:Y:S01]  /*c6b0*/  VIADD R8, R25.reuse, 0x20 ;  /* 0x0000002019087836 */ /* 0x040fe20000000000 */
[C---:B------:R-:W-:Y:S01]  /*c6c0*/  ISETP.GE.AND P1, PT, R25.reuse, R7, PT ;  /* 0x000000071900720c */ /* 0x040fe20003f26270 */
[----:B------:R-:W-:-:S12]  /*c6d0*/  VIADD R10, R25, 0x80 ;  /* 0x00000080190a7836 */ /* 0x000fd80000000000 */
[----:B0-----:R-:W-:-:S05]  /*c6e0*/  @!P1 IADD3 R14, P2, R21, R14, RZ ;  /* 0x0000000e150e9210 */ /* 0x001fca0007f5e0ff */
[----:B-1----:R-:W-:Y:S02]  /*c6f0*/  @!P1 IMAD.X R3, RZ, RZ, R2, P2 ;  /* 0x000000ffff039224 */ /* 0x002fe400010e0602 */
[----:B------:R-:W-:Y:S02]  /*c700*/  @!P1 IMAD.MOV.U32 R2, RZ, RZ, R14 ;  /* 0x000000ffff029224 */ /* 0x000fe400078e000e */
[----:B------:R-:W0:Y:S04]  /*c710*/  SHFL.IDX PT, R14, R0, 0x1, 0x1c1f ;  /* 0x003c1f00000e7f89 */ /* 0x000e2800000e0000 */
[----:B------:R1:W-:Y:S01]  /*c720*/  @!P1 LDGSTS.E.BYPASS.LTC128B.128 [R20+0xb000], desc[UR50][R2.64], !P0 ;  /* 0x0b00000002149fae */ /* 0x0003e2000c101d72 */
[----:B------:R-:W-:Y:S01]  /*c730*/  ISETP.GE.AND P1, PT, R8, R7, PT ;  /* 0x000000070800720c */ /* 0x000fe20003f26270 */
[----:B------:R-:W-:-:S02]  /*c740*/  VIADD R8, R25, 0x40 ;  /* 0x0000004019087836 */ /* 0x000fc40000000000 */
[----:B-1----:R-:W1:Y:S10]  /*c750*/  SHFL.IDX PT, R2, R5, 0x1, 0x1c1f ;  /* 0x003c1f0005027f89 */ /* 0x002e7400000e0000 */
[----:B0-----:R-:W-:-:S05]  /*c760*/  @!P1 IADD3 R14, P2, R21, R14, RZ ;  /* 0x0000000e150e9210 */ /* 0x001fca0007f5e0ff */
[----:B-1----:R-:W-:Y:S02]  /*c770*/  @!P1 IMAD.X R3, RZ, RZ, R2, P2 ;  /* 0x000000ffff039224 */ /* 0x002fe400010e0602 */
[----:B------:R-:W-:Y:S02]  /*c780*/  @!P1 IMAD.MOV.U32 R2, RZ, RZ, R14 ;  /* 0x000000ffff029224 */ /* 0x000fe400078e000e */
[----:B------:R-:W0:Y:S04]  /*c790*/  SHFL.IDX PT, R14, R0, 0x2, 0x1c1f ;  /* 0x005c1f00000e7f89 */ /* 0x000e2800000e0000 */
[----:B------:R1:W-:Y:S01]  /*c7a0*/  @!P1 LDGSTS.E.BYPASS.LTC128B.128 [R20+0xb800], desc[UR50][R2.64], !P0 ;  /* 0x0b80000002149fae */ /* 0x0003e2000c101d72 */
[----:B------:R-:W-:-:S03]  /*c7b0*/  ISETP.GE.AND P1, PT, R8, R7, PT ;  /* 0x000000070800720c */ /* 0x000fc60003f26270 */
[----:B------:R-:W-:Y:S04]  /*c7c0*/  SHFL.IDX PT, R8, R0, 0x3, 0x1c1f ;  /* 0x007c1f0000087f89 */ /* 0x000fe800000e0000 */
[----:B------:R-:W-:Y:S04]  /*c7d0*/  SHFL.IDX PT, R0, R6, RZ, 0x1c1f ;  /* 0x001c1fff06007589 */ /* 0x000fe800000e0000 */
[----:B-1----:R-:W1:Y:S04]  /*c7e0*/  SHFL.IDX PT, R2, R5, 0x2, 0x1c1f ;  /* 0x005c1f0005027f89 */ /* 0x002e6800000e0000 */
[----:B------:R-:W2:Y:S01]  /*c7f0*/  SHFL.IDX PT, R5, R5, 0x3, 0x1c1f ;  /* 0x007c1f0005057f89 */ /* 0x000ea200000e0000 */
[----:B0-----:R-:W-:-:S03]  /*c800*/  @!P1 IADD3 R14, P2, R21, R14, RZ ;  /* 0x0000000e150e9210 */ /* 0x001fc60007f5e0ff */
[----:B------:R-:W-:Y:S02]  /*c810*/  SHFL.IDX PT, R6, R6, 0x1, 0x1c1f ;  /* 0x003c1f0006067f89 */ /* 0x000fe400000e0000 */
[----:B-1----:R-:W-:Y:S01]  /*c820*/  @!P1 IMAD.X R3, RZ, RZ, R2, P2 ;  /* 0x000000ffff039224 */ /* 0x002fe200010e0602 */
[-C--:B------:R-:W-:Y:S01]  /*c830*/  ISETP.GE.AND P2, PT, R10, R7.reuse, PT ;  /* 0x000000070a00720c */ /* 0x080fe20003f46270 */
[----:B------:R-:W-:Y:S02]  /*c840*/  @!P1 IMAD.MOV.U32 R2, RZ, RZ, R14 ;  /* 0x000000ffff029224 */ /* 0x000fe400078e000e */
[----:B------:R-:W-:Y:S01]  /*c850*/  VIADD R10, R25, 0x60 ;  /* 0x00000060190a7836 */ /* 0x000fe20000000000 */
[----:B------:R-:W0:Y:S04]  /*c860*/  SHFL.IDX PT, R14, R4, RZ, 0x1c1f ;  /* 0x001c1fff040e7589 */ /* 0x000e2800000e0000 */
[----:B------:R1:W-:Y:S01]  /*c870*/  @!P1 LDGSTS.E.BYPASS.LTC128B.128 [R20+0xc000], desc[UR50][R2.64], !P0 ;  /* 0x0c00000002149fae */ /* 0x0003e2000c101d72 */
[----:B------:R-:W-:-:S13]  /*c880*/  ISETP.GE.AND P1, PT, R10, R7, PT ;  /* 0x000000070a00720c */ /* 0x000fda0003f26270 */
[----:B-1----:R-:W-:-:S05]  /*c890*/  @!P1 IADD3 R2, P3, R21, R8, RZ ;  /* 0x0000000815029210 */ /* 0x002fca0007f7e0ff */
[----:B--2---:R-:W-:-:S05]  /*c8a0*/  @!P1 IMAD.X R3, RZ, RZ, R5, P3 ;  /* 0x000000ffff039224 */ /* 0x004fca00018e0605 */
[----:B------:R0:W-:Y:S02]  /*c8b0*/  @!P1 LDGSTS.E.BYPASS.LTC128B.128 [R20+0xc800], desc[UR50][R2.64], !P0 ;  /* 0x0c80000002149fae */ /* 0x0001e4000c101d72 */
[----:B0-----:R-:W-:Y:S02]  /*c8c0*/  @!P2 IADD3 R2, P1, R21, R14, RZ ;  /* 0x0000000e1502a210 */ /* 0x001fe40007f3e0ff */
[----:B------:R0:W1:Y:S03]  /*c8d0*/  SHFL.IDX PT, R14, R4, 0x1, 0x1c1f ;  /* 0x003c1f00040e7f89 */ /* 0x00006600000e0000 */
[----:B------:R-:W-:-:S05]  /*c8e0*/  @!P2 IMAD.X R3, RZ, RZ, R0, P1 ;  /* 0x000000ffff03a224 */ /* 0x000fca00008e0600 */
[----:B------:R0:W-:Y:S03]  /*c8f0*/  @!P2 LDGSTS.E.BYPASS.LTC128B.128 [R20+0xd000], desc[UR50][R2.64], !P0 ;  /* 0x0d0000000214afae */ /* 0x0001e6000c101d72 */
.L_x_282:
[----:B------:R-:W-:-:S05]  /*c900*/  VIADD R0, R25, 0xa0 ;  /* 0x000000a019007836 */ /* 0x000fca0000000000 */
[----:B------:R-:W-:-:S13]  /*c910*/  ISETP.GE.AND P1, PT, R0, R7, PT ;  /* 0x000000070000720c */ /* 0x000fda0003f26270 */
[----:B01----:R-:W-:-:S05]  /*c920*/  @!P1 IADD3 R2, P2, R21, R14, RZ ;  /* 0x0000000e15029210 */ /* 0x003fca0007f5e0ff */
[----:B------:R-:W-:-:S05]  /*c930*/  @!P1 IMAD.X R3, RZ, RZ, R6, P2 ;  /* 0x000000ffff039224 */ /* 0x000fca00010e0606 */
[----:B------:R-:W-:Y:S01]  /*c940*/  @!PT LDS RZ, [RZ] ;  /* 0x00000000fffff984 */ /* 0x000fe20000000800 */
[----:B------:R-:W-:Y:S01]  /*c950*/  @!PT LDS RZ, [RZ] ;  /* 0x00000000fffff984 */ /* 0x000fe20000000800 */
[----:B------:R-:W-:Y:S01]  /*c960*/  @!PT LDS RZ, [RZ] ;  /* 0x00000000fffff984 */ /* 0x000fe20000000800 */
[----:B------:R0:W-:Y:S01]  /*c970*/  @!P1 LDGSTS.E.BYPASS.LTC128B.128 [R20+0xd800], desc[UR50][R2.64], !P0 ;  /* 0x0d80000002149fae */ /* 0x0001e2000c101d72 */
[----:B------:R-:W-:Y:S01]  /*c980*/  PLOP3.LUT P0, PT, PT, PT, PT, 0x80, 0x0 ;  /* 0x000000000000781c */ /* 0x000fe20003f0f070 */
[----:B------:R-:W-:-:S12]  /*c990*/  NOP ;  /* 0x0000000000007918 */ /* 0x000fd80000000000 */
.L_x_206:
[----:B------:R-:W-:Y:S02]  /*c9a0*/  PLOP3.LUT P1, PT, P1, P0, PT, 0xa2, 0x0 ;  /* 0x000000000000781c */ /* 0x000fe40000f21472 */
[----:B------:R-:W-:-:S08]  /*c9b0*/  @P0 R2UR P1, UR4, R16 ;  /* 0x00000000100402ca */ /* 0x000fd00000020000 */
[----:B------:R-:W-:-:S05]  /*c9c0*/  @P0 PLOP3.LUT P0, PT, P1, PT, PT, 0x80, 0x0 ;  /* 0x000000000000081c */ /* 0x000fca0000f0f070 */
[----:B------:R-:W-:Y:S01]  /*c9d0*/  @!P1 SYNCS.ARRIVE.TRANS64.RED.A0T1 RZ, [UR4+0x13200], RZ ;  /* 0x013200ffffff99a7 */ /* 0x000fe20008200404 */
[----:B------:R-:W-:Y:S07]  /*c9e0*/  @!P1 ARRIVES.LDGSTSBAR.64.TRANSCNT [UR4+0x13200] ;  /* 0x01320000ff0099b0 */ /* 0x000fee0008000a84 */
[----:B------:R-:W-:Y:S05]  /*c9f0*/  @P0 BRA.U.ANY `(.L_x_206) ;  /* 0xfffffffd00e80947 */ /* 0x000fea000393ffff */
[----:B0-----:R-:W2:Y:S02]  /*ca00*/  LDL.LU R2, [R1+0xc] ;  /* 0x00000c0001027983 */ /* 0x001ea40000300800 */
[----:B--2---:R-:W-:-:S05]  /*ca10*/  VIADD R2, R2, 0x1 ;  /* 0x0000000102027836 */ /* 0x004fca0000000000 */
[----:B------:R0:W-:Y:S01]  /*ca20*/  STL [R1+0xc], R2 ;  /* 0x00000c0201007387 */ /* 0x0001e20000100800 */
[----:B------:R-:W-:-:S04]  /*ca30*/  LEA.HI R0, R2, R2, RZ, 0x1 ;  /* 0x0000000202007211 */ /* 0x000fc800078f08ff */
[----:B------:R-:W-:-:S05]  /*ca40*/  LOP3.LUT R0, R0, 0xfffffffe, RZ, 0xc0, !PT ;  /* 0xfffffffe00007812 */ /* 0x000fca00078ec0ff */
[----:B------:R-:W-:-:S05]  /*ca50*/  IMAD.IADD R0, R2, 0x1, -R0 ;  /* 0x0000000102007824 */ /* 0x000fca00078e0a00 */
[----:B------:R-:W-:Y:S01]  /*ca60*/  SHF.L.U32 R3, R0, 0x1f, RZ ;  /* 0x0000001f00037819 */ /* 0x000fe200000006ff */
[----:B------:R-:W-:Y:S01]  /*ca70*/  NOP ;  /* 0x0000000000007918 */ /* 0x000fe20000000000 */
[----:B0-----:R-:W2:Y:S01]  /*ca80*/  LDL.LU R2, [R1] ;  /* 0x0000000001027983 */ /* 0x001ea20000300800 */
[----:B------:R0:W-:Y:S01]  /*ca90*/  SYNCS.ARRIVE.TRANS64.A1T0 RZ, [R16+URZ+0x13200], RZ ;  /* 0x013200ff10ff79a7 */ /* 0x0001e2000810003f */
[----:B------:R-:W-:Y:S01]  /*caa0*/  BSSY B0, `(.L_x_207) ;  /* 0x0000005000007945 */ /* 0x000fe20003800000 */
[----:B------:R-:W1:Y:S01]  /*cab0*/  SYNCS.PHASECHK.TRANS64.TRYWAIT P0, [R16+URZ+0x13220], R3 ;  /* 0x01322003100075a7 */ /* 0x000e62000800017f */
[----:B--2---:R-:W-:-:S05]  /*cac0*/  VIADD R0, R2, 0xfffffffe ;  /* 0xfffffffe02007836 */ /* 0x004fca0000000000 */
[----:B------:R-:W-:Y:S01]  /*cad0*/  ISETP.GE.AND P1, PT, R0, R26, PT ;  /* 0x0000001a0000720c */ /* 0x000fe20003f26270 */
[----:B01----:R-:W-:-:S12]  /*cae0*/  @!P0 BRA `(.L_x_208) ;  /* 0x0000002800c08947 */ /* 0x003fd80003800000 */
.L_x_283:
[----:B------:R-:W-:Y:S05]  /*caf0*/  BSYNC B0 ;  /* 0x0000000000007941 */ /* 0x000fea0003800000 */
.L_x_207:
[----:B------:R-:W-:Y:S05]  /*cb00*/  @!P1 BRA `(.L_x_209) ;  /* 0x0000000800e49947 */ /* 0x000fea0003800000 */
[----:B------:R-:W-:Y:S02]  /*cb10*/  IMAD.MOV.U32 R7, RZ, RZ, R18 ;  /* 0x000000ffff077224 */ /* 0x000fe400078e0012 */
[----:B------:R-:W-:-:S07]  /*cb20*/  IMAD.MOV.U32 R6, RZ, RZ, R19 ;  /* 0x000000ffff067224 */ /* 0x000fce00078e0013 */
.L_x_229:
[----:B------:R-:W-:Y:S01]  /*cb30*/  LOP3.LUT P1, RZ, R23, 0x1, RZ, 0xc0, !PT ;  /* 0x0000000117ff7812 */ /* 0x000fe2000782c0ff */
[----:B------:R-:W-:Y:S01]  /*cb40*/  VIADD R18, R7, 0x1 ;  /* 0x0000000107127836 */ /* 0x000fe20000000000 */
[----:B------:R-:W-:Y:S05]  /*cb50*/  YIELD ;  /* 0x0000000000007946 */ /* 0x000fea0003800000 */
[----:B------:R-:W-:Y:S01]  /*cb60*/  ISETP.NE.AND P0, PT, R18, 0x2, PT ;  /* 0x000000021200780c */ /* 0x000fe20003f05270 */
[----:B------:R-:W-:Y:S03]  /*cb70*/  BSSY B0, `(.L_x_210) ;  /* 0x0000067000007945 */ /* 0x000fe60003800000 */
[----:B------:R-:W-:-:S02]  /*cb80*/  SEL R19, RZ, 0x1, P0 ;  /* 0x00000001ff137807 */ /* 0x000fc40000000000 */
[----:B------:R-:W-:Y:S02]  /*cb90*/  SEL R18, R18, RZ, P0 ;  /* 0x000000ff12127207 */ /* 0x000fe40000000000 */
[----:B------:R-:W-:Y:S01]  /*cba0*/  LOP3.LUT R19, R6, R19, RZ, 0x3c, !PT ;  /* 0x0000001306137212 */ /* 0x000fe200078e3cff */
[----:B0-----:R-:W-:Y:S06]  /*cbb0*/  @!P1 BRA `(.L_x_211) ;  /* 0x0000000400889947 */ /* 0x001fec0003800000 */
[----:B------:R-:W-:Y:S01]  /*cbc0*/  ULDC.64 UR4, c[0x0][0x418] ;  /* 0x0001060000047ab9 */ /* 0x000fe20000000a00 */
[----:B------:R-:W-:Y:S01]  /*cbd0*/  IMAD.MOV.U32 R8, RZ, RZ, R0 ;  /* 0x000000ffff087224 */ /* 0x000fe200078e0000 */
[----:B------:R-:W-:-:S04]  /*cbe0*/  ISETP.NE.U32.AND P0, PT, RZ, UR4, PT ;  /* 0x00000004ff007c0c */ /* 0x000fc8000bf05070 */
[----:B------:R-:W-:-:S13]  /*cbf0*/  ISETP.NE.AND.EX P0, PT, RZ, UR5, PT, P0 ;  /* 0x00000005ff007c0c */ /* 0x000fda000bf05300 */
[----:B------:R-:W-:Y:S05]  /*cc00*/  @!P0 BRA `(.L_x_212) ;  /* 0x0000000000488947 */ /* 0x000fea0003800000 */
[----:B------:R-:W1:Y:S01]  /*cc10*/  LDC R8, c[0x0][0x43c] ;  /* 0x00010f00ff087b82 */ /* 0x000e620000000800 */
[----:B------:R-:W-:Y:S01]  /*cc20*/  IMAD.MOV.U32 R9, RZ, RZ, R0 ;  /* 0x000000ffff097224 */ /* 0x000fe200078e0000 */
[----:B------:R-:W-:Y:S02]  /*cc30*/  ULDC.64 UR6, c[0x0][0x428] ;  /* 0x00010a0000067ab9 */ /* 0x000fe40000000a00 */
[----:B------:R-:W-:-:S04]  /*cc40*/  IMAD R5, R27, UR6, RZ ;  /* 0x000000061b057c24 */ /* 0x000fc8000f8e02ff */
[----:B------:R-:W-:Y:S01]  /*cc50*/  IMAD R5, R22, UR7, R5 ;  /* 0x0000000716057c24 */ /* 0x000fe2000f8e0205 */
[----:B-1----:R-:W-:-:S13]  /*cc60*/  ISETP.NE.AND P0, PT, R8, 0x1, PT ;  /* 0x000000010800780c */ /* 0x002fda0003f05270 */
[----:B0-----:R-:W0:Y:S02]  /*cc70*/  @P0 LDC.64 R2, c[0x0][0x440] ;  /* 0x00011000ff020b82 */ /* 0x001e240000000a00 */
[----:B0-----:R-:W-:-:S05]  /*cc80*/  @P0 IMAD.HI.U32 R2, R0, R2, RZ ;  /* 0x0000000200020227 */ /* 0x001fca00078e00ff */
[----:B------:R-:W-:-:S04]  /*cc90*/  @P0 SHF.R.U32.HI R9, RZ, R3, R2 ;  /* 0x00000003ff090219 */ /* 0x000fc80000011602 */
[--C-:B------:R-:W-:Y:S01]  /*cca0*/  SHF.R.S32.HI R3, RZ, 0x1f, R9.reuse ;  /* 0x0000001fff037819 */ /* 0x100fe20000011409 */
[----:B------:R-:W-:-:S04]  /*ccb0*/  IMAD.MOV.U32 R2, RZ, RZ, R9 ;  /* 0x000000ffff027224 */ /* 0x000fc800078e0009 */
[----:B------:R-:W-:-:S04]  /*ccc0*/  IMAD.WIDE.U32 R2, R22, UR6, R2 ;  /* 0x0000000616027c25 */ /* 0x000fc8000f8e0002 */
[----:B------:R-:W-:Y:S01]  /*ccd0*/  IMAD.IADD R3, R5, 0x1, R3 ;  /* 0x0000000105037824 */ /* 0x000fe200078e0203 */
[----:B------:R-:W-:-:S04]  /*cce0*/  LEA R4, P0, R2, UR4, 0x2 ;  /* 0x0000000402047c11 */ /* 0x000fc8000f8010ff */
[----:B------:R-:W-:-:S05]  /*ccf0*/  LEA.HI.X R5, R2, UR5, R3, 0x2, P0 ;  /* 0x0000000502057c11 */ /* 0x000fca00080f1403 */
[----:B------:R1:W5:Y:S01]  /*cd00*/  LDG.E R17, desc[UR50][R4.64] ;  /* 0x0000003204117981 */ /* 0x000362000c1e1900 */
[----:B------:R-:W-:-:S04]  /*cd10*/  IMAD.MOV R3, RZ, RZ, -R9 ;  /* 0x000000ffff037224 */ /* 0x000fc800078e0a09 */
[----:B------:R-:W-:-:S07]  /*cd20*/  IMAD R8, R8, R3, R0 ;  /* 0x0000000308087224 */ /* 0x000fce00078e0200 */
.L_x_212:
[----:B-1----:R-:W-:Y:S01]  /*cd30*/  IMAD R4, R18, 0x8, R16 ;  /* 0x0000000812047824 */ /* 0x002fe200078e0210 */
[----:B0-----:R-:W-:Y:S01]  /*cd40*/  SHF.L.U32 R3, R19, 0x1f, RZ ;  /* 0x0000001f13037819 */ /* 0x001fe200000006ff */
[----:B------:R-:W0:Y:S01]  /*cd50*/  S2R R2, SR_TID.X ;  /* 0x0000000000027919 */ /* 0x000e220000002100 */
[----:B------:R-:W-:Y:S02]  /*cd60*/  BSSY B1, `(.L_x_213) ;  /* 0x0000005000017945 */ /* 0x000fe40003800000 */
[----:B------:R-:W1:Y:S01]  /*cd70*/  SYNCS.PHASECHK.TRANS64.TRYWAIT P0, [R4+URZ+0x13280], R3 ;  /* 0x01328003040075a7 */ /* 0x000e62000800017f */
[----:B0-----:R-:W-:-:S04]  /*cd80*/  LOP3.LUT R2, R2, 0x7f, RZ, 0xc0, !PT ;  /* 0x0000007f02027812 */ /* 0x001fc800078ec0ff */
[----:B------:R-:W-:Y:S01]  /*cd90*/  ISETP.NE.AND P1, PT, R2, RZ, PT ;  /* 0x000000ff0200720c */ /* 0x000fe20003f25270 */
[----:B-1----:R-:W-:-:S12]  /*cda0*/  @!P0 BRA `(.L_x_214) ;  /* 0x0000002800248947 */ /* 0x002fd80003800000 */
.L_x_284:
[----:B------:R-:W-:Y:S05]  /*cdb0*/  BSYNC B1 ;  /* 0x0000000000017941 */ /* 0x000fea0003800000 */
.L_x_213:
[----:B------:R-:W-:Y:S04]  /*cdc0*/  BSSY B1, `(.L_x_215) ;  /* 0x0000009000017945 */ /* 0x000fe80003800000 */
[----:B------:R-:W-:Y:S05]  /*cdd0*/  @P1 BRA `(.L_x_216) ;  /* 0x00000000001c1947 */ /* 0x000fea0003800000 */
[----:B------:R-:W1:Y:S01]  /*cde0*/  S2R R2, SR_TID.X ;  /* 0x0000000000027919 */ /* 0x000e620000002100 */
[----:B------:R-:W-:-:S04]  /*cdf0*/  IMAD.MOV.U32 R5, RZ, RZ, 0x2800 ;  /* 0x00002800ff057424 */ /* 0x000fc800078e00ff */
[----:B------:R2:W-:Y:S01]  /*ce00*/  SYNCS.ARRIVE.TRANS64 RZ, [R4+URZ+0x13270], R5 ;  /* 0x0132700504ff79a7 */ /* 0x0005e2000800003f */
[----:B-1----:R-:W-:-:S04]  /*ce10*/  LOP3.LUT R2, R2, 0x1f, RZ, 0xc0, !PT ;  /* 0x0000001f02027812 */ /* 0x002fc800078ec0ff */
[----:B------:R-:W-:-:S13]  /*ce20*/  ISETP.NE.AND P0, PT, R2, RZ, PT ;  /* 0x000000ff0200720c */ /* 0x000fda0003f05270 */
[----:B--2---:R-:W-:Y:S05]  /*ce30*/  @!P0 BRA `(.L_x_216) ;  /* 0x0000000000048947 */ /* 0x004fea0003800000 */
[----:B------:R-:W-:Y:S01]  /*ce40*/  BPT.TRAP 0x1 ;  /* 0x000000040000795c */ /* 0x000fe20000300000 */
.L_x_216:
[----:B------:R-:W-:Y:S05]  /*ce50*/  BSYNC B1 ;  /* 0x0000000000017941 */ /* 0x000fea0003800000 */
.L_x_215:
[----:B------:R-:W-:Y:S01]  /*ce60*/  IMAD.MOV.U32 R9, RZ, RZ, RZ ;  /* 0x000000ffff097224 */ /* 0x000fe200078e00ff */
[----:B------:R-:W-:Y:S01]  /*ce70*/  UIADD3 UR4, UP0, UR52, 0x470, URZ ;  /* 0x0000047034047890 */ /* 0x000fe2000ff1e03f */
[----:B------:R-:W-:Y:S01]  /*ce80*/  IMAD.MOV.U32 R5, RZ, RZ, 0xa0 ;  /* 0x000000a0ff057424 */ /* 0x000fe200078e00ff */
[----:B------:R-:W-:Y:S01]  /*ce90*/  PLOP3.LUT P0, PT, PT, PT, PT, 0x80, 0x0 ;  /* 0x000000000000781c */ /* 0x000fe20003f0f070 */
[----:B------:R-:W-:Y:S01]  /*cea0*/  VIADD R10, R4, 0x13270 ;  /* 0x00013270040a7836 */ /* 0x000fe20000000000 */
[----:B------:R-:W-:Y:S01]  /*ceb0*/  R2UR UR10, R9 ;  /* 0x00000000090a72ca */ /* 0x000fe200000e0000 */
[----:B------:R-:W-:Y:S01]  /*cec0*/  IMAD R5, R8, R5, UR40 ;  /* 0x0000002808057e24 */ /* 0x000fe2000f8e0205 */
[----:B------:R-:W-:Y:S01]  /*ced0*/  UIADD3.X UR5, URZ, UR53, URZ, UP0, !UPT ;  /* 0x000000353f057290 */ /* 0x000fe200087fe43f */
[----:B------:R-:W-:Y:S01]  /*cee0*/  IMAD R8, R18, 0x2800, R16 ;  /* 0x0000280012087824 */ /* 0x000fe200078e0210 */
[----:B------:R-:W-:Y:S01]  /*cef0*/  UMOV UR6, 0x0 ;  /* 0x0000000000067882 */ /* 0x000fe20000000000 */
[----:B------:R-:W-:-:S02]  /*cf00*/  UMOV UR7, 0x14f00000 ;  /* 0x14f0000000077882 */ /* 0x000fc40000000000 */
[----:B------:R-:W-:-:S08]  /*cf10*/  VIADD R2, R8, 0x6000 ;  /* 0x0000600008027836 */ /* 0x000fd00000000000 */
.L_x_217:
[----:B------:R-:W-:-:S13]  /*cf20*/  @P0 ELECT P2, URZ, PT ;  /* 0x00000000003f082f */ /* 0x000fda0003840000 */
[----:B-----5:R-:W-:Y:S01]  /*cf30*/  @P2 R2UR UR13, R17 ;  /* 0x00000000110d22ca */ /* 0x020fe200000e0000 */
[----:B------:R-:W-:Y:S01]  /*cf40*/  UMOV UR12, UR36 ;  /* 0x00000024000c7c82 */ /* 0x000fe20008000000 */
[----:B------:R-:W-:Y:S02]  /*cf50*/  @P2 R2UR UR11, R5 ;  /* 0x00000000050b22ca */ /* 0x000fe400000e0000 */
[----:B------:R-:W-:Y:S02]  /*cf60*/  @P2 R2UR UR9, R10 ;  /* 0x000000000a0922ca */ /* 0x000fe400000e0000 */
[----:B------:R-:W-:Y:S02]  /*cf70*/  @P2 R2UR UR8, R2 ;  /* 0x00000000020822ca */ /* 0x000fe400000e0000 */
[----:B------:R-:W-:Y:S02]  /*cf80*/  @P2 PLOP3.LUT P0, PT, P2, PT, PT, 0x8, 0x0 ;  /* 0x000000000000281c */ /* 0x000fe4000170e170 */
[----:B------:R-:W-:-:S09]  /*cf90*/  PLOP3.LUT P2, PT, PT, PT, PT, 0x8, 0x0 ;  /* 0x000000000000781c */ /* 0x000fd20003f4e170 */
[----:B------:R1:W-:Y:S02]  /*cfa0*/  UTMALDG.4D [UR8], [UR4], desc[UR6] ;  /* 0x00000608040075b4 */ /* 0x0003e40008019000 */
[----:B-1----:R-:W-:Y:S05]  /*cfb0*/  @P0 BRA.U.ANY `(.L_x_217) ;  /* 0xfffffffd00d80947 */ /* 0x002fea000393ffff */
[----:B------:R-:W1:Y:S01]  /*cfc0*/  SYNCS.PHASECHK.TRANS64.TRYWAIT P0, [R4+URZ+0x13240], R3 ;  /* 0x01324003040075a7 */ /* 0x000e62000800017f */
[----:B------:R-:W-:Y:S04]  /*cfd0*/  BSSY B1, `(.L_x_218) ;  /* 0x0000002000017945 */ /* 0x000fe80003800000 */
[----:B-1----:R-:W-:Y:S05]  /*cfe0*/  @!P0 BRA `(.L_x_219) ;  /* 0x0000002400a88947 */ /* 0x002fea0003800000 */
.L_x_285:
[----:B------:R-:W-:Y:S05]  /*cff0*/  BSYNC B1 ;  /* 0x0000000000017941 */ /* 0x000fea0003800000 */
.L_x_218:
[----:B------:R-:W-:Y:S01]  /*d000*/  BSSY B1, `(.L_x_220) ;  /* 0x000000b000017945 */ /* 0x000fe20003800000 */
[----:B------:R-:W-:Y:S02]  /*d010*/  IMAD.MOV.U32 R2, RZ, RZ, 0x0 ;  /* 0x00000000ff027424 */ /* 0x000fe400078e00ff */
[----:B01----:R-:W-:Y:S01]  /*d020*/  IMAD.MOV.U32 R3, RZ, RZ, 0x14f00000 ;  /* 0x14f00000ff037424 */ /* 0x003fe200078e00ff */
[----:B------:R-:W-:Y:S06]  /*d030*/  @P1 BRA `(.L_x_221) ;  /* 0x00000000001c1947 */ /* 0x000fec0003800000 */
[----:B------:R-:W0:Y:S01]  /*d040*/  S2R R10, SR_TID.X ;  /* 0x00000000000a7919 */ /* 0x000e220000002100 */
[----:B------:R-:W-:-:S04]  /*d050*/  IMAD.MOV.U32 R11, RZ, RZ, 0x2800 ;  /* 0x00002800ff0b7424 */ /* 0x000fc800078e00ff */
[----:B------:R1:W-:Y:S01]  /*d060*/  SYNCS.ARRIVE.TRANS64 RZ, [R4+URZ+0x13230], R11 ;  /* 0x0132300b04ff79a7 */ /* 0x0003e2000800003f */
[----:B0-----:R-:W-:-:S04]  /*d070*/  LOP3.LUT R10, R10, 0x1f, RZ, 0xc0, !PT ;  /* 0x0000001f0a0a7812 */ /* 0x001fc800078ec0ff */
[----:B------:R-:W-:-:S13]  /*d080*/  ISETP.NE.AND P0, PT, R10, RZ, PT ;  /* 0x000000ff0a00720c */ /* 0x000fda0003f05270 */
[----:B-1----:R-:W-:Y:S05]  /*d090*/  @!P0 BRA `(.L_x_221) ;  /* 0x0000000000048947 */ /* 0x002fea0003800000 */
[----:B------:R-:W-:Y:S01]  /*d0a0*/  BPT.TRAP 0x1 ;  /* 0x000000040000795c */ /* 0x000fe20000300000 */
.L_x_221:
[----:B------:R-:W-:Y:S05]  /*d0b0*/  BSYNC B1 ;  /* 0x0000000000017941 */ /* 0x000fea0003800000 */
.L_x_220:
[----:B------:R-:W-:Y:S01]  /*d0c0*/  R2UR UR6, R2 ;  /* 0x00000000020672ca */ /* 0x000fe200000e0000 */
[----:B------:R-:W-:Y:S01]  /*d0d0*/  UIADD3 UR4, UP0, UR52, 0x370, URZ ;  /* 0x0000037034047890 */ /* 0x000fe2000ff1e03f */
[----:B------:R-:W-:Y:S01]  /*d0e0*/  R2UR UR7, R3 ;  /* 0x00000000030772ca */ /* 0x000fe200000e0000 */
[----:B------:R-:W-:Y:S01]  /*d0f0*/  VIADD R8, R8, 0xe000 ;  /* 0x0000e00008087836 */ /* 0x000fe20000000000 */
[----:B------:R-:W-:Y:S01]  /*d100*/  R2UR UR10, R9 ;  /* 0x00000000090a72ca */ /* 0x000fe200000e0000 */
[----:B------:R-:W-:Y:S01]  /*d110*/  VIADD R4, R4, 0x13230 ;  /* 0x0001323004047836 */ /* 0x000fe20000000000 */
[----:B------:R-:W-:Y:S01]  /*d120*/  PLOP3.LUT P0, PT, PT, PT, PT, 0x80, 0x0 ;  /* 0x000000000000781c */ /* 0x000fe20003f0f070 */
[----:B------:R-:W-:-:S12]  /*d130*/  UIADD3.X UR5, URZ, UR53, URZ, UP0, !UPT ;  /* 0x000000353f057290 */ /* 0x000fd800087fe43f */
.L_x_222:
[----:B------:R-:W-:-:S13]  /*d140*/  @P0 ELECT P1, URZ, PT ;  /* 0x00000000003f082f */ /* 0x000fda0003820000 */
[----:B------:R-:W-:Y:S01]  /*d150*/  @P1 R2UR UR13, R17 ;  /* 0x00000000110d12ca */ /* 0x000fe200000e0000 */
        /* <DEDUP_REMOVED lines=8> */
.L_x_211:
[----:B------:R-:W-:Y:S05]  /*d1e0*/  BSYNC B0 ;  /* 0x0000000000007941 */ /* 0x000fea0003800000 */
.L_x_210:
[----:B------:R-:W-:-:S06]  /*d1f0*/  UISETP.NE.AND UP0, UPT, UR39, 0x3, UPT ;  /* 0x000000032700788c */ /* 0x000fcc000bf05270 */
[----:B------:R-:W-:-:S13]  /*d200*/  PLOP3.LUT P0, PT, PT, PT, UP0, 0x80, 0x0 ;  /* 0x000000000000781c */ /* 0x000fda0003f0f008 */
[----:B------:R-:W-:Y:S05]  /*d210*/  @!P0 BRA `(.L_x_223) ;  /* 0x0000000000048947 */ /* 0x000fea0003800000 */
[----:B------:R-:W-:Y:S01]  /*d220*/  BPT.TRAP 0x1 ;  /* 0x000000040000795c */ /* 0x000fe20000300000 */
.L_x_223:
[----:B------:R-:W-:Y:S01]  /*d230*/  LOP3.LUT R2, R6, 0x1, RZ, 0x3c, !PT ;  /* 0x0000000106027812 */ /* 0x000fe200078e3cff */
[----:B0-----:R-:W-:Y:S01]  /*d240*/  IMAD R3, R7, 0x8, R16 ;  /* 0x0000000807037824 */ /* 0x001fe200078e0210 */
[----:B------:R-:W-:Y:S01]  /*d250*/  BSSY B0, `(.L_x_224) ;  /* 0x0000006000007945 */ /* 0x000fe20003800000 */
[----:B------:R-:W-:Y:S01]  /*d260*/  IMAD.U32 R4, RZ, RZ, UR42 ;  /* 0x0000002aff047e24 */ /* 0x000fe2000f8e00ff */
[----:B------:R-:W-:-:S04]  /*d270*/  SHF.L.U32 R2, R2, 0x1f, RZ ;  /* 0x0000001f02027819 */ /* 0x000fc800000006ff */
[----:B------:R-:W0:Y:S01]  /*d280*/  SYNCS.PHASECHK.TRANS64.TRYWAIT P0, [R3+URZ+0x13270], R2 ;  /* 0x01327002030075a7 */ /* 0x000e22000800017f */
[----:B------:R-:W-:Y:S01]  /*d290*/  ISETP.NE.AND P1, PT, R4, 0x3, PT ;  /* 0x000000030400780c */ /* 0x000fe20003f25270 */
[----:B0-----:R-:W-:-:S12]  /*d2a0*/  @!P0 BRA `(.L_x_225) ;  /* 0x00000024000c8947 */ /* 0x001fd80003800000 */
.L_x_286:
[----:B------:R-:W-:Y:S05]  /*d2b0*/  BSYNC B0 ;  /* 0x0000000000007941 */ /* 0x000fea0003800000 */
.L_x_224:
[----:B------:R-:W-:Y:S05]  /*d2c0*/  @!P1 BRA `(.L_x_226) ;  /* 0x0000000000049947 */ /* 0x000fea0003800000 */
[----:B------:R-:W-:Y:S01]  /*d2d0*/  BPT.TRAP 0x1 ;  /* 0x000000040000795c */ /* 0x000fe20000300000 */
.L_x_226:
[----:B0-----:R-:W-:Y:S01]  /*d2e0*/  SHF.L.U32 R2, R6, 0x1f, RZ ;  /* 0x0000001f06027819 */ /* 0x001fe200000006ff */
[----:B------:R-:W-:-:S03]  /*d2f0*/  IMAD R10, R7, 0x2800, RZ ;  /* 0x00002800070a7824 */ /* 0x000fc600078e02ff */
[----:B------:R-:W0:Y:S02]  /*d300*/  SYNCS.PHASECHK.TRANS64.TRYWAIT P0, [R3+URZ+0x13260], R2 ;  /* 0x01326002030075a7 */ /* 0x000e24000800017f */
[----:B0-----:R-:W-:Y:S05]  /*d310*/  @!P0 BRA `(.L_x_227) ;  /* 0x0000002400048947 */ /* 0x001fea0003800000 */
.L_x_287:
[----:B------:R-:W-:Y:S01]  /*d320*/  LOP3.LUT R5, R10, R29, RZ, 0xfc, !PT ;  /* 0x0000001d0a057212 */ /* 0x000fe200078efcff */
[----:B------:R-:W-:Y:S05]  /*d330*/  WARPSYNC.ALL ;  /* 0x0000000000007948 */ /* 0x000fea0003800000 */
[----:B0-----:R-:W-:-:S05]  /*d340*/  IMAD.IADD R2, R16, 0x1, R5 ;  /* 0x0000000110027824 */ /* 0x001fca00078e0205 */
[----:B------:R-:W0:Y:S02]  /*d350*/  LDSM.16.MT88.4 R4, [R2+0x6000] ;  /* 0x006000000204783b */ /* 0x000e240000004200 */
[C-C-:B0-----:R-:W-:Y:S02]  /*d360*/  PRMT R8, R4.reuse, 0x6420, R5.reuse ;  /* 0x0000642004087816 */ /* 0x141fe40000000005 */
[----:B------:R-:W-:Y:S02]  /*d370*/  PRMT R9, R4, 0x7531, R5 ;  /* 0x0000753104097816 */ /* 0x000fe40000000005 */
[----:B------:R-:W-:Y:S02]  /*d380*/  LOP3.LUT R5, R10, R28, RZ, 0xfc, !PT ;  /* 0x0000001c0a057212 */ /* 0x000fe400078efcff */
[C-C-:B------:R-:W-:Y:S02]  /*d390*/  PRMT R10, R6.reuse, 0x6420, R7.reuse ;  /* 0x00006420060a7816 */ /* 0x140fe40000000007 */
[----:B------:R-:W-:Y:S01]  /*d3a0*/  PRMT R11, R6, 0x7531, R7 ;  /* 0x00007531060b7816 */ /* 0x000fe20000000007 */
[----:B------:R-:W-:-:S05]  /*d3b0*/  IMAD.IADD R12, R16, 0x1, R5 ;  /* 0x00000001100c7824 */ /* 0x000fca00078e0205 */
[----:B------:R-:W-:Y:S04]  /*d3c0*/  STSM.16.M88.4 [R12+0x1000], R8 ;  /* 0x001000080c007844 */ /* 0x000fe80000000200 */
[----:B------:R-:W0:Y:S02]  /*d3d0*/  LDSM.16.MT88.4 R4, [R2+0x6800] ;  /* 0x006800000204783b */ /* 0x000e240000004200 */
[C-C-:B0-----:R-:W-:Y:S02]  /*d3e0*/  PRMT R8, R4.reuse, 0x6420, R5.reuse ;  /* 0x0000642004087816 */ /* 0x141fe40000000005 */
[----:B------:R-:W-:Y:S02]  /*d3f0*/  PRMT R9, R4, 0x7531, R5 ;  /* 0x0000753104097816 */ /* 0x000fe40000000005 */
[----:B------:R-:W-:-:S02]  /*d400*/  PRMT R10, R6, 0x6420, R7 ;  /* 0x00006420060a7816 */ /* 0x000fc40000000007 */
[----:B------:R-:W-:-:S05]  /*d410*/  PRMT R11, R6, 0x7531, R7 ;  /* 0x00007531060b7816 */ /* 0x000fca0000000007 */
        /* <DEDUP_REMOVED lines=27> */
.L_x_228:
[----:B------:R-:W2:Y:S01]  /*d5d0*/  S2R R2, SR_TID.X ;  /* 0x0000000000027919 */ /* 0x000ea20000002100 */
[----:B-1----:R1:W-:Y:S01]  /*d5e0*/  SYNCS.ARRIVE.TRANS64.A1T0 RZ, [R3+URZ+0x13250], RZ ;  /* 0x013250ff03ff79a7 */ /* 0x0023e2000810003f */
[----:B------:R-:W-:Y:S02]  /*d5f0*/  IMAD.MOV.U32 R7, RZ, RZ, R18 ;  /* 0x000000ffff077224 */ /* 0x000fe400078e0012 */
[----:B------:R-:W-:Y:S01]  /*d600*/  IMAD.MOV.U32 R6, RZ, RZ, R19 ;  /* 0x000000ffff067224 */ /* 0x000fe200078e0013 */
[----:B--2---:R-:W-:Y:S01]  /*d610*/  LOP3.LUT R2, R2, 0x7f, RZ, 0xc0, !PT ;  /* 0x0000007f02027812 */ /* 0x004fe200078ec0ff */
[----:B------:R-:W-:Y:S03]  /*d620*/  BAR.SYNC.DEFER_BLOCKING 0x2, 0x80 ;  /* 0x0082000000007b1d */ /* 0x000fe60000010000 */
[----:B------:R-:W-:-:S13]  /*d630*/  ISETP.NE.AND P0, PT, R2, RZ, PT ;  /* 0x000000ff0200720c */ /* 0x000fda0003f05270 */
[----:B------:R-:W-:-:S05]  /*d640*/  @!P0 VIADD R2, R3, 0x13280 ;  /* 0x0001328003028836 */ /* 0x000fca0000000000 */
[----:B------:R-:W-:-:S04]  /*d650*/  @!P0 PRMT R2, RZ, 0x654, R2 ;  /* 0x00000654ff028816 */ /* 0x000fc80000000002 */
[----:B------:R1:W-:Y:S01]  /*d660*/  @!P0 SYNCS.ARRIVE.TRANS64.RED.A1T0 RZ, [R2+URZ], RZ ;  /* 0x000000ff02ff89a7 */ /* 0x0003e2000810043f */
[C---:B------:R-:W-:Y:S01]  /*d670*/  ISETP.GT.AND P0, PT, R0.reuse, R26, PT ;  /* 0x0000001a0000720c */ /* 0x040fe20003f04270 */
[----:B------:R-:W-:-:S12]  /*d680*/  VIADD R0, R0, 0xffffffff ;  /* 0xffffffff00007836 */ /* 0x000fd80000000000 */
[----:B-1----:R-:W-:Y:S05]  /*d690*/  @P0 BRA `(.L_x_229) ;  /* 0xfffffff400240947 */ /* 0x002fea000383ffff */
.L_x_209:
[----:B------:R-:W1:Y:S01]  /*d6a0*/  S2R R2, SR_TID.X ;  /* 0x0000000000027919 */ /* 0x000e620000002100 */
[----:B------:R-:W-:Y:S01]  /*d6b0*/  BSSY B0, `(.L_x_230) ;  /* 0x0000010000007945 */ /* 0x000fe20003800000 */
[----:B-1----:R-:W-:-:S04]  /*d6c0*/  LOP3.LUT R2, R2, 0x7f, RZ, 0xc0, !PT ;  /* 0x0000007f02027812 */ /* 0x002fc800078ec0ff */
[----:B------:R-:W-:-:S13]  /*d6d0*/  ISETP.NE.AND P0, PT, R2, RZ, PT ;  /* 0x000000ff0200720c */ /* 0x000fda0003f05270 */
[----:B------:R-:W-:Y:S05]  /*d6e0*/  @P0 BRA `(.L_x_231) ;  /* 0x0000000000300947 */ /* 0x000fea0003800000 */
[----:B------:R-:W1:Y:S01]  /*d6f0*/  S2R R5, SR_LANEID ;  /* 0x0000000000057919 */ /* 0x000e620000000000 */
[----:B------:R-:W-:Y:S01]  /*d700*/  VOTEU.ANY UR4, UPT, PT ;  /* 0x0000000000047886 */ /* 0x000fe200038e0100 */
[----:B0-----:R-:W0:Y:S01]  /*d710*/  LDC.64 R2, c[0x0][0xc60] ;  /* 0x00031800ff027b82 */ /* 0x001e220000000a00 */
[----:B------:R-:W1:Y:S02]  /*d720*/  FLO.U32 R0, UR4 ;  /* 0x0000000400007d00 */ /* 0x000e6400080e0000 */
[----:B-1----:R-:W-:-:S06]  /*d730*/  ISETP.EQ.U32.AND P1, PT, R0, R5, PT ;  /* 0x000000050000720c */ /* 0x002fcc0003f22070 */
[----:B------:R-:W0:Y:S07]  /*d740*/  POPC R5, UR4 ;  /* 0x0000000400057d09 */ /* 0x000e2e0008000000 */
[----:B0-----:R-:W2:Y:S01]  /*d750*/  @P1 ATOMG.E.ADD.STRONG.GPU PT, R3, desc[UR50][R2.64], R5 ;  /* 0x00000005020319a8 */ /* 0x001ea200081ee1f2 */
[----:B------:R-:W0:Y:S02]  /*d760*/  S2R R4, SR_LTMASK ;  /* 0x0000000000047919 */ /* 0x000e240000003900 */
[----:B0-----:R-:W-:-:S04]  /*d770*/  LOP3.LUT R4, R4, UR4, RZ, 0xc0, !PT ;  /* 0x0000000404047c12 */ /* 0x001fc8000f8ec0ff */
[----:B------:R-:W0:Y:S01]  /*d780*/  POPC R7, R4 ;  /* 0x0000000400077309 */ /* 0x000e220000000000 */
[----:B--2---:R-:W0:Y:S02]  /*d790*/  SHFL.IDX PT, R0, R3, R0, 0x1f ;  /* 0x00001f0003007589 */ /* 0x004e2400000e0000 */
[----:B0-----:R-:W-:-:S07]  /*d7a0*/  IADD3 R24, R0, UR41, R7 ;  /* 0x0000002900187c10 */ /* 0x001fce000fffe007 */
.L_x_231:
[----:B------:R-:W-:Y:S05]  /*d7b0*/  BSYNC B0 ;  /* 0x0000000000007941 */ /* 0x000fea0003800000 */
.L_x_230:
[----:B------:R-:W-:-:S06]  /*d7c0*/  UISETP.NE.AND UP0, UPT, UR39, 0x3, UPT ;  /* 0x000000032700788c */ /* 0x000fcc000bf05270 */
[----:B------:R-:W-:-:S13]  /*d7d0*/  PLOP3.LUT P1, PT, PT, PT, UP0, 0x80, 0x0 ;  /* 0x000000000000781c */ /* 0x000fda0003f2f008 */
[----:B------:R-:W-:Y:S05]  /*d7e0*/  @!P1 BRA `(.L_x_232) ;  /* 0x0000000000049947 */ /* 0x000fea0003800000 */
[----:B------:R-:W-:Y:S01]  /*d7f0*/  BPT.TRAP 0x1 ;  /* 0x000000040000795c */ /* 0x000fe20000300000 */
.L_x_232:
[----:B0-----:R-:W-:Y:S01]  /*d800*/  LOP3.LUT R3, R19, 0x1, RZ, 0x3c, !PT ;  /* 0x0000000113037812 */ /* 0x001fe200078e3cff */
[----:B------:R-:W-:Y:S01]  /*d810*/  IMAD R2, R18, 0x8, R16 ;  /* 0x0000000812027824 */ /* 0x000fe200078e0210 */
[----:B------:R-:W-:Y:S01]  /*d820*/  BSSY B0, `(.L_x_233) ;  /* 0x0000006000007945 */ /* 0x000fe20003800000 */
[----:B------:R-:W-:Y:S01]  /*d830*/  IMAD.U32 R0, RZ, RZ, UR42 ;  /* 0x0000002aff007e24 */ /* 0x000fe2000f8e00ff */
[----:B------:R-:W-:-:S04]  /*d840*/  SHF.L.U32 R3, R3, 0x1f, RZ ;  /* 0x0000001f03037819 */ /* 0x000fc800000006ff */
[----:B------:R-:W0:Y:S01]  /*d850*/  SYNCS.PHASECHK.TRANS64.TRYWAIT P1, [R2+URZ+0x13270], R3 ;  /* 0x01327003020075a7 */ /* 0x000e22000802017f */
[----:B------:R-:W-:Y:S01]  /*d860*/  ISETP.NE.AND P2, PT, R0, 0x3, PT ;  /* 0x000000030000780c */ /* 0x000fe20003f45270 */
[----:B0-----:R-:W-:-:S12]  /*d870*/  @!P1 BRA `(.L_x_234) ;  /* 0x0000001c00c09947 */ /* 0x001fd80003800000 */
.L_x_288:
[----:B------:R-:W-:Y:S05]  /*d880*/  BSYNC B0 ;  /* 0x0000000000007941 */ /* 0x000fea0003800000 */
.L_x_233:
[----:B------:R-:W-:Y:S05]  /*d890*/  @!P2 BRA `(.L_x_235) ;  /* 0x000000000004a947 */ /* 0x000fea0003800000 */
[----:B------:R-:W-:Y:S01]  /*d8a0*/  BPT.TRAP 0x1 ;  /* 0x000000040000795c */ /* 0x000fe20000300000 */
.L_x_235:
[----:B------:R-:W-:Y:S01]  /*d8b0*/  SHF.L.U32 R5, R19, 0x1f, RZ ;  /* 0x0000001f13057819 */ /* 0x000fe200000006ff */
[----:B0-----:R-:W-:-:S03]  /*d8c0*/  IMAD R3, R18, 0x2800, RZ ;  /* 0x0000280012037824 */ /* 0x001fc600078e02ff */
[----:B------:R-:W0:Y:S02]  /*d8d0*/  SYNCS.PHASECHK.TRANS64.TRYWAIT P1, [R2+URZ+0x13260], R5 ;  /* 0x01326005020075a7 */ /* 0x000e24000802017f */
[----:B0-----:R-:W-:Y:S05]  /*d8e0*/  @!P1 BRA `(.L_x_236) ;  /* 0x0000001c00b89947 */ /* 0x001fea0003800000 */
.L_x_289:
[C---:B0-----:R-:W-:Y:S01]  /*d8f0*/  LOP3.LUT R5, R3.reuse, R29, RZ, 0xfc, !PT ;  /* 0x0000001d03057212 */ /* 0x041fe200078efcff */
[----:B------:R-:W-:Y:S05]  /*d900*/  WARPSYNC.ALL ;  /* 0x0000000000007948 */ /* 0x000fea0003800000 */
[----:B------:R-:W-:Y:S01]  /*d910*/  IMAD.IADD R0, R16, 0x1, R5 ;  /* 0x0000000110007824 */ /* 0x000fe200078e0205 */
[----:B------:R-:W-:-:S04]  /*d920*/  LOP3.LUT R3, R3, R28, RZ, 0xfc, !PT ;  /* 0x0000001c03037212 */ /* 0x000fc800078efcff */
[----:B------:R-:W0:Y:S01]  /*d930*/  LDSM.16.MT88.4 R4, [R0+0x6000] ;  /* 0x006000000004783b */ /* 0x000e220000004200 */
[----:B------:R-:W-:Y:S01]  /*d940*/  IMAD.IADD R3, R16, 0x1, R3 ;  /* 0x0000000110037824 */ /* 0x000fe200078e0203 */
[C-C-:B0-----:R-:W-:Y:S02]  /*d950*/  PRMT R8, R4.reuse, 0x6420, R5.reuse ;  /* 0x0000642004087816 */ /* 0x141fe40000000005 */
[----:B------:R-:W-:Y:S02]  /*d960*/  PRMT R9, R4, 0x7531, R5 ;  /* 0x0000753104097816 */ /* 0x000fe40000000005 */
[C-C-:B------:R-:W-:Y:S02]  /*d970*/  PRMT R10, R6.reuse, 0x6420, R7.reuse ;  /* 0x00006420060a7816 */ /* 0x140fe40000000007 */
        /* <DEDUP_REMOVED lines=34> */
.L_x_237:
[----:B-1----:R-:W-:Y:S01]  /*dba0*/  SYNCS.ARRIVE.TRANS64.A1T0 RZ, [R2+URZ+0x13250], RZ ;  /* 0x013250ff02ff79a7 */ /* 0x002fe2000810003f */
[----:B------:R-:W-:Y:S02]  /*dbb0*/  @!P0 VIADD R0, R2, 0x13280 ;  /* 0x0001328002008836 */ /* 0x000fe40000000000 */
[----:B------:R-:W-:-:S03]  /*dbc0*/  VIADD R18, R18, 0x1 ;  /* 0x0000000112127836 */ /* 0x000fc60000000000 */
[----:B------:R-:W-:Y:S01]  /*dbd0*/  @!P0 PRMT R0, RZ, 0x654, R0 ;  /* 0x00000654ff008816 */ /* 0x000fe20000000000 */
[----:B------:R-:W-:Y:S06]  /*dbe0*/  BAR.SYNC.DEFER_BLOCKING 0x2, 0x80 ;  /* 0x0082000000007b1d */ /* 0x000fec0000010000 */
[----:B------:R1:W-:Y:S01]  /*dbf0*/  @!P0 SYNCS.ARRIVE.TRANS64.RED.A1T0 RZ, [R0+URZ], RZ ;  /* 0x000000ff00ff89a7 */ /* 0x0003e2000810043f */
[----:B------:R-:W-:-:S04]  /*dc00*/  ISETP.NE.AND P0, PT, R18, 0x2, PT ;  /* 0x000000021200780c */ /* 0x000fc80003f05270 */
[----:B------:R-:W-:Y:S02]  /*dc10*/  SEL R18, R18, RZ, P0 ;  /* 0x000000ff12127207 */ /* 0x000fe40000000000 */
[----:B-1----:R-:W-:-:S04]  /*dc20*/  SEL R0, RZ, 0x1, P0 ;  /* 0x00000001ff007807 */ /* 0x002fc80000000000 */
[----:B------:R-:W-:-:S07]  /*dc30*/  LOP3.LUT R19, R19, R0, RZ, 0x3c, !PT ;  /* 0x0000000013137212 */ /* 0x000fce00078e3cff */
.L_x_186:
[----:B------:R-:W-:Y:S05]  /*dc40*/  BSYNC B7 ;  /* 0x0000000000077941 */ /* 0x000fea0003800000 */
.L_x_184:
[----:B------:R-:W-:-:S13]  /*dc50*/  LOP3.LUT P0, RZ, R23, 0x2, RZ, 0xc0, !PT ;  /* 0x0000000217ff7812 */ /* 0x000fda000780c0ff */
[----:B------:R-:W-:Y:S05]  /*dc60*/  @!P0 BRA `(.L_x_238) ;  /* 0x0000000000248947 */ /* 0x000fea0003800000 */
[----:B------:R-:W1:Y:S08]  /*dc70*/  S2UR UR5, SR_CgaCtaId ;  /* 0x00000000000579c3 */ /* 0x000e700000008800 */
[----:B------:R-:W-:Y:S06]  /*dc80*/  BAR.SYNC.DEFER_BLOCKING 0x5, 0x200 ;  /* 0x0148000000007b1d */ /* 0x000fec0000010000 */
[----:B------:R-:W-:-:S02]  /*dc90*/  UMOV UR4, 0x400 ;  /* 0x0000040000047882 */ /* 0x000fc40000000000 */
[----:B-1----:R-:W-:-:S06]  /*dca0*/  ULEA UR4, UR5, UR4, 0x18 ;  /* 0x0000000405047291 */ /* 0x002fcc000f8ec03f */
[----:B------:R-:W-:-:S05]  /*dcb0*/  IMAD.U32 R16, RZ, RZ, UR4 ;  /* 0x00000004ff107e24 */ /* 0x000fca000f8e00ff */
[----:B------:R-:W1:Y:S02]  /*dcc0*/  LDS.128 R24, [R16+0x132d0] ;  /* 0x0132d00010187984 */ /* 0x000e640000000c00 */
[----:B-1----:R-:W-:Y:S01]  /*dcd0*/  R2UR UR43, R27 ;  /* 0x000000001b2b72ca */ /* 0x002fe200000e0000 */
[----:B------:R-:W-:Y:S06]  /*dce0*/  BAR.ARV 0x4, 0x200 ;  /* 0x0108000000007b1d */ /* 0x000fec0000002000 */
[----:B------:R-:W-:Y:S08]  /*dcf0*/  BRA `(.L_x_239) ;  /* 0x0000000800a87947 */ /* 0x000ff00003800000 */
.L_x_238:
[----:B------:R-:W0:Y:S01]  /*dd00*/  S2R R0, SR_TID.X ;  /* 0x0000000000007919 */ /* 0x000e220000002100 */
[----:B------:R-:W-:Y:S01]  /*dd10*/  ULDC UR4, c[0x0][0xc3c] ;  /* 0x00030f0000047ab9 */ /* 0x000fe20000000800 */
[----:B0-----:R-:W-:Y:S01]  /*dd20*/  LOP3.LUT R10, R0, 0x1f, RZ, 0xc0, !PT ;  /* 0x0000001f000a7812 */ /* 0x001fe200078ec0ff */
[----:B------:R-:W-:-:S03]  /*dd30*/  IMAD.MOV.U32 R0, RZ, RZ, RZ ;  /* 0x000000ffff007224 */ /* 0x000fc600078e00ff */
[C---:B------:R-:W-:Y:S01]  /*dd40*/  ISETP.NE.AND P0, PT, R10.reuse, 0x1f, PT ;  /* 0x0000001f0a00780c */ /* 0x040fe20003f05270 */
[----:B------:R-:W-:-:S05]  /*dd50*/  VIADD R7, R10, UR43 ;  /* 0x0000002b0a077c36 */ /* 0x000fca0008000000 */
[----:B------:R-:W-:Y:S01]  /*dd60*/  ISETP.GE.OR P1, PT, R7, UR4, !P0 ;  /* 0x0000000407007c0c */ /* 0x000fe2000c726670 */
[----:B------:R-:W-:-:S12]  /*dd70*/  ULDC UR4, c[0x0][0xc3c] ;  /* 0x00030f0000047ab9 */ /* 0x000fd80000000800 */
[----:B------:R-:W0:Y:S08]  /*dd80*/  @!P1 LDC.64 R2, c[0x0][0xc80] ;  /* 0x00032000ff029b82 */ /* 0x000e300000000a00 */
[----:B------:R-:W1:Y:S01]  /*dd90*/  @!P1 LDC.64 R4, c[0x0][0xc78] ;  /* 0x00031e00ff049b82 */ /* 0x000e620000000a00 */
[----:B0-----:R-:W-:-:S05]  /*dda0*/  @!P1 IMAD.WIDE R2, R7, 0x4, R2 ;  /* 0x0000000407029825 */ /* 0x001fca00078e0202 */
[----:B------:R1:W2:Y:S02]  /*ddb0*/  @!P1 LDG.E R0, desc[UR50][R2.64] ;  /* 0x0000003202009981 */ /* 0x0002a4000c1e1900 */
[----:B-1----:R-:W-:-:S04]  /*ddc0*/  @!P1 IMAD.WIDE R2, R7, 0x4, R4 ;  /* 0x0000000407029825 */ /* 0x002fc800078e0204 */
[----:B------:R-:W-:-:S06]  /*ddd0*/  IMAD.MOV.U32 R5, RZ, RZ, RZ ;  /* 0x000000ffff057224 */ /* 0x000fcc00078e00ff */
[----:B------:R-:W2:Y:S01]  /*dde0*/  @!P1 LDG.E R5, desc[UR50][R2.64] ;  /* 0x0000003202059981 */ /* 0x000ea2000c1e1900 */
[C---:B------:R-:W-:Y:S02]  /*ddf0*/  ISETP.NE.AND P1, PT, R10.reuse, RZ, PT ;  /* 0x000000ff0a00720c */ /* 0x040fe40003f25270 */
[C---:B------:R-:W-:Y:S02]  /*de00*/  ISETP.GE.U32.AND P2, PT, R10.reuse, 0x2, PT ;  /* 0x000000020a00780c */ /* 0x040fe40003f46070 */
[C---:B------:R-:W-:Y:S02]  /*de10*/  ISETP.GE.U32.AND P3, PT, R10.reuse, 0x4, PT ;  /* 0x000000040a00780c */ /* 0x040fe40003f66070 */
[C---:B------:R-:W-:Y:S02]  /*de20*/  ISETP.GE.U32.AND P4, PT, R10.reuse, 0x8, PT ;  /* 0x000000080a00780c */ /* 0x040fe40003f86070 */
[----:B------:R-:W-:Y:S01]  /*de30*/  ISETP.GE.U32.AND P5, PT, R10, 0x10, PT ;  /* 0x000000100a00780c */ /* 0x000fe20003fa6070 */
[----:B--2---:R-:W-:-:S05]  /*de40*/  IMAD R4, R5, R0, RZ ;  /* 0x0000000005047224 */ /* 0x004fca00078e02ff */
[----:B------:R-:W0:Y:S02]  /*de50*/  SHFL.UP PT, R6, R4, 0x1, RZ ;  /* 0x0420000004067989 */ /* 0x000e2400000e00ff */
[----:B0-----:R-:W-:-:S05]  /*de60*/  SEL R7, R6, RZ, P1 ;  /* 0x000000ff06077207 */ /* 0x001fca0000800000 */
[----:B------:R-:W-:-:S05]  /*de70*/  IMAD.IADD R7, R4, 0x1, R7 ;  /* 0x0000000104077824 */ /* 0x000fca00078e0207 */
[----:B------:R-:W0:Y:S02]  /*de80*/  SHFL.UP PT, R6, R7, 0x2, RZ ;  /* 0x0440000007067989 */ /* 0x000e2400000e00ff */
[----:B0-----:R-:W-:-:S05]  /*de90*/  SEL R6, R6, RZ, P2 ;  /* 0x000000ff06067207 */ /* 0x001fca0001000000 */
[----:B------:R-:W-:Y:S02]  /*dea0*/  IMAD.IADD R6, R7, 0x1, R6 ;  /* 0x0000000107067824 */ /* 0x000fe400078e0206 */
[----:B------:R-:W-:Y:S04]  /*deb0*/  SHFL.IDX PT, R7, R24, RZ, 0x1f ;  /* 0x00001fff18077589 */ /* 0x000fe800000e0000 */
[----:B------:R-:W0:Y:S02]  /*dec0*/  SHFL.UP PT, R8, R6, 0x4, RZ ;  /* 0x0480000006087989 */ /* 0x000e2400000e00ff */
[----:B0-----:R-:W-:Y:S02]  /*ded0*/  SEL R3, R8, RZ, P3 ;  /* 0x000000ff08037207 */ /* 0x001fe40001800000 */
[----:B------:R-:W-:Y:S03]  /*dee0*/  SHFL.IDX PT, R8, R24, 0x1, 0x1f ;  /* 0x00201f0018087f89 */ /* 0x000fe600000e0000 */
[----:B------:R-:W-:-:S05]  /*def0*/  IMAD.IADD R4, R6, 0x1, R3 ;  /* 0x0000000106047824 */ /* 0x000fca00078e0203 */
[----:B------:R-:W0:Y:S02]  /*df00*/  SHFL.UP PT, R2, R4, 0x8, RZ ;  /* 0x0500000004027989 */ /* 0x000e2400000e00ff */
[----:B0-----:R-:W-:-:S05]  /*df10*/  SEL R3, R2, RZ, P4 ;  /* 0x000000ff02037207 */ /* 0x001fca0002000000 */
[----:B------:R-:W-:Y:S02]  /*df20*/  IMAD.IADD R9, R4, 0x1, R3 ;  /* 0x0000000104097824 */ /* 0x000fe400078e0203 */
[----:B------:R-:W0:Y:S03]  /*df30*/  LDC R3, c[0x0][0xc38] ;  /* 0x00030e00ff037b82 */ /* 0x000e260000000800 */
[----:B------:R-:W1:Y:S02]  /*df40*/  SHFL.UP PT, R2, R9, 0x10, RZ ;  /* 0x0600000009027989 */ /* 0x000e6400000e00ff */
[----:B-1----:R-:W-:-:S05]  /*df50*/  SEL R2, R2, RZ, P5 ;  /* 0x000000ff02027207 */ /* 0x002fca0002800000 */
[----:B------:R-:W-:-:S05]  /*df60*/  IMAD.IADD R2, R9, 0x1, R2 ;  /* 0x0000000109027824 */ /* 0x000fca00078e0202 */
[----:B------:R-:W0:Y:S02]  /*df70*/  SHFL.IDX PT, R6, R2, 0x1f, 0x1f ;  /* 0x03e01f0002067f89 */ /* 0x000e2400000e0000 */
[----:B0-----:R-:W-:Y:S02]  /*df80*/  IMAD R11, R6, R3, RZ ;  /* 0x00000003060b7224 */ /* 0x001fe400078e02ff */
[----:B------:R-:W-:Y:S02]  /*df90*/  IMAD.MOV.U32 R6, RZ, RZ, RZ ;  /* 0x000000ffff067224 */ /* 0x000fe400078e00ff */
[----:B------:R-:W-:-:S05]  /*dfa0*/  IMAD.IADD R8, R8, 0x1, R11 ;  /* 0x0000000108087824 */ /* 0x000fca00078e020b */
[----:B------:R-:W-:-:S13]  /*dfb0*/  ISETP.GT.AND P6, PT, R8, R7, PT ;  /* 0x000000070800720c */ /* 0x000fda0003fc4270 */
[----:B------:R-:W-:Y:S05]  /*dfc0*/  @P6 BRA `(.L_x_240) ;  /* 0x0000000000986947 */ /* 0x000fea0003800000 */
.L_x_242:
[----:B------:R-:W-:-:S04]  /*dfd0*/  UIADD3 UR43, UR43, 0x1f, URZ ;  /* 0x0000001f2b2b7890 */ /* 0x000fc8000fffe03f */
[----:B------:R-:W-:-:S06]  /*dfe0*/  UISETP.GE.AND UP0, UPT, UR43, UR4, UPT ;  /* 0x000000042b00728c */ /* 0x000fcc000bf06270 */
[----:B------:R-:W-:-:S13]  /*dff0*/  PLOP3.LUT P6, PT, PT, PT, UP0, 0x40, 0x0 ;  /* 0x000000000000781c */ /* 0x000fda0003fce808 */
[----:B------:R-:W-:Y:S05]  /*e000*/  @!P6 BRA `(.L_x_241) ;  /* 0x0000000400ace947 */ /* 0x000fea0003800000 */
[----:B------:R-:W0:Y:S02]  /*e010*/  S2R R0, SR_TID.X ;  /* 0x0000000000007919 */ /* 0x000e240000002100 */
[----:B0-----:R-:W-:-:S05]  /*e020*/  LOP3.LUT R0, R0, 0x1f, RZ, 0xc0, !PT ;  /* 0x0000001f00007812 */ /* 0x001fca00078ec0ff */
[----:B------:R-:W-:Y:S02]  /*e030*/  VIADD R9, R0, UR43 ;  /* 0x0000002b00097c36 */ /* 0x000fe40008000000 */
[----:B------:R-:W-:-:S03]  /*e040*/  IMAD.MOV.U32 R0, RZ, RZ, RZ ;  /* 0x000000ffff007224 */ /* 0x000fc600078e00ff */
[----:B------:R-:W-:-:S13]  /*e050*/  ISETP.GE.OR P6, PT, R9, UR4, !P0 ;  /* 0x0000000409007c0c */ /* 0x000fda000c7c6670 */
[----:B------:R-:W0:Y:S08]  /*e060*/  @!P6 LDC.64 R2, c[0x0][0xc80] ;  /* 0x00032000ff02eb82 */ /* 0x000e300000000a00 */
[----:B------:R-:W1:Y:S01]  /*e070*/  @!P6 LDC.64 R4, c[0x0][0xc78] ;  /* 0x00031e00ff04eb82 */ /* 0x000e620000000a00 */
[----:B0-----:R-:W-:-:S05]  /*e080*/  @!P6 IMAD.WIDE R2, R9, 0x4, R2 ;  /* 0x000000040902e825 */ /* 0x001fca00078e0202 */
[----:B------:R1:W2:Y:S02]  /*e090*/  @!P6 LDG.E R0, desc[UR50][R2.64] ;  /* 0x000000320200e981 */ /* 0x0002a4000c1e1900 */
[----:B-1----:R-:W-:-:S04]  /*e0a0*/  @!P6 IMAD.WIDE R2, R9, 0x4, R4 ;  /* 0x000000040902e825 */ /* 0x002fc800078e0204 */
[----:B------:R-:W-:-:S06]  /*e0b0*/  IMAD.MOV.U32 R5, RZ, RZ, RZ ;  /* 0x000000ffff057224 */ /* 0x000fcc00078e00ff */
[----:B------:R-:W2:Y:S02]  /*e0c0*/  @!P6 LDG.E R5, desc[UR50][R2.64] ;  /* 0x000000320205e981 */ /* 0x000ea4000c1e1900 */
[----:B--2---:R-:W-:-:S05]  /*e0d0*/  IMAD R11, R5, R0, RZ ;  /* 0x00000000050b7224 */ /* 0x004fca00078e02ff */
        /* <DEDUP_REMOVED lines=14> */
[----:B------:R-:W-:Y:S02]  /*e1c0*/  IMAD.IADD R2, R2, 0x1, R3 ;  /* 0x0000000102027824 */ /* 0x000fe400078e0203 */
[----:B------:R-:W0:Y:S03]  /*e1d0*/  LDC R3, c[0x0][0xc38] ;  /* 0x00030e00ff037b82 */ /* 0x000e260000000800 */
[----:B------:R-:W0:Y:S02]  /*e1e0*/  SHFL.IDX PT, R4, R2, 0x1f, 0x1f ;  /* 0x03e01f0002047f89 */ /* 0x000e2400000e0000 */
[----:B0-----:R-:W-:-:S04]  /*e1f0*/  IMAD R11, R4, R3, RZ ;  /* 0x00000003040b7224 */ /* 0x001fc800078e02ff */
[----:B------:R-:W-:-:S05]  /*e200*/  IMAD.IADD R8, R11, 0x1, R8 ;  /* 0x000000010b087824 */ /* 0x000fca00078e0208 */
[----:B------:R-:W-:-:S13]  /*e210*/  ISETP.GT.AND P6, PT, R8, R7, PT ;  /* 0x000000070800720c */ /* 0x000fda0003fc4270 */
[----:B------:R-:W-:Y:S05]  /*e220*/  @!P6 BRA `(.L_x_242) ;  /* 0xfffffffc0068e947 */ /* 0x000fea000383ffff */
.L_x_240:
        /* <DEDUP_REMOVED lines=8> */
[----:B------:R-:W0:Y:S04]  /*e2b0*/  SHFL.IDX PT, R0, R0, R11, 0x1f ;  /* 0x00001f0b00007589 */ /* 0x000e2800000e0000 */
[----:B------:R1:W2:Y:S01]  /*e2c0*/  SHFL.IDX PT, R5, R5, R12, 0x1f ;  /* 0x00001f0c05057589 */ /* 0x0002a200000e0000 */
[----:B0-----:R-:W-:-:S04]  /*e2d0*/  IABS R4, R0 ;  /* 0x0000000000047213 */ /* 0x001fc80000000000 */
[----:B------:R-:W0:Y:S08]  /*e2e0*/  I2F.RP R10, R4 ;  /* 0x00000004000a7306 */ /* 0x000e300000209400 */
[----:B0-----:R-:W0:Y:S02]  /*e2f0*/  MUFU.RCP R10, R10 ;  /* 0x0000000a000a7308 */ /* 0x001e240000001000 */
[----:B0-----:R-:W-:-:S06]  /*e300*/  VIADD R9, R10, 0xffffffe ;  /* 0x0ffffffe0a097836 */ /* 0x001fcc0000000000 */
[----:B------:R-:W0:Y:S01]  /*e310*/  F2I.FTZ.U32.TRUNC.NTZ R9, R9 ;  /* 0x0000000900097305 */ /* 0x000e22000021f000 */
[----:B-12---:R-:W-:Y:S05]  /*e320*/  @!P0 BRA `(.L_x_243) ;  /* 0x00000000000c8947 */ /* 0x006fea0003800000 */
[----:B------:R-:W-:-:S06]  /*e330*/  UIADD3 UR5, UR4, -0x1, URZ ;  /* 0xffffffff04057890 */ /* 0x000fcc000fffe03f */
[----:B------:R-:W-:-:S05]  /*e340*/  IMAD.U32 R11, RZ, RZ, UR5 ;  /* 0x00000005ff0b7e24 */ /* 0x000fca000f8e00ff */
[----:B------:R1:W2:Y:S02]  /*e350*/  SHFL.IDX PT, R6, R2, R11, 0x1f ;  /* 0x00001f0b02067589 */ /* 0x0002a400000e0000 */
.L_x_243:
[----:B--2---:R-:W-:Y:S01]  /*e360*/  IMAD R24, R6, R3, R8 ;  /* 0x0000000306187224 */ /* 0x004fe200078e0208 */
[----:B------:R-:W-:Y:S01]  /*e370*/  IABS R6, R5 ;  /* 0x0000000500067213 */ /* 0x000fe20000000000 */
[--C-:B0-----:R-:W-:Y:S01]  /*e380*/  IMAD.MOV R3, RZ, RZ, -R9.reuse ;  /* 0x000000ffff037224 */ /* 0x101fe200078e0a09 */
[----:B------:R-:W-:Y:S01]  /*e390*/  UIADD3 UR43, UR4, UR43, URZ ;  /* 0x0000002b042b7290 */ /* 0x000fe2000fffe03f */
[----:B-1----:R-:W-:Y:S01]  /*e3a0*/  IMAD.MOV.U32 R2, RZ, RZ, RZ ;  /* 0x000000ffff027224 */ /* 0x002fe200078e00ff */
[----:B------:R-:W0:Y:S01]  /*e3b0*/  I2F.RP R8, R6 ;  /* 0x0000000600087306 */ /* 0x000e220000209400 */
[----:B------:R-:W-:Y:S02]  /*e3c0*/  IMAD R10, R3, R4, RZ ;  /* 0x00000004030a7224 */ /* 0x000fe400078e02ff */
[----:B------:R-:W-:Y:S02]  /*e3d0*/  IMAD.MOV.U32 R3, RZ, RZ, R9 ;  /* 0x000000ffff037224 */ /* 0x000fe400078e0009 */
[----:B------:R-:W-:-:S02]  /*e3e0*/  IMAD.IADD R25, R7, 0x1, -R24 ;  /* 0x0000000107197824 */ /* 0x000fc400078e0a18 */
[----:B------:R-:W-:Y:S01]  /*e3f0*/  IMAD.HI.U32 R9, R9, R10, R2 ;  /* 0x0000000a09097227 */ /* 0x000fe200078e0002 */
[----:B------:R-:W-:Y:S02]  /*e400*/  IABS R3, R0 ;  /* 0x0000000000037213 */ /* 0x000fe40000000000 */
[----:B------:R-:W-:-:S03]  /*e410*/  IABS R2, R25 ;  /* 0x0000001900027213 */ /* 0x000fc60000000000 */
[----:B------:R-:W-:Y:S01]  /*e420*/  IMAD.MOV R3, RZ, RZ, -R3 ;  /* 0x000000ffff037224 */ /* 0x000fe200078e0a03 */
[----:B0-----:R-:W0:Y:S01]  /*e430*/  MUFU.RCP R8, R8 ;  /* 0x0000000800087308 */ /* 0x001e220000001000 */
[----:B------:R-:W-:-:S04]  /*e440*/  IMAD.HI.U32 R7, R9, R2, RZ ;  /* 0x0000000209077227 */ /* 0x000fc800078e00ff */
[----:B------:R-:W-:Y:S02]  /*e450*/  IMAD R9, R7, R3, R2 ;  /* 0x0000000307097224 */ /* 0x000fe400078e0202 */
[----:B------:R-:W-:-:S03]  /*e460*/  IMAD.MOV.U32 R2, RZ, RZ, RZ ;  /* 0x000000ffff027224 */ /* 0x000fc600078e00ff */
[----:B------:R-:W-:Y:S01]  /*e470*/  ISETP.GT.U32.AND P1, PT, R4, R9, PT ;  /* 0x000000090400720c */ /* 0x000fe20003f24070 */
[----:B0-----:R-:W-:-:S06]  /*e480*/  VIADD R3, R8, 0xffffffe ;  /* 0x0ffffffe08037836 */ /* 0x001fcc0000000000 */
[----:B------:R-:W0:Y:S06]  /*e490*/  F2I.FTZ.U32.TRUNC.NTZ R3, R3 ;  /* 0x0000000300037305 */ /* 0x000e2c000021f000 */
[----:B------:R-:W-:Y:S02]  /*e4a0*/  @!P1 IMAD.IADD R9, R9, 0x1, -R4 ;  /* 0x0000000109099824 */ /* 0x000fe400078e0a04 */
[----:B------:R-:W-:Y:S01]  /*e4b0*/  @!P1 VIADD R7, R7, 0x1 ;  /* 0x0000000107079836 */ /* 0x000fe20000000000 */
[----:B------:R-:W-:Y:S02]  /*e4c0*/  ISETP.NE.AND P1, PT, R0, RZ, PT ;  /* 0x000000ff0000720c */ /* 0x000fe40003f25270 */
[----:B------:R-:W-:Y:S01]  /*e4d0*/  ISETP.GE.U32.AND P0, PT, R9, R4, PT ;  /* 0x000000040900720c */ /* 0x000fe20003f06070 */
[----:B0-----:R-:W-:-:S04]  /*e4e0*/  IMAD.MOV R9, RZ, RZ, -R3 ;  /* 0x000000ffff097224 */ /* 0x001fc800078e0a03 */
[----:B------:R-:W-:-:S08]  /*e4f0*/  IMAD R9, R9, R6, RZ ;  /* 0x0000000609097224 */ /* 0x000fd000078e02ff */
[----:B------:R-:W-:Y:S02]  /*e500*/  @P0 VIADD R7, R7, 0x1 ;  /* 0x0000000107070836 */ /* 0x000fe40000000000 */
[----:B------:R-:W-:Y:S01]  /*e510*/  IMAD.HI.U32 R4, R3, R9, R2 ;  /* 0x0000000903047227 */ /* 0x000fe200078e0002 */
[----:B------:R-:W-:-:S04]  /*e520*/  LOP3.LUT R2, R25, R0, RZ, 0x3c, !PT ;  /* 0x0000000019027212 */ /* 0x000fc800078e3cff */
[----:B------:R-:W-:Y:S02]  /*e530*/  ISETP.GE.AND P2, PT, R2, RZ, PT ;  /* 0x000000ff0200720c */ /* 0x000fe40003f46270 */
[----:B------:R-:W-:-:S05]  /*e540*/  IABS R2, R5 ;  /* 0x0000000500027213 */ /* 0x000fca0000000000 */
[----:B------:R-:W-:-:S06]  /*e550*/  IMAD.MOV R2, RZ, RZ, -R2 ;  /* 0x000000ffff027224 */ /* 0x000fcc00078e0a02 */
[----:B------:R-:W-:Y:S01]  /*e560*/  @!P2 IMAD.MOV R7, RZ, RZ, -R7 ;  /* 0x000000ffff07a224 */ /* 0x000fe200078e0a07 */
[----:B------:R-:W-:-:S04]  /*e570*/  @!P1 LOP3.LUT R7, RZ, R0, RZ, 0x33, !PT ;  /* 0x00000000ff079212 */ /* 0x000fc800078e33ff */
[-C--:B------:R-:W-:Y:S01]  /*e580*/  IABS R3, R7.reuse ;  /* 0x0000000700037213 */ /* 0x080fe20000000000 */
[----:B------:R-:W-:-:S04]  /*e590*/  IMAD R0, R0, R7, RZ ;  /* 0x0000000700007224 */ /* 0x000fc800078e02ff */
[----:B------:R-:W-:-:S04]  /*e5a0*/  IMAD.HI.U32 R4, R4, R3, RZ ;  /* 0x0000000304047227 */ /* 0x000fc800078e00ff */
[----:B------:R-:W-:Y:S01]  /*e5b0*/  IMAD R3, R4, R2, R3 ;  /* 0x0000000204037224 */ /* 0x000fe200078e0203 */
[----:B------:R-:W-:Y:S01]  /*e5c0*/  LOP3.LUT R2, R7, R5, RZ, 0x3c, !PT ;  /* 0x0000000507027212 */ /* 0x000fe200078e3cff */
[----:B------:R-:W-:-:S03]  /*e5d0*/  IMAD.IADD R25, R25, 0x1, -R0 ;  /* 0x0000000119197824 */ /* 0x000fc600078e0a00 */
[----:B------:R-:W-:Y:S02]  /*e5e0*/  ISETP.GT.U32.AND P1, PT, R6, R3, PT ;  /* 0x000000030600720c */ /* 0x000fe40003f24070 */
        /* <DEDUP_REMOVED lines=8> */
[--C-:B------:R-:W-:Y:S02]  /*e670*/  IMAD.MOV R2, RZ, RZ, -R4.reuse ;  /* 0x000000ffff027224 */ /* 0x100fe400078e0a04 */
[C---:B------:R-:W-:Y:S02]  /*e680*/  IMAD R4, R5.reuse, 0x1000000, R4 ;  /* 0x0100000005047824 */ /* 0x040fe400078e0204 */
[----:B------:R-:W-:-:S04]  /*e690*/  IMAD R7, R5, R2, R7 ;  /* 0x0000000205077224 */ /* 0x000fc800078e0207 */
[----:B------:R-:W-:Y:S01]  /*e6a0*/  IMAD R26, R7, 0x10000, R4 ;  /* 0x00010000071a7824 */ /* 0x000fe200078e0204 */
[----:B------:R-:W-:Y:S06]  /*e6b0*/  BRA `(.L_x_244) ;  /* 0x0000000000107947 */ /* 0x000fec0003800000 */
.L_x_241:
[----:B------:R-:W-:Y:S01]  /*e6c0*/  IMAD.MOV.U32 R24, RZ, RZ, R7 ;  /* 0x000000ffff187224 */ /* 0x000fe200078e0007 */
[----:B------:R-:W-:Y:S01]  /*e6d0*/  ULDC UR43, c[0x0][0xc3c] ;  /* 0x00030f00002b7ab9 */ /* 0x000fe20000000800 */
[----:B------:R-:W-:Y:S02]  /*e6e0*/  IMAD.MOV.U32 R25, RZ, RZ, RZ ;  /* 0x000000ffff197224 */ /* 0x000fe400078e00ff */
[----:B------:R-:W-:-:S07]  /*e6f0*/  IMAD.MOV.U32 R26, RZ, RZ, RZ ;  /* 0x000000ffff1a7224 */ /* 0x000fce00078e00ff */
.L_x_244:
[----:B------:R-:W0:Y:S01]  /*e700*/  S2R R0, SR_TID.X ;  /* 0x0000000000007919 */ /* 0x000e220000002100 */
[----:B------:R-:W-:Y:S01]  /*e710*/  IMAD.U32 R27, RZ, RZ, UR43 ;  /* 0x0000002bff1b7e24 */ /* 0x000fe2000f8e00ff */
[----:B------:R-:W-:Y:S01]  /*e720*/  BAR.SYNC.DEFER_BLOCKING 0x4, 0x200 ;  /* 0x0108000000007b1d */ /* 0x000fe20000010000 */
[----:B0-----:R-:W-:-:S04]  /*e730*/  LOP3.LUT R0, R0, 0x1f, RZ, 0xc0, !PT ;  /* 0x0000001f00007812 */ /* 0x001fc800078ec0ff */
[----:B------:R-:W-:-:S13]  /*e740*/  ISETP.NE.AND P0, PT, R0, RZ, PT ;  /* 0x000000ff0000720c */ /* 0x000fda0003f05270 */
[----:B------:R-:W0:Y:S01]  /*e750*/  @!P0 S2R R3, SR_CgaCtaId ;  /* 0x0000000000038919 */ /* 0x000e220000008800 */
[----:B------:R-:W-:-:S04]  /*e760*/  @!P0 MOV R0, 0x400 ;  /* 0x0000040000008802 */ /* 0x000fc80000000f00 */
[----:B0-----:R-:W-:-:S05]  /*e770*/  @!P0 LEA R16, R3, R0, 0x18 ;  /* 0x0000000003108211 */ /* 0x001fca00078ec0ff */
[----:B------:R1:W-:Y:S01]  /*e780*/  @!P0 STS.128 [R16+0x132d0], R24 ;  /* 0x0132d01810008388 */ /* 0x0003e20000000c00 */
[----:B------:R-:W-:Y:S06]  /*e790*/  BAR.ARV 0x5, 0x200 ;  /* 0x0148000000007b1d */ /* 0x000fec0000002000 */
.L_x_239:
[----:B------:R-:W-:Y:S02]  /*e7a0*/  ULDC UR4, c[0x0][0xc3c] ;  /* 0x00030f0000047ab9 */ /* 0x000fe40000000800 */
[----:B------:R-:W-:-:S06]  /*e7b0*/  UISETP.GE.AND UP0, UPT, UR43, UR4, UPT ;  /* 0x000000042b00728c */ /* 0x000fcc000bf06270 */
[----:B------:R-:W-:-:S13]  /*e7c0*/  PLOP3.LUT P0, PT, PT, PT, UP0, 0x80, 0x0 ;  /* 0x000000000000781c */ /* 0x000fda0003f0f008 */
[----:B------:R-:W-:Y:S05]  /*e7d0*/  @!P0 BRA `(.L_x_245) ;  /* 0xffffffc000b08947 */ /* 0x000fea000383ffff */
.L_x_179:
[----:B0-----:R-:W2:Y:S01]  /*e7e0*/  LDL.LU R0, [R1+0xc] ;  /* 0x00000c0001007983 */ /* 0x001ea20000300800 */
[----:B------:R-:W-:Y:S01]  /*e7f0*/  BSSY B0, `(.L_x_246) ;  /* 0x000000b000007945 */ /* 0x000fe20003800000 */
[----:B------:R-:W0:Y:S01]  /*e800*/  S2R R5, SR_CgaCtaId ;  /* 0x0000000000057919 */ /* 0x000e220000008800 */
[----:B--2---:R-:W-:-:S05]  /*e810*/  VIADD R0, R0, 0x1 ;  /* 0x0000000100007836 */ /* 0x004fca0000000000 */
[----:B------:R-:W-:-:S04]  /*e820*/  LEA.HI R2, R0, R0, RZ, 0x1 ;  /* 0x0000000000027211 */ /* 0x000fc800078f08ff */
[----:B------:R-:W-:Y:S02]  /*e830*/  LOP3.LUT R3, R2, 0xfffffffe, RZ, 0xc0, !PT ;  /* 0xfffffffe02037812 */ /* 0x000fe400078ec0ff */
[----:B------:R-:W-:-:S03]  /*e840*/  MOV R2, 0x400 ;  /* 0x0000040000027802 */ /* 0x000fc60000000f00 */
[----:B------:R-:W-:Y:S01]  /*e850*/  IMAD.IADD R0, R0, 0x1, -R3 ;  /* 0x0000000100007824 */ /* 0x000fe200078e0a03 */
[----:B0-----:R-:W-:-:S04]  /*e860*/  LEA R7, R5, R2, 0x18 ;  /* 0x0000000205077211 */ /* 0x001fc800078ec0ff */
[----:B------:R-:W-:-:S04]  /*e870*/  SHF.L.U32 R0, R0, 0x1f, RZ ;  /* 0x0000001f00007819 */ /* 0x000fc800000006ff */
[----:B------:R-:W0:Y:S02]  /*e880*/  SYNCS.PHASECHK.TRANS64.TRYWAIT P0, [R7+URZ+0x13220], R0 ;  /* 0x01322000070075a7 */ /* 0x000e24000800017f */
[----:B0-----:R-:W-:Y:S05]  /*e890*/  @!P0 BRA `(.L_x_247) ;  /* 0x0000000c00e08947 */ /* 0x001fea0003800000 */
.L_x_290:
[----:B------:R-:W-:Y:S05]  /*e8a0*/  BSYNC B0 ;  /* 0x0000000000007941 */ /* 0x000fea0003800000 */
.L_x_246:
[----:B------:R-:W-:-:S03]  /*e8b0*/  UMOV UR4, 0xffffffff ;  /* 0xffffffff00047882 */ /* 0x000fc60000000000 */
[----:B------:R-:W-:Y:S05]  /*e8c0*/  BRA.DIV UR4, `(.L_x_248) ;  /* 0x0000000e04e87947 */ /* 0x000fea000b800000 */
[----:B0-----:R-:W0:Y:S02]  /*e8d0*/  S2R R0, SR_TID.X ;  /* 0x0000000000007919 */ /* 0x001e240000002100 */
[----:B0-----:R-:W-:-:S04]  /*e8e0*/  SHF.R.U32.HI R0, RZ, 0x5, R0 ;  /* 0x00000005ff007819 */ /* 0x001fc80000011600 */
[----:B------:R-:W-:-:S05]  /*e8f0*/  LOP3.LUT R0, R0, 0x3, RZ, 0xc0, !PT ;  /* 0x0000000300007812 */ /* 0x000fca00078ec0ff */
[----:B------:R0:W2:Y:S02]  /*e900*/  SHFL.IDX PT, R14, R0, RZ, 0x1f ;  /* 0x00001fff000e7589 */ /* 0x0000a400000e0000 */
.L_x_293:
[----:B--2---:R-:W-:Y:S01]  /*e910*/  ISETP.NE.AND P0, PT, R14, RZ, PT ;  /* 0x000000ff0e00720c */ /* 0x004fe20003f05270 */
[----:B------:R-:W-:-:S12]  /*e920*/  BSSY B0, `(.L_x_249) ;  /* 0x000002b000007945 */ /* 0x000fd80003800000 */
[----:B------:R-:W-:Y:S05]  /*e930*/  @P0 BRA `(.L_x_250) ;  /* 0x0000000000a40947 */ /* 0x000fea0003800000 */
[----:B------:R-:W-:-:S03]  /*e940*/  UMOV UR4, 0xffffffff ;  /* 0xffffffff00047882 */ /* 0x000fc60000000000 */
[----:B------:R-:W-:Y:S05]  /*e950*/  BRA.DIV UR4, `(.L_x_251) ;  /* 0x0000000e04f87947 */ /* 0x000fea000b800000 */
[----:B------:R-:W-:-:S13]  /*e960*/  ELECT P6, URZ, PT ;  /* 0x00000000003f782f */ /* 0x000fda00038c0000 */
.L_x_296:
[----:B------:R-:W-:Y:S05]  /*e970*/  @!P6 BRA `(.L_x_250) ;  /* 0x000000000094e947 */ /* 0x000fea0003800000 */
[----:B------:R-:W-:-:S06]  /*e980*/  ULOP3.LUT UR4, UR38, 0x2, URZ, 0xfc, !UPT ;  /* 0x0000000226047892 */ /* 0x000fcc000f8efc3f */
[----:B0-----:R-:W-:-:S05]  /*e990*/  IMAD.U32 R0, RZ, RZ, UR4 ;  /* 0x00000004ff007e24 */ /* 0x001fca000f8e00ff */
[----:B------:R-:W-:-:S13]  /*e9a0*/  ISETP.NE.AND P0, PT, R0, 0x3, PT ;  /* 0x000000030000780c */ /* 0x000fda0003f05270 */
[----:B------:R-:W-:Y:S05]  /*e9b0*/  @!P0 BRA `(.L_x_252) ;  /* 0x0000000000048947 */ /* 0x000fea0003800000 */
[----:B------:R-:W-:Y:S01]  /*e9c0*/  BPT.TRAP 0x1 ;  /* 0x000000040000795c */ /* 0x000fe20000300000 */
.L_x_252:
[----:B------:R-:W-:Y:S01]  /*e9d0*/  VIADD R3, R7, 0x13240 ;  /* 0x0001324007037836 */ /* 0x000fe20000000000 */
[----:B------:R-:W-:Y:S01]  /*e9e0*/  SHF.L.U32 R4, R19, 0x1f, RZ ;  /* 0x0000001f13047819 */ /* 0x000fe200000006ff */
        /* <DEDUP_REMOVED lines=10> */
.L_x_297:
[----:B------:R-:W2:Y:S02]  /*ea90*/  SYNCS.PHASECHK.TRANS64.TRYWAIT P1, [R3+URZ], R0 ;  /* 0x00000000030075a7 */ /* 0x000ea4000802017f */
[----:B--2---:R-:W-:Y:S05]  /*eaa0*/  @!P1 BRA `(.L_x_254) ;  /* 0x0000000c00d89947 */ /* 0x004fea0003800000 */
.L_x_298:
[----:B------:R-:W-:Y:S05]  /*eab0*/  @!P0 BRA `(.L_x_255) ;  /* 0x0000000000048947 */ /* 0x000fea0003800000 */
[----:B------:R-:W-:Y:S01]  /*eac0*/  BPT.TRAP 0x1 ;  /* 0x000000040000795c */ /* 0x000fe20000300000 */
.L_x_255:
[----:B--2---:R-:W-:-:S04]  /*ead0*/  IMAD R3, R18, 0x8, R7 ;  /* 0x0000000812037824 */ /* 0x004fc800078e0207 */
[----:B------:R-:W2:Y:S02]  /*eae0*/  SYNCS.PHASECHK.TRANS64.TRYWAIT P1, [R3+URZ+0x13260], R4 ;  /* 0x01326004030075a7 */ /* 0x000ea4000802017f */
[----:B--2---:R-:W-:Y:S05]  /*eaf0*/  @!P1 BRA `(.L_x_256) ;  /* 0x0000000c00d89947 */ /* 0x004fea0003800000 */
.L_x_299:
[----:B------:R-:W-:Y:S05]  /*eb00*/  @!P0 BRA `(.L_x_257) ;  /* 0x0000000000048947 */ /* 0x000fea0003800000 */
[----:B------:R-:W-:Y:S01]  /*eb10*/  BPT.TRAP 0x1 ;  /* 0x000000040000795c */ /* 0x000fe20000300000 */
.L_x_257:
[----:B0-----:R-:W-:-:S04]  /*eb20*/  IMAD R5, R6, 0x8, R7 ;  /* 0x0000000806057824 */ /* 0x001fc800078e0207 */
[----:B------:R-:W0:Y:S02]  /*eb30*/  SYNCS.PHASECHK.TRANS64.TRYWAIT P1, [R5+URZ+0x13260], R0 ;  /* 0x01326000050075a7 */ /* 0x000e24000802017f */
[----:B0-----:R-:W-:Y:S05]  /*eb40*/  @!P1 BRA `(.L_x_258) ;  /* 0x0000000c00d89947 */ /* 0x001fea0003800000 */
.L_x_300:
[----:B------:R-:W-:Y:S05]  /*eb50*/  @!P0 BRA `(.L_x_259) ;  /* 0x0000000000048947 */ /* 0x000fea0003800000 */
[----:B------:R-:W-:Y:S01]  /*eb60*/  BPT.TRAP 0x1 ;  /* 0x000000040000795c */ /* 0x000fe20000300000 */
.L_x_259:
[----:B------:R-:W3:Y:S02]  /*eb70*/  SYNCS.PHASECHK.TRANS64.TRYWAIT P0, [R3+URZ+0x13280], R4 ;  /* 0x01328004030075a7 */ /* 0x000ee4000800017f */
[----:B---3--:R-:W-:Y:S05]  /*eb80*/  @!P0 BRA `(.L_x_260) ;  /* 0x0000000c00dc8947 */ /* 0x008fea0003800000 */
.L_x_261:
[----:B----4-:R4:W0:Y:S02]  /*eb90*/  SYNCS.PHASECHK.TRANS64.TRYWAIT P0, [R5+URZ+0x13280], R0 ;  /* 0x01328000050075a7 */ /* 0x010824000800017f */
[----:B0-----:R-:W-:Y:S05]  /*eba0*/  @!P0 NANOSLEEP.SYNCS 0x989680 ;  /* 0x009896800000895d */ /* 0x001fea0003900000 */
[----:B------:R-:W0:Y:S02]  /*ebb0*/  @!P0 SYNCS.PHASECHK.TRANS64 P0, [R5+URZ+0x13280], R0 ;  /* 0x01328000050085a7 */ /* 0x000e24000800007f */
[----:B0-----:R-:W-:Y:S05]  /*ebc0*/  @!P0 BRA `(.L_x_261) ;  /* 0xfffffffc00f08947 */ /* 0x001fea000383ffff */
.L_x_250:
[----:B------:R-:W-:Y:S05]  /*ebd0*/  BSYNC B0 ;  /* 0x0000000000007941 */ /* 0x000fea0003800000 */
.L_x_249:
[----:B------:R-:W-:Y:S05]  /*ebe0*/  EXIT ;  /* 0x000000000000794d */ /* 0x000fea0003800000 */
.L_x_140:
[----:B0-----:R0:W1:Y:S02]  /*ebf0*/  SYNCS.PHASECHK.TRANS64.TRYWAIT P1, [R0+URZ+0x13200], R3 ;  /* 0x01320003000075a7 */ /* 0x001064000802017f */
[----:B-1----:R-:W-:Y:S05]  /*ec00*/  @!P1 NANOSLEEP.SYNCS 0x989680 ;  /* 0x009896800000995d */ /* 0x002fea0003900000 */
[----:B------:R-:W1:Y:S02]  /*ec10*/  @!P1 SYNCS.PHASECHK.TRANS64 P1, [R0+URZ+0x13200], R3 ;  /* 0x01320003000095a7 */ /* 0x000e64000802007f */
[----:B-1----:R-:W-:Y:S05]  /*ec20*/  @!P1 BRA `(.L_x_140) ;  /* 0xfffffffc00f09947 */ /* 0x002fea000383ffff */
[----:B------:R-:W-:Y:S05]  /*ec30*/  BRA `(.L_x_262) ;  /* 0xffffff3000007947 */ /* 0x000fea000383ffff */
.L_x_144:
[----:B0-----:R0:W2:Y:S02]  /*ec40*/  SYNCS.PHASECHK.TRANS64.TRYWAIT P2, [R7+URZ+0x13230], R6 ;  /* 0x01323006070075a7 */ /* 0x0010a4000804017f */
[----:B--2---:R-:W-:Y:S05]  /*ec50*/  @!P2 NANOSLEEP.SYNCS 0x989680 ;  /* 0x009896800000a95d */ /* 0x004fea0003900000 */
[----:B------:R-:W2:Y:S02]  /*ec60*/  @!P2 SYNCS.PHASECHK.TRANS64 P2, [R7+URZ+0x13230], R6 ;  /* 0x013230060700a5a7 */ /* 0x000ea4000804007f */
[----:B--2---:R-:W-:Y:S05]  /*ec70*/  @!P2 BRA `(.L_x_144) ;  /* 0xfffffffc00f0a947 */ /* 0x004fea000383ffff */
[----:B------:R-:W-:Y:S05]  /*ec80*/  BRA `(.L_x_143) ;  /* 0xffffff3000307947 */ /* 0x000fea000383ffff */
.L_x_149:
[----:B-1----:R1:W2:Y:S02]  /*ec90*/  SYNCS.PHASECHK.TRANS64.TRYWAIT P1, [R11+URZ+0x13230], R6 ;  /* 0x013230060b0075a7 */ /* 0x0022a4000802017f */
[----:B--2---:R-:W-:Y:S05]  /*eca0*/  @!P1 NANOSLEEP.SYNCS 0x989680 ;  /* 0x009896800000995d */ /* 0x004fea0003900000 */
[----:B------:R-:W2:Y:S02]  /*ecb0*/  @!P1 SYNCS.PHASECHK.TRANS64 P1, [R11+URZ+0x13230], R6 ;  /* 0x013230060b0095a7 */ /* 0x000ea4000802007f */
[----:B--2---:R-:W-:Y:S05]  /*ecc0*/  @!P1 BRA `(.L_x_149) ;  /* 0xfffffffc00f09947 */ /* 0x004fea000383ffff */
[----:B------:R-:W-:Y:S05]  /*ecd0*/  BRA `(.L_x_148) ;  /* 0xffffff5800587947 */ /* 0x000fea000383ffff */
.L_x_153:
[----:B01----:R-:W-:-:S04]  /*ece0*/  IMAD.U32 R6, RZ, RZ, UR11 ;  /* 0x0000000bff067e24 */ /* 0x003fc8000f8e00ff */
[----:B------:R0:W1:Y:S03]  /*ecf0*/  SYNCS.PHASECHK.TRANS64.TRYWAIT P1, [R6+URZ+0x13250], R5 ;  /* 0x01325005060075a7 */ /* 0x000066000802017f */
[----:B-1----:R-:W-:Y:S05]  /*ed00*/  @!P1 NANOSLEEP.SYNCS 0x989680 ;  /* 0x009896800000995d */ /* 0x002fea0003900000 */
[----:B------:R-:W1:Y:S02]  /*ed10*/  @!P1 SYNCS.PHASECHK.TRANS64 P1, [R6+URZ+0x13250], R5 ;  /* 0x01325005060095a7 */ /* 0x000e64000802007f */
[----:B-1----:R-:W-:Y:S05]  /*ed20*/  @!P1 BRA `(.L_x_153) ;  /* 0xfffffffc00ec9947 */ /* 0x002fea000383ffff */
[----:B------:R-:W-:Y:S05]  /*ed30*/  BRA `(.L_x_152) ;  /* 0xffffff5c00687947 */ /* 0x000fea000383ffff */
.L_x_159:
[----:B-1----:R1:W2:Y:S02]  /*ed40*/  SYNCS.PHASECHK.TRANS64.TRYWAIT P1, [R20+URZ+0x13250], R3 ;  /* 0x01325003140075a7 */ /* 0x0022a4000802017f */
[----:B--2---:R-:W-:Y:S05]  /*ed50*/  @!P1 NANOSLEEP.SYNCS 0x989680 ;  /* 0x009896800000995d */ /* 0x004fea0003900000 */
[----:B------:R-:W2:Y:S02]  /*ed60*/  @!P1 SYNCS.PHASECHK.TRANS64 P1, [R20+URZ+0x13250], R3 ;  /* 0x01325003140095a7 */ /* 0x000ea4000802007f */
[----:B--2---:R-:W-:Y:S05]  /*ed70*/  @!P1 BRA `(.L_x_159) ;  /* 0xfffffffc00f09947 */ /* 0x004fea000383ffff */
[----:B------:R-:W-:Y:S05]  /*ed80*/  BRA `(.L_x_158) ;  /* 0xffffff7800b47947 */ /* 0x000fea000383ffff */
.L_x_195:
[----:B------:R-:W-:Y:S02]  /*ed90*/  IMAD.MOV.U32 R13, RZ, RZ, R20 ;  /* 0x000000ffff0d7224 */ /* 0x000fe400078e0014 */
[----:B------:R-:W-:Y:S02]  /*eda0*/  IMAD.MOV.U32 R12, RZ, RZ, RZ ;  /* 0x000000ffff0c7224 */ /* 0x000fe400078e00ff */
[----:B------:R-:W-:Y:S02]  /*edb0*/  IMAD.MOV.U32 R11, RZ, RZ, 0x1f ;  /* 0x0000001fff0b7424 */ /* 0x000fe400078e00ff */
[----:B------:R-:W-:-:S07]  /*edc0*/  IMAD.MOV.U32 R15, RZ, RZ, -0x1 ;  /* 0xffffffffff0f7424 */ /* 0x000fce00078e00ff */
[----:B0-----:R-:W-:Y:S05]  /*edd0*/  WARPSYNC.COLLECTIVE R15, `(.L_x_263) ;  /* 0x000000000f087348 */ /* 0x001fea0003c00000 */
[----:B------:R1:W2:Y:S02]  /*ede0*/  SHFL.IDX P6, R14, R13, R12, R11 ;  /* 0x0000000c0d0e7389 */ /* 0x0002a400000c000b */
[----:B012---:R-:W-:Y:S01]  /*edf0*/  ENDCOLLECTIVE ;  /* 0x000000000000791b */ /* 0x007fe20003800000 */
.L_x_263:
[----:B------:R-:W-:Y:S05]  /*ee00*/  BRA `(.L_x_264) ;  /* 0xffffffcc00187947 */ /* 0x000fea000383ffff */
.L_x_197:
[----:B------:R-:W-:Y:S01]  /*ee10*/  BSSY B0, `(.L_x_265) ;  /* 0x0000006000007945 */ /* 0x000fe20003800000 */
[----:B------:R-:W-:-:S07]  /*ee20*/  IMAD.MOV.U32 R15, RZ, RZ, -0x1 ;  /* 0xffffffffff0f7424 */ /* 0x000fce00078e00ff */
[----:B01----:R-:W-:Y:S05]  /*ee30*/  WARPSYNC.COLLECTIVE R15, `(.L_x_266) ;  /* 0x000000000f0c7348 */ /* 0x003fea0003c00000 */
[----:B------:R-:W-:Y:S02]  /*ee40*/  ELECT P6, UR62, PT ;  /* 0x00000000003e782f */ /* 0x000fe400038c0000 */
[----:B------:R-:W-:Y:S01]  /*ee50*/  MOV R14, UR62 ;  /* 0x0000003e000e7c02 */ /* 0x000fe20008000f00 */
[----:B01----:R-:W-:Y:S10]  /*ee60*/  ENDCOLLECTIVE ;  /* 0x000000000000791b */ /* 0x003ff40003800000 */
.L_x_266:
[----:B------:R-:W-:Y:S05]  /*ee70*/  BSYNC B0 ;  /* 0x0000000000007941 */ /* 0x000fea0003800000 */
.L_x_265:
[----:B------:R-:W-:Y:S05]  /*ee80*/  BRA `(.L_x_267) ;  /* 0xffffffcc00207947 */ /* 0x000fea000383ffff */
.L_x_199:
[----:B--2---:R2:W3:Y:S02]  /*ee90*/  SYNCS.PHASECHK.TRANS64.TRYWAIT P0, [R2+URZ+0x13280], R3 ;  /* 0x01328003020075a7 */ /* 0x0044e4000800017f */
[----:B---3--:R-:W-:Y:S05]  /*eea0*/  @!P0 NANOSLEEP.SYNCS 0x989680 ;  /* 0x009896800000895d */ /* 0x008fea0003900000 */
[----:B------:R-:W3:Y:S02]  /*eeb0*/  @!P0 SYNCS.PHASECHK.TRANS64 P0, [R2+URZ+0x13280], R3 ;  /* 0x01328003020085a7 */ /* 0x000ee4000800007f */
[----:B---3--:R-:W-:Y:S05]  /*eec0*/  @!P0 BRA `(.L_x_199) ;  /* 0xfffffffc00f08947 */ /* 0x008fea000383ffff */
[----:B------:R-:W-:Y:S05]  /*eed0*/  BRA `(.L_x_268) ;  /* 0xffffffcc007c7947 */ /* 0x000fea000383ffff */
.L_x_201:
[----:B---3--:R3:W4:Y:S02]  /*eee0*/  SYNCS.PHASECHK.TRANS64.TRYWAIT P0, [R2+URZ+0x13240], R3 ;  /* 0x01324003020075a7 */ /* 0x008724000800017f */
[----:B----4-:R-:W-:Y:S05]  /*eef0*/  @!P0 NANOSLEEP.SYNCS 0x989680 ;  /* 0x009896800000895d */ /* 0x010fea0003900000 */
[----:B------:R-:W4:Y:S02]  /*ef00*/  @!P0 SYNCS.PHASECHK.TRANS64 P0, [R2+URZ+0x13240], R3 ;  /* 0x01324003020085a7 */ /* 0x000f24000800007f */
[----:B----4-:R-:W-:Y:S05]  /*ef10*/  @!P0 BRA `(.L_x_201) ;  /* 0xfffffffc00f08947 */ /* 0x010fea000383ffff */
[----:B------:R-:W-:Y:S05]  /*ef20*/  BRA `(.L_x_269) ;  /* 0xffffffcc00cc7947 */ /* 0x000fea000383ffff */
.L_x_205:
[----:B------:R-:W-:Y:S02]  /*ef30*/  IMAD.MOV.U32 R13, RZ, RZ, R5 ;  /* 0x000000ffff0d7224 */ /* 0x000fe400078e0005 */
[----:B------:R-:W-:Y:S02]  /*ef40*/  IMAD.MOV.U32 R12, RZ, RZ, RZ ;  /* 0x000000ffff0c7224 */ /* 0x000fe400078e00ff */
[----:B------:R-:W-:Y:S02]  /*ef50*/  IMAD.MOV.U32 R11, RZ, RZ, 0x1c1f ;  /* 0x00001c1fff0b7424 */ /* 0x000fe400078e00ff */
[----:B------:R-:W-:Y:S02]  /*ef60*/  IMAD.MOV.U32 R15, RZ, RZ, -0x1 ;  /* 0xffffffffff0f7424 */ /* 0x000fe400078e00ff */
[----:B-----5:R-:W-:Y:S02]  /*ef70*/  IMAD R7, R9, R7, RZ ;  /* 0x0000000709077224 */ /* 0x020fe400078e02ff */
[----:B------:R-:W-:-:S07]  /*ef80*/  IMAD R25, R25, 0xc0, R10 ;  /* 0x000000c019197824 */ /* 0x000fce00078e020a */
[----:B------:R-:W-:Y:S05]  /*ef90*/  WARPSYNC.COLLECTIVE R15, `(.L_x_270) ;  /* 0x000000000f087348 */ /* 0x000fea0003c00000 */
[----:B------:R0:W1:Y:S02]  /*efa0*/  SHFL.IDX P6, R14, R13, R12, R11 ;  /* 0x0000000c0d0e7389 */ /* 0x00006400000c000b */
[----:B01----:R-:W-:Y:S01]  /*efb0*/  ENDCOLLECTIVE ;  /* 0x000000000000791b */ /* 0x003fe20003800000 */
.L_x_270:
[C---:B------:R-:W-:Y:S01]  /*efc0*/  VIADD R8, R25.reuse, 0x20 ;  /* 0x0000002019087836 */ /* 0x040fe20000000000 */
[----:B------:R-:W-:Y:S01]  /*efd0*/  ISETP.GE.AND P1, PT, R25, R7, PT ;  /* 0x000000071900720c */ /* 0x000fe20003f26270 */
[----:B------:R-:W-:Y:S02]  /*efe0*/  IMAD.MOV.U32 R13, RZ, RZ, R0 ;  /* 0x000000ffff0d7224 */ /* 0x000fe400078e0000 */
[----:B------:R-:W-:-:S10]  /*eff0*/  IMAD.MOV.U32 R2, RZ, RZ, R14 ;  /* 0x000000ffff027224 */ /* 0x000fd400078e000e */
[----:B------:R-:W-:Y:S05]  /*f000*/  WARPSYNC.COLLECTIVE R15, `(.L_x_271) ;  /* 0x000000000f087348 */ /* 0x000fea0003c00000 */
[----:B------:R0:W1:Y:S02]  /*f010*/  SHFL.IDX P6, R14, R13, R12, R11 ;  /* 0x0000000c0d0e7389 */ /* 0x00006400000c000b */
[----:B01----:R-:W-:Y:S01]  /*f020*/  ENDCOLLECTIVE ;  /* 0x000000000000791b */ /* 0x003fe20003800000 */
.L_x_271:
[----:B------:R-:W-:Y:S02]  /*f030*/  IMAD.MOV.U32 R13, RZ, RZ, R5 ;  /* 0x000000ffff0d7224 */ /* 0x000fe400078e0005 */
[----:B------:R-:W-:Y:S01]  /*f040*/  IMAD.MOV.U32 R12, RZ, RZ, 0x1 ;  /* 0x00000001ff0c7424 */ /* 0x000fe200078e00ff */
[----:B------:R-:W-:-:S05]  /*f050*/  @!P1 IADD3 R14, P2, R21, R14, RZ ;  /* 0x0000000e150e9210 */ /* 0x000fca0007f5e0ff */
[----:B------:R-:W-:Y:S02]  /*f060*/  @!P1 IMAD.X R3, RZ, RZ, R2, P2 ;  /* 0x000000ffff039224 */ /* 0x000fe400010e0602 */
[----:B------:R-:W-:-:S07]  /*f070*/  @!P1 IMAD.MOV.U32 R2, RZ, RZ, R14 ;  /* 0x000000ffff029224 */ /* 0x000fce00078e000e */
[----:B------:R-:W-:Y:S05]  /*f080*/  WARPSYNC.COLLECTIVE R15, `(.L_x_272) ;  /* 0x000000000f087348 */ /* 0x000fea0003c00000 */
[----:B------:R0:W1:Y:S02]  /*f090*/  SHFL.IDX P6, R14, R13, R12, R11 ;  /* 0x0000000c0d0e7389 */ /* 0x00006400000c000b */
[----:B01----:R-:W-:Y:S01]  /*f0a0*/  ENDCOLLECTIVE ;  /* 0x000000000000791b */ /* 0x003fe20003800000 */
.L_x_272:
[----:B------:R-:W-:Y:S01]  /*f0b0*/  @!PT LDS RZ, [RZ] ;  /* 0x00000000fffff984 */ /* 0x000fe20000000800 */
[----:B------:R-:W-:Y:S01]  /*f0c0*/  @!PT LDS RZ, [RZ] ;  /* 0x00000000fffff984 */ /* 0x000fe20000000800 */
[----:B------:R-:W-:Y:S01]  /*f0d0*/  @!PT LDS RZ, [RZ] ;  /* 0x00000000fffff984 */ /* 0x000fe20000000800 */
[----:B------:R0:W-:Y:S01]  /*f0e0*/  @!P1 LDGSTS.E.BYPASS.LTC128B.128 [R20+0xb000], desc[UR50][R2.64], !P0 ;  /* 0x0b00000002149fae */ /* 0x0001e2000c101d72 */
[----:B------:R-:W-:Y:S01]  /*f0f0*/  ISETP.GE.AND P1, PT, R8, R7, PT ;  /* 0x000000070800720c */ /* 0x000fe20003f26270 */
[----:B------:R-:W-:Y:S02]  /*f100*/  VIADD R8, R25, 0x40 ;  /* 0x0000004019087836 */ /* 0x000fe40000000000 */
[----:B------:R-:W-:Y:S02]  /*f110*/  IMAD.MOV.U32 R13, RZ, RZ, R0 ;  /* 0x000000ffff0d7224 */ /* 0x000fe400078e0000 */
[----:B0-----:R-:W-:-:S08]  /*f120*/  IMAD.MOV.U32 R2, RZ, RZ, R14 ;  /* 0x000000ffff027224 */ /* 0x001fd000078e000e */
[----:B------:R-:W-:Y:S05]  /*f130*/  WARPSYNC.COLLECTIVE R15, `(.L_x_273) ;  /* 0x000000000f087348 */ /* 0x000fea0003c00000 */
[----:B------:R0:W1:Y:S02]  /*f140*/  SHFL.IDX P6, R14, R13, R12, R11 ;  /* 0x0000000c0d0e7389 */ /* 0x00006400000c000b */
[----:B01----:R-:W-:Y:S01]  /*f150*/  ENDCOLLECTIVE ;  /* 0x000000000000791b */ /* 0x003fe20003800000 */
.L_x_273:
        /* <DEDUP_REMOVED lines=8> */
.L_x_274:
[----:B------:R-:W-:Y:S01]  /*f1e0*/  @!PT LDS RZ, [RZ] ;  /* 0x00000000fffff984 */ /* 0x000fe20000000800 */
[----:B------:R-:W-:Y:S01]  /*f1f0*/  @!PT LDS RZ, [RZ] ;  /* 0x00000000fffff984 */ /* 0x000fe20000000800 */
[----:B------:R-:W-:Y:S01]  /*f200*/  @!PT LDS RZ, [RZ] ;  /* 0x00000000fffff984 */ /* 0x000fe20000000800 */
[----:B------:R0:W-:Y:S01]  /*f210*/  @!P1 LDGSTS.E.BYPASS.LTC128B.128 [R20+0xb800], desc[UR50][R2.64], !P0 ;  /* 0x0b80000002149fae */ /* 0x0001e2000c101d72 */
[----:B------:R-:W-:Y:S01]  /*f220*/  ISETP.GE.AND P1, PT, R8, R7, PT ;  /* 0x000000070800720c */ /* 0x000fe20003f26270 */
[----:B------:R-:W-:Y:S02]  /*f230*/  IMAD.MOV.U32 R13, RZ, RZ, R0 ;  /* 0x000000ffff0d7224 */ /* 0x000fe400078e0000 */
[----:B0-----:R-:W-:-:S10]  /*f240*/  IMAD.MOV.U32 R2, RZ, RZ, R14 ;  /* 0x000000ffff027224 */ /* 0x001fd400078e000e */
[----:B------:R-:W-:Y:S05]  /*f250*/  WARPSYNC.COLLECTIVE R15, `(.L_x_275) ;  /* 0x000000000f087348 */ /* 0x000fea0003c00000 */
[----:B------:R0:W1:Y:S02]  /*f260*/  SHFL.IDX P6, R14, R13, R12, R11 ;  /* 0x0000000c0d0e7389 */ /* 0x00006400000c000b */
[----:B01----:R-:W-:Y:S01]  /*f270*/  ENDCOLLECTIVE ;  /* 0x000000000000791b */ /* 0x003fe20003800000 */
.L_x_275:
        /* <DEDUP_REMOVED lines=8> */
.L_x_276:
[----:B------:R-:W-:Y:S01]  /*f300*/  @!PT LDS RZ, [RZ] ;  /* 0x00000000fffff984 */ /* 0x000fe20000000800 */
[----:B------:R-:W-:Y:S01]  /*f310*/  @!PT LDS RZ, [RZ] ;  /* 0x00000000fffff984 */ /* 0x000fe20000000800 */
[----:B------:R-:W-:Y:S01]  /*f320*/  @!PT LDS RZ, [RZ] ;  /* 0x00000000fffff984 */ /* 0x000fe20000000800 */
[----:B------:R0:W-:Y:S01]  /*f330*/  @!P1 LDGSTS.E.BYPASS.LTC128B.128 [R20+0xc000], desc[UR50][R2.64], !P0 ;  /* 0x0c00000002149fae */ /* 0x0001e2000c101d72 */
[----:B------:R-:W-:Y:S02]  /*f340*/  IMAD.MOV.U32 R13, RZ, RZ, R0 ;  /* 0x000000ffff0d7224 */ /* 0x000fe400078e0000 */
[----:B------:R-:W-:-:S05]  /*f350*/  VIADD R0, R25, 0x60 ;  /* 0x0000006019007836 */ /* 0x000fca0000000000 */
[----:B------:R-:W-:Y:S01]  /*f360*/  ISETP.GE.AND P1, PT, R0, R7, PT ;  /* 0x000000070000720c */ /* 0x000fe20003f26270 */
[----:B------:R-:W-:-:S12]  /*f370*/  IMAD.MOV.U32 R5, RZ, RZ, R14 ;  /* 0x000000ffff057224 */ /* 0x000fd800078e000e */
[----:B0-----:R-:W-:Y:S05]  /*f380*/  WARPSYNC.COLLECTIVE R15, `(.L_x_277) ;  /* 0x000000000f087348 */ /* 0x001fea0003c00000 */
[----:B------:R1:W2:Y:S02]  /*f390*/  SHFL.IDX P6, R14, R13, R12, R11 ;  /* 0x0000000c0d0e7389 */ /* 0x0002a400000c000b */
[----:B012---:R-:W-:Y:S01]  /*f3a0*/  ENDCOLLECTIVE ;  /* 0x000000000000791b */ /* 0x007fe20003800000 */
.L_x_277:
[----:B------:R-:W-:Y:S02]  /*f3b0*/  IMAD.MOV.U32 R13, RZ, RZ, R6 ;  /* 0x000000ffff0d7224 */ /* 0x000fe400078e0006 */
[----:B------:R-:W-:Y:S02]  /*f3c0*/  IMAD.MOV.U32 R12, RZ, RZ, RZ ;  /* 0x000000ffff0c7224 */ /* 0x000fe400078e00ff */
[----:B------:R-:W-:-:S07]  /*f3d0*/  IMAD.MOV.U32 R8, RZ, RZ, R14 ;  /* 0x000000ffff087224 */ /* 0x000fce00078e000e */
[----:B------:R-:W-:Y:S05]  /*f3e0*/  WARPSYNC.COLLECTIVE R15, `(.L_x_278) ;  /* 0x000000000f087348 */ /* 0x000fea0003c00000 */
[----:B------:R0:W1:Y:S02]  /*f3f0*/  SHFL.IDX P6, R14, R13, R12, R11 ;  /* 0x0000000c0d0e7389 */ /* 0x00006400000c000b */
[----:B01----:R-:W-:Y:S01]  /*f400*/  ENDCOLLECTIVE ;  /* 0x000000000000791b */ /* 0x003fe20003800000 */
.L_x_278:
        /* <DEDUP_REMOVED lines=11> */
.L_x_279:
[----:B------:R-:W-:-:S05]  /*f4c0*/  VIADD R2, R25, 0x80 ;  /* 0x0000008019027836 */ /* 0x000fca0000000000 */
[----:B------:R-:W-:Y:S01]  /*f4d0*/  ISETP.GE.AND P2, PT, R2, R7, PT ;  /* 0x000000070200720c */ /* 0x000fe20003f46270 */
[----:B------:R-:W-:Y:S02]  /*f4e0*/  IMAD.MOV.U32 R13, RZ, RZ, R6 ;  /* 0x000000ffff0d7224 */ /* 0x000fe400078e0006 */
[----:B------:R-:W-:-:S10]  /*f4f0*/  IMAD.MOV.U32 R12, RZ, RZ, 0x1 ;  /* 0x00000001ff0c7424 */ /* 0x000fd400078e00ff */
[----:B------:R-:W-:-:S13]  /*f500*/  @!P2 IADD3 R2, P1, R21, R14, RZ ;  /* 0x0000000e1502a210 */ /* 0x000fda0007f3e0ff */
[----:B------:R-:W-:Y:S05]  /*f510*/  WARPSYNC.COLLECTIVE R15, `(.L_x_280) ;  /* 0x000000000f087348 */ /* 0x000fea0003c00000 */
[----:B------:R0:W1:Y:S02]  /*f520*/  SHFL.IDX P6, R14, R13, R12, R11 ;  /* 0x0000000c0d0e7389 */ /* 0x00006400000c000b */
[----:B01----:R-:W-:Y:S01]  /*f530*/  ENDCOLLECTIVE ;  /* 0x000000000000791b */ /* 0x003fe20003800000 */
.L_x_280:
        /* <DEDUP_REMOVED lines=10> */
.L_x_281:
[----:B------:R-:W-:Y:S05]  /*f5e0*/  BRA `(.L_x_282) ;  /* 0xffffffd000c47947 */ /* 0x000fea000383ffff */
.L_x_208:
[----:B0-----:R0:W1:Y:S02]  /*f5f0*/  SYNCS.PHASECHK.TRANS64.TRYWAIT P0, [R16+URZ+0x13220], R3 ;  /* 0x01322003100075a7 */ /* 0x001064000800017f */
[----:B-1----:R-:W-:Y:S05]  /*f600*/  @!P0 NANOSLEEP.SYNCS 0x989680 ;  /* 0x009896800000895d */ /* 0x002fea0003900000 */
[----:B------:R-:W1:Y:S02]  /*f610*/  @!P0 SYNCS.PHASECHK.TRANS64 P0, [R16+URZ+0x13220], R3 ;  /* 0x01322003100085a7 */ /* 0x000e64000800007f */
[----:B-1----:R-:W-:Y:S05]  /*f620*/  @!P0 BRA `(.L_x_208) ;  /* 0xfffffffc00f08947 */ /* 0x002fea000383ffff */
[----:B------:R-:W-:Y:S05]  /*f630*/  BRA `(.L_x_283) ;  /* 0xffffffd4002c7947 */ /* 0x000fea000383ffff */
.L_x_214:
[----:B0-----:R0:W1:Y:S02]  /*f640*/  SYNCS.PHASECHK.TRANS64.TRYWAIT P0, [R4+URZ+0x13280], R3 ;  /* 0x01328003040075a7 */ /* 0x001064000800017f */
[----:B-1----:R-:W-:Y:S05]  /*f650*/  @!P0 NANOSLEEP.SYNCS 0x989680 ;  /* 0x009896800000895d */ /* 0x002fea0003900000 */
[----:B------:R-:W1:Y:S02]  /*f660*/  @!P0 SYNCS.PHASECHK.TRANS64 P0, [R4+URZ+0x13280], R3 ;  /* 0x01328003040085a7 */ /* 0x000e64000800007f */
[----:B-1----:R-:W-:Y:S05]  /*f670*/  @!P0 BRA `(.L_x_214) ;  /* 0xfffffffc00f08947 */ /* 0x002fea000383ffff */
[----:B------:R-:W-:Y:S05]  /*f680*/  BRA `(.L_x_284) ;  /* 0xffffffd400c87947 */ /* 0x000fea000383ffff */
.L_x_219:
[----:B-1----:R1:W2:Y:S02]  /*f690*/  SYNCS.PHASECHK.TRANS64.TRYWAIT P0, [R4+URZ+0x13240], R3 ;  /* 0x01324003040075a7 */ /* 0x0022a4000800017f */
[----:B--2---:R-:W-:Y:S05]  /*f6a0*/  @!P0 NANOSLEEP.SYNCS 0x989680 ;  /* 0x009896800000895d */ /* 0x004fea0003900000 */
[----:B------:R-:W2:Y:S02]  /*f6b0*/  @!P0 SYNCS.PHASECHK.TRANS64 P0, [R4+URZ+0x13240], R3 ;  /* 0x01324003040085a7 */ /* 0x000ea4000800007f */
[----:B--2---:R-:W-:Y:S05]  /*f6c0*/  @!P0 BRA `(.L_x_219) ;  /* 0xfffffffc00f08947 */ /* 0x004fea000383ffff */
[----:B------:R-:W-:Y:S05]  /*f6d0*/  BRA `(.L_x_285) ;  /* 0xffffffd800447947 */ /* 0x000fea000383ffff */
.L_x_225:
[----:B0-----:R0:W1:Y:S02]  /*f6e0*/  SYNCS.PHASECHK.TRANS64.TRYWAIT P0, [R3+URZ+0x13270], R2 ;  /* 0x01327002030075a7 */ /* 0x001064000800017f */
[----:B-1----:R-:W-:Y:S05]  /*f6f0*/  @!P0 NANOSLEEP.SYNCS 0x989680 ;  /* 0x009896800000895d */ /* 0x002fea0003900000 */
[----:B------:R-:W1:Y:S02]  /*f700*/  @!P0 SYNCS.PHASECHK.TRANS64 P0, [R3+URZ+0x13270], R2 ;  /* 0x01327002030085a7 */ /* 0x000e64000800007f */
[----:B-1----:R-:W-:Y:S05]  /*f710*/  @!P0 BRA `(.L_x_225) ;  /* 0xfffffffc00f08947 */ /* 0x002fea000383ffff */
[----:B------:R-:W-:Y:S05]  /*f720*/  BRA `(.L_x_286) ;  /* 0xffffffd800e07947 */ /* 0x000fea000383ffff */
.L_x_227:
[----:B0-----:R0:W1:Y:S02]  /*f730*/  SYNCS.PHASECHK.TRANS64.TRYWAIT P0, [R3+URZ+0x13260], R2 ;  /* 0x01326002030075a7 */ /* 0x001064000800017f */
[----:B-1----:R-:W-:Y:S05]  /*f740*/  @!P0 NANOSLEEP.SYNCS 0x989680 ;  /* 0x009896800000895d */ /* 0x002fea0003900000 */
[----:B------:R-:W1:Y:S02]  /*f750*/  @!P0 SYNCS.PHASECHK.TRANS64 P0, [R3+URZ+0x13260], R2 ;  /* 0x01326002030085a7 */ /* 0x000e64000800007f */
[----:B-1----:R-:W-:Y:S05]  /*f760*/  @!P0 BRA `(.L_x_227) ;  /* 0xfffffffc00f08947 */ /* 0x002fea000383ffff */
[----:B------:R-:W-:Y:S05]  /*f770*/  BRA `(.L_x_287) ;  /* 0xffffffd800e87947 */ /* 0x000fea000383ffff */
.L_x_234:
[----:B0-----:R0:W1:Y:S02]  /*f780*/  SYNCS.PHASECHK.TRANS64.TRYWAIT P1, [R2+URZ+0x13270], R3 ;  /* 0x01327003020075a7 */ /* 0x001064000802017f */
[----:B-1----:R-:W-:Y:S05]  /*f790*/  @!P1 NANOSLEEP.SYNCS 0x989680 ;  /* 0x009896800000995d */ /* 0x002fea0003900000 */
[----:B------:R-:W1:Y:S02]  /*f7a0*/  @!P1 SYNCS.PHASECHK.TRANS64 P1, [R2+URZ+0x13270], R3 ;  /* 0x01327003020095a7 */ /* 0x000e64000802007f */
[----:B-1----:R-:W-:Y:S05]  /*f7b0*/  @!P1 BRA `(.L_x_234) ;  /* 0xfffffffc00f09947 */ /* 0x002fea000383ffff */
[----:B------:R-:W-:Y:S05]  /*f7c0*/  BRA `(.L_x_288) ;  /* 0xffffffe0002c7947 */ /* 0x000fea000383ffff */
.L_x_236:
[----:B0-----:R0:W1:Y:S02]  /*f7d0*/  SYNCS.PHASECHK.TRANS64.TRYWAIT P1, [R2+URZ+0x13260], R5 ;  /* 0x01326005020075a7 */ /* 0x001064000802017f */
[----:B-1----:R-:W-:Y:S05]  /*f7e0*/  @!P1 NANOSLEEP.SYNCS 0x989680 ;  /* 0x009896800000995d */ /* 0x002fea0003900000 */
[----:B------:R-:W1:Y:S02]  /*f7f0*/  @!P1 SYNCS.PHASECHK.TRANS64 P1, [R2+URZ+0x13260], R5 ;  /* 0x01326005020095a7 */ /* 0x000e64000802007f */
[----:B-1----:R-:W-:Y:S05]  /*f800*/  @!P1 BRA `(.L_x_236) ;  /* 0xfffffffc00f09947 */ /* 0x002fea000383ffff */
[----:B------:R-:W-:Y:S05]  /*f810*/  BRA `(.L_x_289) ;  /* 0xffffffe000347947 */ /* 0x000fea000383ffff */
.L_x_247:
[----:B0-----:R0:W2:Y:S02]  /*f820*/  SYNCS.PHASECHK.TRANS64.TRYWAIT P0, [R7+URZ+0x13220], R0 ;  /* 0x01322000070075a7 */ /* 0x0010a4000800017f */
[----:B--2---:R-:W-:Y:S05]  /*f830*/  @!P0 NANOSLEEP.SYNCS 0x989680 ;  /* 0x009896800000895d */ /* 0x004fea0003900000 */
[----:B------:R-:W2:Y:S02]  /*f840*/  @!P0 SYNCS.PHASECHK.TRANS64 P0, [R7+URZ+0x13220], R0 ;  /* 0x01322000070085a7 */ /* 0x000ea4000800007f */
[----:B--2---:R-:W-:Y:S05]  /*f850*/  @!P0 BRA `(.L_x_247) ;  /* 0xfffffffc00f08947 */ /* 0x004fea000383ffff */
[----:B------:R-:W-:Y:S05]  /*f860*/  BRA `(.L_x_290) ;  /* 0xfffffff0000c7947 */ /* 0x000fea000383ffff */
.L_x_248:
[----:B------:R-:W2:Y:S01]  /*f870*/  S2R R2, SR_TID.X ;  /* 0x0000000000027919 */ /* 0x000ea20000002100 */
[----:B------:R-:W-:Y:S01]  /*f880*/  BSSY B0, `(.L_x_291) ;  /* 0x000000a000007945 */ /* 0x000fe20003800000 */
[----:B------:R-:W-:Y:S02]  /*f890*/  IMAD.MOV.U32 R12, RZ, RZ, RZ ;  /* 0x000000ffff0c7224 */ /* 0x000fe400078e00ff */
[----:B------:R-:W-:Y:S02]  /*f8a0*/  IMAD.MOV.U32 R11, RZ, RZ, 0x1f ;  /* 0x0000001fff0b7424 */ /* 0x000fe400078e00ff */
[----:B------:R-:W-:Y:S01]  /*f8b0*/  IMAD.MOV.U32 R15, RZ, RZ, -0x1 ;  /* 0xffffffffff0f7424 */ /* 0x000fe200078e00ff */
[----:B--2---:R-:W-:-:S04]  /*f8c0*/  SHF.R.U32.HI R2, RZ, 0x5, R2 ;  /* 0x00000005ff027819 */ /* 0x004fc80000011602 */
[----:B------:R-:W-:-:S05]  /*f8d0*/  LOP3.LUT R2, R2, 0x3, RZ, 0xc0, !PT ;  /* 0x0000000302027812 */ /* 0x000fca00078ec0ff */
[----:B------:R-:W-:-:S07]  /*f8e0*/  IMAD.MOV.U32 R13, RZ, RZ, R2 ;  /* 0x000000ffff0d7224 */ /* 0x000fce00078e0002 */
[----:B01----:R-:W-:Y:S05]  /*f8f0*/  WARPSYNC.COLLECTIVE R15, `(.L_x_292) ;  /* 0x000000000f087348 */ /* 0x003fea0003c00000 */
[----:B------:R2:W3:Y:S02]  /*f900*/  SHFL.IDX P6, R14, R13, R12, R11 ;  /* 0x0000000c0d0e7389 */ /* 0x0004e400000c000b */
[----:B0123--:R-:W-:Y:S01]  /*f910*/  ENDCOLLECTIVE ;  /* 0x000000000000791b */ /* 0x00ffe20003800000 */
.L_x_292:
[----:B------:R-:W-:Y:S05]  /*f920*/  BSYNC B0 ;  /* 0x0000000000007941 */ /* 0x000fea0003800000 */
.L_x_291:
[----:B------:R-:W-:Y:S05]  /*f930*/  BRA `(.L_x_293) ;  /* 0xffffffec00f47947 */ /* 0x000fea000383ffff */
.L_x_251:
[----:B------:R-:W-:Y:S01]  /*f940*/  BSSY B1, `(.L_x_294) ;  /* 0x0000006000017945 */ /* 0x000fe20003800000 */
[----:B------:R-:W-:-:S07]  /*f950*/  IMAD.MOV.U32 R15, RZ, RZ, -0x1 ;  /* 0xffffffffff0f7424 */ /* 0x000fce00078e00ff */
[----:B01----:R-:W-:Y:S05]  /*f960*/  WARPSYNC.COLLECTIVE R15, `(.L_x_295) ;  /* 0x000000000f0c7348 */ /* 0x003fea0003c00000 */
[----:B------:R-:W-:Y:S02]  /*f970*/  ELECT P6, UR62, PT ;  /* 0x00000000003e782f */ /* 0x000fe400038c0000 */
[----:B------:R-:W-:Y:S01]  /*f980*/  MOV R14, UR62 ;  /* 0x0000003e000e7c02 */ /* 0x000fe20008000f00 */
[----:B01----:R-:W-:Y:S10]  /*f990*/  ENDCOLLECTIVE ;  /* 0x000000000000791b */ /* 0x003ff40003800000 */
.L_x_295:
[----:B------:R-:W-:Y:S05]  /*f9a0*/  BSYNC B1 ;  /* 0x0000000000017941 */ /* 0x000fea0003800000 */
.L_x_294:
[----:B------:R-:W-:Y:S05]  /*f9b0*/  BRA `(.L_x_296) ;  /* 0xffffffec00ec7947 */ /* 0x000fea000383ffff */
.L_x_253:
[----:B0-----:R0:W2:Y:S02]  /*f9c0*/  SYNCS.PHASECHK.TRANS64.TRYWAIT P1, [R5+URZ], R4 ;  /* 0x00000004050075a7 */ /* 0x0010a4000802017f */
[----:B--2---:R-:W-:Y:S05]  /*f9d0*/  @!P1 NANOSLEEP.SYNCS 0x989680 ;  /* 0x009896800000995d */ /* 0x004fea0003900000 */
[----:B------:R-:W2:Y:S02]  /*f9e0*/  @!P1 SYNCS.PHASECHK.TRANS64 P1, [R5+URZ], R4 ;  /* 0x00000004050095a7 */ /* 0x000ea4000802007f */
[----:B--2---:R-:W-:Y:S05]  /*f9f0*/  @!P1 BRA `(.L_x_253) ;  /* 0xfffffffc00f09947 */ /* 0x004fea000383ffff */
[----:B------:R-:W-:Y:S05]  /*fa00*/  BRA `(.L_x_297) ;  /* 0xfffffff000207947 */ /* 0x000fea000383ffff */
.L_x_254:
[----:B--2---:R2:W3:Y:S02]  /*fa10*/  SYNCS.PHASECHK.TRANS64.TRYWAIT P1, [R3+URZ], R0 ;  /* 0x00000000030075a7 */ /* 0x0044e4000802017f */
[----:B---3--:R-:W-:Y:S05]  /*fa20*/  @!P1 NANOSLEEP.SYNCS 0x989680 ;  /* 0x009896800000995d */ /* 0x008fea0003900000 */
[----:B------:R-:W3:Y:S02]  /*fa30*/  @!P1 SYNCS.PHASECHK.TRANS64 P1, [R3+URZ], R0 ;  /* 0x00000000030095a7 */ /* 0x000ee4000802007f */
[----:B---3--:R-:W-:Y:S05]  /*fa40*/  @!P1 BRA `(.L_x_254) ;  /* 0xfffffffc00f09947 */ /* 0x008fea000383ffff */
[----:B------:R-:W-:Y:S05]  /*fa50*/  BRA `(.L_x_298) ;  /* 0xfffffff000147947 */ /* 0x000fea000383ffff */
.L_x_256:
[----:B--2---:R2:W3:Y:S02]  /*fa60*/  SYNCS.PHASECHK.TRANS64.TRYWAIT P1, [R3+URZ+0x13260], R4 ;  /* 0x01326004030075a7 */ /* 0x0044e4000802017f */
[----:B---3--:R-:W-:Y:S05]  /*fa70*/  @!P1 NANOSLEEP.SYNCS 0x989680 ;  /* 0x009896800000995d */ /* 0x008fea0003900000 */
[----:B------:R-:W3:Y:S02]  /*fa80*/  @!P1 SYNCS.PHASECHK.TRANS64 P1, [R3+URZ+0x13260], R4 ;  /* 0x01326004030095a7 */ /* 0x000ee4000802007f */
[----:B---3--:R-:W-:Y:S05]  /*fa90*/  @!P1 BRA `(.L_x_256) ;  /* 0xfffffffc00f09947 */ /* 0x008fea000383ffff */
[----:B------:R-:W-:Y:S05]  /*faa0*/  BRA `(.L_x_299) ;  /* 0xfffffff000147947 */ /* 0x000fea000383ffff */
.L_x_258:
[----:B0-----:R0:W3:Y:S02]  /*fab0*/  SYNCS.PHASECHK.TRANS64.TRYWAIT P1, [R5+URZ+0x13260], R0 ;  /* 0x01326000050075a7 */ /* 0x0010e4000802017f */
[----:B---3--:R-:W-:Y:S05]  /*fac0*/  @!P1 NANOSLEEP.SYNCS 0x989680 ;  /* 0x009896800000995d */ /* 0x008fea0003900000 */
[----:B------:R-:W3:Y:S02]  /*fad0*/  @!P1 SYNCS.PHASECHK.TRANS64 P1, [R5+URZ+0x13260], R0 ;  /* 0x01326000050095a7 */ /* 0x000ee4000802007f */
[----:B---3--:R-:W-:Y:S05]  /*fae0*/  @!P1 BRA `(.L_x_258) ;  /* 0xfffffffc00f09947 */ /* 0x008fea000383ffff */
[----:B------:R-:W-:Y:S05]  /*faf0*/  BRA `(.L_x_300) ;  /* 0xfffffff000147947 */ /* 0x000fea000383ffff */
.L_x_260:
[----:B---3--:R3:W4:Y:S02]  /*fb00*/  SYNCS.PHASECHK.TRANS64.TRYWAIT P0, [R3+URZ+0x13280], R4 ;  /* 0x01328004030075a7 */ /* 0x008724000800017f */
[----:B----4-:R-:W-:Y:S05]  /*fb10*/  @!P0 NANOSLEEP.SYNCS 0x989680 ;  /* 0x009896800000895d */ /* 0x010fea0003900000 */
[----:B------:R-:W4:Y:S02]  /*fb20*/  @!P0 SYNCS.PHASECHK.TRANS64 P0, [R3+URZ+0x13280], R4 ;  /* 0x01328004030085a7 */ /* 0x000f24000800007f */
[----:B----4-:R-:W-:Y:S05]  /*fb30*/  @!P0 BRA `(.L_x_260) ;  /* 0xfffffffc00f08947 */ /* 0x010fea000383ffff */
[----:B------:R-:W-:Y:S05]  /*fb40*/  BRA `(.L_x_261) ;  /* 0xfffffff000107947 */ /* 0x000fea000383ffff */
.L_x_301:
        /* <DEDUP_REMOVED lines=11> */
.L_x_2188:


//--------------------- .text._ZN7cutlass13device_kernelIN5flash11enable_sm90INS1_16FlashAttnFwdSm90INS1_25CollectiveMainloopFwdSm90ILi2EN4cute5tupleIJNS5_1CILi1EEES8_S8_EEENS6_IJNS7_ILi192EEENS7_ILi160EEENS7_ILi64EEEEEELi64ENS_12float_e4m3_tEfNS_4arch4Sm90ELb0ELb0ELb0ELb1ELb0ELb1ELb0ELb1ELb1ELb1ELb1ELb0EEENS1_21CollectiveEpilogueFwdINS6_IJSA_SC_SB_EEES9_NS_10bfloat16_tESG_Li384ELb1ELb1ELb1ELb1EEENS1_36VarlenDynamicPersistentTileSchedulerILi192ELi160ELi384ELi128ELb1ELb1ELb1ELb0ELb1ELb1EEEEEEEEEvNT_6ParamsE --------------------------
	.section	.text._ZN7cutlass13device_kernelIN5flash11enable_sm90INS1_16FlashAttnFwdSm90INS1_25CollectiveMainloopFwdSm90ILi2EN4cute5tupleIJNS5_1CILi1EEES8_S8_EEENS6_IJNS7_ILi192EEENS7_ILi160EEENS7_ILi64EEEEEELi64ENS_12float_e4m3_tEfNS_4arch4Sm90ELb0ELb0ELb0ELb1ELb0ELb1ELb0ELb1ELb1ELb1ELb1ELb0EEENS1_21CollectiveEpilogueFwdINS6_IJSA_SC_SB_EEES9_NS_10bfloat16_tESG_Li384ELb1ELb1ELb1ELb1EEENS1_36VarlenDynamicPersistentTileSchedulerILi192ELi160ELi384ELi128ELb1ELb1ELb1ELb0ELb1ELb1EEEEEEEEEvNT_6ParamsE,"ax",@progbits
	.align	128
.text._ZN7cutlass13device_kernelIN5flash11enable_sm90INS1_16FlashAttnFwdSm90INS1_25CollectiveMainloopFwdSm90ILi2EN4cute5tupleIJNS5_1CILi1EEES8_S8_EEENS6_IJNS7_ILi192EEENS7_ILi160EEENS7_ILi64EEEEEELi64ENS_12float_e4m3_tEfNS_4arch4Sm90ELb0ELb0ELb0ELb1ELb0ELb1ELb0ELb1ELb1ELb1ELb1ELb0EEENS1_21CollectiveEpilogueFwdINS6_IJSA_SC_SB_EEES9_NS_10bfloat16_tESG_Li384ELb1ELb1ELb1ELb1EEENS1_36VarlenDynamicPersistentTileSchedulerILi192ELi160ELi384ELi128ELb1ELb1ELb1ELb0ELb1ELb1EEEEEEEEEvNT_6ParamsE:
        .type           _ZN7cutlass13device_kernelIN5flash11enable_sm90INS1_16FlashAttnFwdSm90INS1_25CollectiveMainloopFwdSm90ILi2EN4cute5tupleIJNS5_1CILi1EEES8_S8_EEENS6_IJNS7_ILi192EEENS7_ILi160EEENS7_ILi64EEEEEELi64ENS_12float_e4m3_tEfNS_4arch4Sm90ELb0ELb0ELb0ELb1ELb0ELb1ELb0ELb1ELb1ELb1ELb1ELb0EEENS1_21CollectiveEpilogueFwdINS6_IJSA_SC_SB_EEES9_NS_10bfloat16_tESG_Li384ELb1ELb1ELb1ELb1EEENS1_36VarlenDynamicPersistentTileSchedulerILi192ELi160ELi384ELi128ELb1ELb1ELb1ELb0ELb1ELb1EEEEEEEEEvNT_6ParamsE,@function
        .size           _ZN7cutlass13device_kernelIN5flash11enable_sm90INS1_16FlashAttnFwdSm90INS1_25CollectiveMainloopFwdSm90ILi2EN4cute5tupleIJNS5_1CILi1EEES8_S8_EEENS6_IJNS7_ILi192EEENS7_ILi160EEENS7_ILi64EEEEEELi64ENS_12float_e4m3_tEfNS_4arch4Sm90ELb0ELb0ELb0ELb1ELb0ELb1ELb0ELb1ELb1ELb1ELb1ELb0EEENS1_21CollectiveEpilogueFwdINS6_IJSA_SC_SB_EEES9_NS_10bfloat16_tESG_Li384ELb1ELb1ELb1ELb1EEENS1_36VarlenDynamicPersistentTileSchedulerILi192ELi160ELi384ELi128ELb1ELb1ELb1ELb0ELb1ELb1EEEEEEEEEvNT_6ParamsE,(.L_x_2189 - _ZN7cutlass13device_kernelIN5flash11enable_sm90INS1_16FlashAttnFwdSm90INS1_25CollectiveMainloopFwdSm90ILi2EN4cute5tupleIJNS5_1CILi1EEES8_S8_EEENS6_IJNS7_ILi192EEENS7_ILi160EEENS7_ILi64EEEEEELi64ENS_12float_e4m3_tEfNS_4arch4Sm90ELb0ELb0ELb0ELb1ELb0ELb1ELb0ELb1ELb1ELb1ELb1ELb0EEENS1_21CollectiveEpilogueFwdINS6_IJSA_SC_SB_EEES9_NS_10bfloat16_tESG_Li384ELb1ELb1ELb1ELb1EEENS1_36VarlenDynamicPersistentTileSchedulerILi192ELi160ELi384ELi128ELb1ELb1ELb1ELb0ELb1ELb1EEEEEEEEEvNT_6ParamsE)
        .other          _ZN7cutlass13device_kernelIN5flash11enable_sm90INS1_16FlashAttnFwdSm90INS1_25CollectiveMainloopFwdSm90ILi2EN4cute5tupleIJNS5_1CILi1EEES8_S8_EEENS6_IJNS7_ILi192EEENS7_ILi160EEENS7_ILi64EEEEEELi64ENS_12float_e4m3_tEfNS_4arch4Sm90ELb0ELb0ELb0ELb1ELb0ELb1ELb0ELb1ELb1ELb1ELb1ELb0EEENS1_21CollectiveEpilogueFwdINS6_IJSA_SC_SB_EEES9_NS_10bfloat16_tESG_Li384ELb1ELb1ELb1ELb1EEENS1_36VarlenDynamicPersistentTileSchedulerILi192ELi160ELi384ELi128ELb1ELb1ELb1ELb0ELb1ELb1EEEEEEEEEvNT_6ParamsE,@"STO_CUDA_ENTRY STV_DEFAULT"
_ZN7cutlass13device_kernelIN5flash11enable_sm90INS1_16FlashAttnFwdSm90INS1_25CollectiveMainloopFwdSm90ILi2EN4cute5tupleIJNS5_1CILi1EEES8_S8_EEENS6_IJNS7_ILi192EEENS7_ILi160EEENS7_ILi64EEEEEELi64ENS_12float_e4m3_tEfNS_4arch4Sm90ELb0ELb0ELb0ELb1ELb0ELb1ELb0ELb1ELb1ELb1ELb1ELb0EEENS1_21CollectiveEpilogueFwdINS6_IJSA_SC_SB_EEES9_NS_10bfloat16_tESG_Li384ELb1ELb1ELb1ELb1EEENS1_36VarlenDynamicPersistentTileSchedulerILi192ELi160ELi384ELi128ELb1ELb1ELb1ELb0ELb1ELb1EEEEEEEEEvNT_6ParamsE:
[----:B------:R-:W0:Y:S02]  /*0000*/  LDC R1, c[0x0][0x28] ;  /* 0x00000a00ff017b82 */ /* 0x000e240000000800 */
[----:B0-----:R-:W-:Y:S01]  /*0010*/  VIADD R1, R1, 0xffffff68 ;  /* 0xffffff6801017836 */ /* 0x001fe20000000000 */
[----:B------:R-:W0:Y:S01]  /*0020*/  S2R R3, SR_TID.X ;  /* 0x0000000000037919 */ /* 0x000e220000002100 */
[----:B------:R-:W-:Y:S01]  /*0030*/  ELECT P0, URZ, PT ;  /* 0x00000000003f782f */ /* 0x000fe20003800000 */
[----:B------:R-:W-:Y:S01]  /*0040*/  BSSY B0, `(.L_x_302) ;  /* 0x0000013000007945 */ /* 0x000fe20003800000 */
[----:B0-----:R-:W-:-:S05]  /*0050*/  SHF.R.U32.HI R0, RZ, 0x5, R3 ;  /* 0x00000005ff007819 */ /* 0x001fca0000011603 */
[----:B------:R-:W0:Y:S02]  /*0060*/  SHFL.IDX PT, R2, R0, RZ, 0x1f ;  /* 0x00001fff00027589 */ /* 0x000e2400000e0000 */
[----:B0-----:R-:W-:-:S13]  /*0070*/  ISETP.EQ.AND P0, PT, R2, RZ, P0 ;  /* 0x000000ff0200720c */ /* 0x001fda0000702270 */
[----:B------:R-:W-:Y:S05]  /*0080*/  @!P0 BRA `(.L_x_303) ;  /* 0x0000000000388947 */ /* 0x000fea0003800000 */
[----:B------:R-:W-:Y:S02]  /*0090*/  ULDC.64 UR4, c[0x0][0x198] ;  /* 0x0000660000047ab9 */ /* 0x000fe40000000a00 */
[----:B------:R-:W-:Y:S02]  /*00a0*/  UIADD3 UR6, UP0, UR4, 0x370, URZ ;  /* 0x0000037004067890 */ /* 0x000fe4000ff1e03f */
[----:B------:R-:W-:Y:S02]  /*00b0*/  UIADD3 UR8, UP1, UR4, 0x470, URZ ;  /* 0x0000047004087890 */ /* 0x000fe4000ff3e03f */
[----:B------:R-:W-:Y:S02]  /*00c0*/  UIADD3 UR10, UP2, UR4, 0x570, URZ ;  /* 0x00000570040a7890 */ /* 0x000fe4000ff5e03f */
[----:B------:R-:W-:Y:S02]  /*00d0*/  UIADD3 UR4, UP3, UR4, 0x670, URZ ;  /* 0x0000067004047890 */ /* 0x000fe4000ff7e03f */
[----:B------:R-:W-:-:S02]  /*00e0*/  UIADD3.X UR7, URZ, UR5, URZ, UP0, !UPT ;  /* 0x000000053f077290 */ /* 0x000fc400087fe43f */
[----:B------:R-:W-:Y:S02]  /*00f0*/  UIADD3.X UR9, URZ, UR5, URZ, UP1, !UPT ;  /* 0x000000053f097290 */ /* 0x000fe40008ffe43f */
[----:B------:R-:W-:Y:S02]  /*0100*/  UIADD3.X UR11, URZ, UR5, URZ, UP2, !UPT ;  /* 0x000000053f0b7290 */ /* 0x000fe400097fe43f */
[----:B------:R-:W-:-:S03]  /*0110*/  UIADD3.X UR5, URZ, UR5, URZ, UP3, !UPT ;  /* 0x000000053f057290 */ /* 0x000fc60009ffe43f */
[----:B------:R0:W-:Y:S02]  /*0120*/  UTMACCTL.PF [UR6] ;  /* 0x00000000060079b9 */ /* 0x0001e40008040000 */
[----:B------:R0:W-:Y:S02]  /*0130*/  UTMACCTL.PF [UR8] ;  /* 0x00000000080079b9 */ /* 0x0001e40008040000 */
[----:B------:R0:W-:Y:S02]  /*0140*/  UTMACCTL.PF [UR10] ;  /* 0x000000000a0079b9 */ /* 0x0001e40008040000 */
[----:B------:R0:W-:Y:S02]  /*0150*/  UTMACCTL.PF [UR4] ;  /* 0x00000000040079b9 */ /* 0x0001e40008040000 */
[----:B0-----:R-:W-:Y:S01]  /*0160*/  NOP ;  /* 0x0000000000007918 */ /* 0x001fe20000000000 */
.L_x_303:
[----:B------:R-:W-:Y:S05]  /*0170*/  BSYNC B0 ;  /* 0x0000000000007941 */ /* 0x000fea0003800000 */
.L_x_302:
[----:B------:R-:W-:Y:S01]  /*0180*/  VOTEU.ANY UP0, P0 ;  /* 0x00000000003f7886 */ /* 0x000fe20000000100 */
[----:B------:R-:W0:Y:S01]  /*0190*/  SHFL.IDX PT, R2, R0, RZ, 0x1f ;  /* 0x00001fff00027589 */ /* 0x000e2200000e0000 */
[----:B------:R-:W-:Y:S01]  /*01a0*/  UMOV UR4, 0x80 ;  /* 0x0000008000047882 */ /* 0x000fe20000000000 */
[----:B------:R-:W-:Y:S01]  /*01b0*/  UMOV UR7, 0x180 ;  /* 0x0000018000077882 */ /* 0x000fe20000000000 */
[----:B------:R-:W-:Y:S01]  /*01c0*/  SHF.R.U32.HI R3, RZ, 0x7, R3 ;  /* 0x00000007ff037819 */ /* 0x000fe20000011603 */
[----:B------:R-:W1:Y:S01]  /*01d0*/  @UP0 S2UR UR8, SR_CgaCtaId ;  /* 0x00000000000809c3 */ /* 0x000e620000008800 */
[----:B------:R-:W-:Y:S01]  /*01e0*/  @UP0 UMOV UR6, 0x400 ;  /* 0x0000040000060882 */ /* 0x000fe20000000000 */
[----:B------:R-:W-:-:S04]  /*01f0*/  @UP0 UIADD3 UR4, -UR4, 0x100000, URZ ;  /* 0x0010000004040890 */ /* 0x000fc8000fffe13f */
[----:B------:R-:W-:Y:S02]  /*0200*/  @UP0 USHF.L.U32 UR5, UR4, 0xb, URZ ;  /* 0x0000000b04050899 */ /* 0x000fe4000800063f */
[----:B------:R-:W-:Y:S01]  /*0210*/  @UP0 USHF.L.U32 UR4, UR4, 0x1, URZ ;  /* 0x0000000104040899 */ /* 0x000fe2000800063f */
[----:B------:R-:W-:Y:S01]  /*0220*/  VOTEU.ANY UP1, P0 ;  /* 0x00000000003f7886 */ /* 0x000fe20000020100 */
[----:B0-----:R-:W-:Y:S02]  /*0230*/  ISETP.NE.AND P1, PT, R2, RZ, PT ;  /* 0x000000ff0200720c */ /* 0x001fe40003f25270 */
[----:B------:R0:W2:Y:S01]  /*0240*/  SHFL.IDX PT, R2, R3, RZ, 0x1f ;  /* 0x00001fff03027589 */ /* 0x0000a200000e0000 */
[----:B-1----:R-:W-:Y:S02]  /*0250*/  @UP0 ULEA UR8, UR8, UR6, 0x18 ;  /* 0x0000000608080291 */ /* 0x002fe4000f8ec03f */
[----:B------:R-:W-:-:S04]  /*0260*/  @UP0 UIADD3 UR6, -UR7, 0x100000, URZ ;  /* 0x0010000007060890 */ /* 0x000fc8000fffe13f */
[----:B------:R-:W-:Y:S02]  /*0270*/  @UP0 USHF.L.U32 UR7, UR6, 0xb, URZ ;  /* 0x0000000b06070899 */ /* 0x000fe4000800063f */
[----:B------:R-:W-:Y:S01]  /*0280*/  @UP0 USHF.L.U32 UR6, UR6, 0x1, URZ ;  /* 0x0000000106060899 */ /* 0x000fe2000800063f */
[----:B------:R-:W-:Y:S01]  /*0290*/  VOTEU.ANY UP0, P0 ;  /* 0x00000000003f7886 */ /* 0x000fe20000000100 */
[----:B------:R-:W1:Y:S04]  /*02a0*/  FENCE.VIEW.ASYNC.S ;  /* 0x00000000000073c6 */ /* 0x000e680000000000 */
[----:B-1----:R0:W1:Y:S06]  /*02b0*/  @UP0 SYNCS.EXCH.64 URZ, [UR8+0x13200], UR4 ;  /* 0x01320004083f05b2 */ /* 0x00206c0008000100 */
[----:B------:R0:W3:Y:S02]  /*02c0*/  @UP1 SYNCS.EXCH.64 URZ, [UR8+0x13220], UR6 ;  /* 0x01322006083f15b2 */ /* 0x0000e40008000100 */
[----:B0-----:R-:W-:Y:S05]  /*02d0*/  @P1 BRA `(.L_x_304) ;  /* 0x0000000000481947 */ /* 0x001fea0003800000 */
[----:B------:R-:W0:Y:S01]  /*02e0*/  S2UR UR5, SR_CgaCtaId ;  /* 0x00000000000579c3 */ /* 0x000e220000008800 */
        /* <DEDUP_REMOVED lines=15> */
[----:B------:R0:W0:Y:S01]  /*03e0*/  SYNCS.EXCH.64 URZ, [UR8+0x13248], UR6 ;  /* 0x01324806083f75b2 */ /* 0x0000220008000100 */
[----:B------:R-:W-:Y:S01]  /*03f0*/  NOP ;  /* 0x0000000000007918 */ /* 0x000fe20000000000 */
.L_x_304:
[----:B------:R-:W5:Y:S01]  /*0400*/  SHFL.IDX PT, R3, R0, RZ, 0x1f ;  /* 0x00001fff00037589 */ /* 0x000f6200000e0000 */
[----:B------:R-:W-:Y:S01]  /*0410*/  NOP ;  /* 0x0000000000007918 */ /* 0x000fe20000000000 */
[----:B-----5:R-:W-:-:S13]  /*0420*/  ISETP.NE.AND P0, PT, R3, RZ, PT ;  /* 0x000000ff0300720c */ /* 0x020fda0003f05270 */
        /* <DEDUP_REMOVED lines=17> */
[----:B------:R0:W0:Y:S01]  /*0540*/  SYNCS.EXCH.64 URZ, [UR8+0x13268], UR6 ;  /* 0x01326806083f75b2 */ /* 0x0000220008000100 */
[----:B------:R-:W-:Y:S01]  /*0550*/  NOP ;  /* 0x0000000000007918 */ /* 0x000fe20000000000 */
.L_x_305:
[----:B------:R-:W5:Y:S01]  /*0560*/  SHFL.IDX PT, R3, R0, RZ, 0x1f ;  /* 0x00001fff00037589 */ /* 0x000f6200000e0000 */
[----:B------:R-:W-:Y:S01]  /*0570*/  NOP ;  /* 0x0000000000007918 */ /* 0x000fe20000000000 */
[----:B-----5:R-:W-:-:S13]  /*0580*/  ISETP.NE.AND P0, PT, R3, RZ, PT ;  /* 0x000000ff0300720c */ /* 0x020fda0003f05270 */
        /* <DEDUP_REMOVED lines=13> */
[----:B------:R0:W0:Y:S01]  /*0660*/  SYNCS.EXCH.64 URZ, [UR6+0x13288], UR4 ;  /* 0x01328804063f75b2 */ /* 0x0000220008000100 */
[----:B------:R-:W-:Y:S01]  /*0670*/  NOP ;  /* 0x0000000000007918 */ /* 0x000fe20000000000 */
.L_x_306:
        /* <DEDUP_REMOVED lines=22> */
.L_x_307:
        /* <DEDUP_REMOVED lines=22> */
.L_x_308:
[----:B--2---:R-:W-:Y:S01]  /*0940*/  ISETP.NE.AND P0, PT, R2, RZ, PT ;  /* 0x000000ff0200720c */ /* 0x004fe20003f05270 */
[----:B------:R-:W-:Y:S01]  /*0950*/  IMAD.MOV.U32 R2, RZ, RZ, 0x1 ;  /* 0x00000001ff027424 */ /* 0x000fe200078e00ff */
[----:B------:R-:W-:Y:S01]  /*0960*/  NOP ;  /* 0x0000000000007918 */ /* 0x000fe20000000000 */
[----:B------:R-:W-:Y:S01]  /*0970*/  ULDC.64 UR40, c[0x0][0x208] ;  /* 0x0000820000287ab9 */ /* 0x000fe20000000a00 */
[----:B------:R-:W-:Y:S02]  /*0980*/  BSSY B8, `(.L_x_309) ;  /* 0x00015c8000087945 */ /* 0x000fe40003800000 */
[----:B------:R-:W-:-:S05]  /*0990*/  SEL R2, R2, 0x2, !P0 ;  /* 0x0000000202027807 */ /* 0x000fca0004000000 */
[----:B------:R2:W-:Y:S01]  /*09a0*/  STL [R1+0x38], R2 ;  /* 0x0000380201007387 */ /* 0x0005e20000100800 */
[----:B01-34-:R-:W-:Y:S06]  /*09b0*/  BAR.SYNC.DEFER_BLOCKING 0x0 ;  /* 0x0000000000007b1d */ /* 0x01bfec0000010000 */
[----:B------:R-:W-:Y:S05]  /*09c0*/  @!P0 BRA `(.L_x_310) ;  /* 0x000000f800b08947 */ /* 0x000fea0003800000 */
.L_x_311:
[----:B------:R-:W-:-:S08]  /*09d0*/  NOP ;  /* 0x0000000000007918 */ /* 0x000fd00000000000 */
[----:B------:R-:W0:Y:S02]  /*09e0*/  USETMAXREG.TRY_ALLOC.CTAPOOL UP0, 0xa0 ;  /* 0x000000a0000079c8 */ /* 0x000e240008000600 */
[----:B0-----:R-:W-:-:S13]  /*09f0*/  PLOP3.LUT P0, PT, PT, PT, UP0, 0x80, 0x0 ;  /* 0x000000000000781c */ /* 0x001fda0003f0f008 */
[----:B------:R-:W-:Y:S05]  /*0a00*/  @!P0 BRA `(.L_x_311) ;  /* 0xfffffffc00f08947 */ /* 0x000fea000383ffff */
[----:B------:R-:W0:Y:S08]  /*0a10*/  S2UR UR4, SR_CgaCtaId ;  /* 0x00000000000479c3 */ /* 0x000e300000008800 */
[----:B------:R-:W-:Y:S06]  /*0a20*/  BAR.ARV 0x8, 0x200 ;  /* 0x0208000000007b1d */ /* 0x000fec0000002000 */
[----:B------:R-:W-:-:S02]  /*0a30*/  MOV R16, 0x400 ;  /* 0x0000040000107802 */ /* 0x000fc40000000f00 */
[----:B------:R-:W-:Y:S01]  /*0a40*/  BAR.SYNC.DEFER_BLOCKING 0x5, 0x200 ;  /* 0x0148000000007b1d */ /* 0x000fe20000010000 */
[----:B0-----:R-:W-:-:S05]  /*0a50*/  IMAD.U32 R0, RZ, RZ, UR4 ;  /* 0x00000004ff007e24 */ /* 0x001fca000f8e00ff */
[----:B------:R-:W-:Y:S01]  /*0a60*/  ULDC UR4, c[0x0][0xc3c] ;  /* 0x00030f0000047ab9 */ /* 0x000fe20000000800 */
[----:B------:R-:W-:Y:S01]  /*0a70*/  LEA R16, R0, R16, 0x18 ;  /* 0x0000001000107211 */ /* 0x000fe200078ec0ff */
[----:B------:R-:W-:Y:S04]  /*0a80*/  STL [R1+0x24], R0 ;  /* 0x0000240001007387 */ /* 0x000fe80000100800 */
[----:B------:R-:W0:Y:S01]  /*0a90*/  LDS.128 R24, [R16+0x132d0] ;  /* 0x0132d00010187984 */ /* 0x000e220000000c00 */
[----:B------:R-:W-:Y:S06]  /*0aa0*/  BAR.ARV 0x4, 0x200 ;  /* 0x0108000000007b1d */ /* 0x000fec0000002000 */
[----:B0-----:R-:W-:-:S13]  /*0ab0*/  ISETP.GE.AND P0, PT, R27, UR4, PT ;  /* 0x000000041b007c0c */ /* 0x001fda000bf06270 */
[----:B------:R-:W-:Y:S05]  /*0ac0*/  @P0 BRA `(.L_x_312) ;  /* 0x0000015800cc0947 */ /* 0x000fea0003800000 */
[----:B------:R-:W3:Y:S01]  /*0ad0*/  LDL R17, [R1+0x38] ;  /* 0x0000380001117983 */ /* 0x000ee20000100800 */
[----:B------:R-:W0:Y:S02]  /*0ae0*/  S2R R0, SR_TID.X ;  /* 0x0000000000007919 */ /* 0x000e240000002100 */
[----:B0-----:R-:W-:-:S05]  /*0af0*/  VIADD R15, R0, 0xffffff80 ;  /* 0xffffff80000f7836 */ /* 0x001fca0000000000 */
[----:B------:R-:W-:Y:S02]  /*0b00*/  SHF.R.S32.HI R0, RZ, 0x1f, R15 ;  /* 0x0000001fff007819 */ /* 0x000fe4000001140f */
[-C--:B------:R-:W-:Y:S02]  /*0b10*/  LEA.HI R4, R15, R15.reuse, RZ, 0x1 ;  /* 0x0000000f0f047211 */ /* 0x080fe400078f08ff */
[CC--:B--2---:R-:W-:Y:S02]  /*0b20*/  LEA.HI R2, R0.reuse, R15.reuse, RZ, 0x7 ;  /* 0x0000000f00027211 */ /* 0x0c4fe400078f38ff */
[CC--:B------:R-:W-:Y:S02]  /*0b30*/  LEA.HI R3, R0.reuse, R15.reuse, RZ, 0x5 ;  /* 0x0000000f00037211 */ /* 0x0c0fe400078f28ff */
[----:B------:R-:W-:Y:S02]  /*0b40*/  LEA.HI R5, R0, R15, RZ, 0x4 ;  /* 0x0000000f00057211 */ /* 0x000fe400078f20ff */
[----:B------:R-:W-:-:S02]  /*0b50*/  SHF.R.S32.HI R23, RZ, 0x1, R4 ;  /* 0x00000001ff177819 */ /* 0x000fc40000011404 */
[----:B------:R-:W-:Y:S01]  /*0b60*/  LOP3.LUT R10, R2, 0xffffff80, RZ, 0xc0, !PT ;  /* 0xffffff80020a7812 */ /* 0x000fe200078ec0ff */
[----:B------:R-:W-:Y:S01]  /*0b70*/  IMAD.SHL.U32 R6, R3, 0x20, RZ ;  /* 0x0000002003067824 */ /* 0x000fe200078e00ff */
[----:B------:R-:W-:Y:S02]  /*0b80*/  LOP3.LUT R8, R5, 0x3fffff0, RZ, 0xc0, !PT ;  /* 0x03fffff005087812 */ /* 0x000fe400078ec0ff */
[----:B------:R-:W-:Y:S01]  /*0b90*/  LEA.HI R3, R4, R23, RZ, 0x1 ;  /* 0x0000001704037211 */ /* 0x000fe200078f08ff */
[C---:B------:R-:W-:Y:S01]  /*0ba0*/  IMAD.IADD R14, R15.reuse, 0x1, -R10 ;  /* 0x000000010f0e7824 */ /* 0x040fe200078e0a0a */
[----:B------:R-:W-:Y:S02]  /*0bb0*/  SHF.R.S32.HI R7, RZ, 0x4, R5 ;  /* 0x00000004ff077819 */ /* 0x000fe40000011405 */
[----:B------:R-:W-:Y:S01]  /*0bc0*/  LOP3.LUT R9, R6, 0xfffffc00, RZ, 0xc0, !PT ;  /* 0xfffffc0006097812 */ /* 0x000fe200078ec0ff */
[----:B------:R-:W-:Y:S01]  /*0bd0*/  IMAD.IADD R8, R15, 0x1, -R8 ;  /* 0x000000010f087824 */ /* 0x000fe200078e0a08 */
[----:B------:R-:W-:-:S02]  /*0be0*/  LOP3.LUT R6, R3, 0x3fffffe, RZ, 0xc0, !PT ;  /* 0x03fffffe03067812 */ /* 0x000fc400078ec0ff */
[----:B------:R-:W-:Y:S02]  /*0bf0*/  LEA.HI R5, R5, R7, RZ, 0x1 ;  /* 0x0000000705057211 */ /* 0x000fe400078f08ff */
[----:B------:R-:W-:Y:S01]  /*0c00*/  SHF.R.S32.HI R11, RZ, 0x1f, R14 ;  /* 0x0000001fff0b7819 */ /* 0x000fe2000001140e */
[----:B------:R-:W-:Y:S01]  /*0c10*/  IMAD.IADD R6, R23, 0x1, -R6 ;  /* 0x0000000117067824 */ /* 0x000fe200078e0a06 */
[----:B------:R-:W-:Y:S01]  /*0c20*/  LOP3.LUT R10, R5, 0x1ffffffe, RZ, 0xc0, !PT ;  /* 0x1ffffffe050a7812 */ /* 0x000fe200078ec0ff */
[----:B------:R-:W-:Y:S01]  /*0c30*/  IMAD R9, R8, 0x40, R9 ;  /* 0x0000004008097824 */ /* 0x000fe200078e0209 */
[----:B------:R-:W-:Y:S01]  /*0c40*/  LEA.HI R8, R11, R14, RZ, 0x2 ;  /* 0x0000000e0b087211 */ /* 0x000fe200078f10ff */
[C---:B------:R-:W-:Y:S01]  /*0c50*/  IMAD R13, R7.reuse, 0x8, R6 ;  /* 0x00000008070d7824 */ /* 0x040fe200078e0206 */
[----:B------:R-:W-:Y:S01]  /*0c60*/  LEA.HI R3, R0, R15, RZ, 0x2 ;  /* 0x0000000f00037211 */ /* 0x000fe200078f10ff */
[----:B------:R-:W-:Y:S01]  /*0c70*/  IMAD.IADD R10, R7, 0x1, -R10 ;  /* 0x00000001070a7824 */ /* 0x000fe200078e0a0a */
[----:B------:R-:W-:-:S02]  /*0c80*/  SHF.R.S32.HI R6, RZ, 0x2, R8 ;  /* 0x00000002ff067819 */ /* 0x000fc40000011408 */
[----:B------:R-:W-:Y:S02]  /*0c90*/  SHF.R.S32.HI R7, RZ, 0x1f, R8 ;  /* 0x0000001fff077819 */ /* 0x000fe40000011408 */
[----:B------:R-:W-:Y:S02]  /*0ca0*/  SHF.R.S32.HI R18, RZ, 0x7, R2 ;  /* 0x00000007ff127819 */ /* 0x000fe40000011402 */
[--C-:B------:R-:W-:Y:S02]  /*0cb0*/  SHF.R.S32.HI R2, RZ, 0x2, R3.reuse ;  /* 0x00000002ff027819 */ /* 0x100fe40000011403 */
[----:B------:R-:W-:Y:S02]  /*0cc0*/  SHF.R.S32.HI R5, RZ, 0x1f, R3 ;  /* 0x0000001fff057819 */ /* 0x000fe40000011403 */
[----:B------:R-:W-:Y:S02]  /*0cd0*/  LEA.HI R7, R7, R6, RZ, 0x3 ;  /* 0x0000000607077211 */ /* 0x000fe400078f18ff */
[----:B------:R-:W-:Y:S01]  /*0ce0*/  LOP3.LUT R12, R3, 0xfffffffc, RZ, 0xc0, !PT ;  /* 0xfffffffc030c7812 */ /* 0x000fe200078ec0ff */
[----:B------:R-:W-:Y:S01]  /*0cf0*/  IMAD.HI R3, R18, 0x55555556, RZ ;  /* 0x5555555612037827 */ /* 0x000fe200078e02ff */
[----:B------:R-:W-:-:S02]  /*0d00*/  LEA.HI R5, R5, R2, RZ, 0x2 ;  /* 0x0000000205057211 */ /* 0x000fc400078f10ff */
[----:B------:R-:W-:Y:S02]  /*0d10*/  LOP3.LUT R7, R7, 0xfffffff8, RZ, 0xc0, !PT ;  /* 0xfffffff807077812 */ /* 0x000fe400078ec0ff */
[----:B------:R-:W-:Y:S02]  /*0d20*/  LEA.HI R11, R11, R14, RZ, 0x5 ;  /* 0x0000000e0b0b7211 */ /* 0x000fe400078f28ff */
[----:B------:R-:W-:Y:S02]  /*0d30*/  LEA.HI R3, R3, R3, RZ, 0x1 ;  /* 0x0000000303037211 */ /* 0x000fe400078f08ff */
[----:B------:R-:W-:Y:S01]  /*0d40*/  LOP3.LUT R5, R5, 0xfffffffc, RZ, 0xc0, !PT ;  /* 0xfffffffc05057812 */ /* 0x000fe200078ec0ff */
[----:B------:R-:W-:Y:S01]  /*0d50*/  IMAD.IADD R6, R6, 0x1, -R7 ;  /* 0x0000000106067824 */ /* 0x000fe200078e0a07 */
[----:B------:R-:W-:Y:S01]  /*0d60*/  SHF.R.S32.HI R11, RZ, 0x5, R11 ;  /* 0x00000005ff0b7819 */ /* 0x000fe2000001140b */
[----:B------:R-:W-:Y:S02]  /*0d70*/  IMAD R3, R3, -0x3, R18 ;  /* 0xfffffffd03037824 */ /* 0x000fe400078e0212 */
[----:B------:R-:W-:-:S02]  /*0d80*/  IMAD.IADD R18, R2, 0x1, -R5 ;  /* 0x0000000102127824 */ /* 0x000fc400078e0a05 */
[----:B------:R-:W-:Y:S02]  /*0d90*/  IMAD R6, R11, 0x10, R6 ;  /* 0x000000100b067824 */ /* 0x000fe400078e0206 */
[----:B------:R-:W-:Y:S02]  /*0da0*/  IMAD R2, R10, 0x8, R9 ;  /* 0x000000080a027824 */ /* 0x000fe400078e0209 */
[----:B------:R-:W-:Y:S01]  /*0db0*/  IMAD R5, R3, 0x40, R6 ;  /* 0x0000004003057824 */ /* 0x000fe200078e0206 */
[----:B------:R-:W-:Y:S02]  /*0dc0*/  LOP3.LUT R4, R4, 0xfffffffe, RZ, 0xc0, !PT ;  /* 0xfffffffe04047812 */ /* 0x000fe400078ec0ff */
[----:B------:R3:W-:Y:S01]  /*0dd0*/  STL [R1+0x90], R2 ;  /* 0x0000900201007387 */ /* 0x0007e20000100800 */
[----:B------:R-:W-:-:S03]  /*0de0*/  LEA.HI R0, R0, R15, RZ, 0x3 ;  /* 0x0000000f00007211 */ /* 0x000fc600078f18ff */
[----:B------:R-:W-:Y:S01]  /*0df0*/  STL [R1+0x70], R18 ;  /* 0x0000701201007387 */ /* 0x000fe20000100800 */
[----:B------:R-:W-:-:S03]  /*0e00*/  IMAD.IADD R4, R15, 0x1, -R4 ;  /* 0x000000010f047824 */ /* 0x000fc600078e0a04 */
[----:B------:R-:W-:Y:S01]  /*0e10*/  STL [R1+0x88], R5 ;  /* 0x0000880501007387 */ /* 0x000fe20000100800 */
[----:B------:R-:W-:-:S03]  /*0e20*/  SHF.R.S32.HI R6, RZ, 0x3, R0 ;  /* 0x00000003ff067819 */ /* 0x000fc60000011400 */
[----:B------:R-:W-:Y:S01]  /*0e30*/  STL [R1+0x48], RZ ;  /* 0x000048ff01007387 */ /* 0x000fe20000100800 */
[----:B------:R-:W-:Y:S01]  /*0e40*/  IMAD.SHL.U32 R156, R4, 0x8, RZ ;  /* 0x00000008049c7824 */ /* 0x000fe200078e00ff */
[----:B------:R-:W-:Y:S02]  /*0e50*/  LOP3.LUT R8, R8, 0x7ffffffc, RZ, 0xc0, !PT ;  /* 0x7ffffffc08087812 */ /* 0x000fe400078ec0ff */
[----:B------:R-:W-:-:S03]  /*0e60*/  SHF.R.S32.HI R3, RZ, 0x1f, R23 ;  /* 0x0000001fff037819 */ /* 0x000fc60000011417 */
[----:B------:R-:W-:-:S04]  /*0e70*/  IMAD.IADD R8, R14, 0x1, -R8 ;  /* 0x000000010e087824 */ /* 0x000fc800078e0a08 */
[----:B------:R-:W-:Y:S02]  /*0e80*/  IMAD.SHL.U32 R10, R8, 0x2, RZ ;  /* 0x00000002080a7824 */ /* 0x000fe400078e00ff */
[----:B------:R-:W-:Y:S02]  /*0e90*/  IMAD.SHL.U32 R9, R13, 0x40, RZ ;  /* 0x000000400d097824 */ /* 0x000fe400078e00ff */
[----:B------:R-:W-:Y:S02]  /*0ea0*/  IMAD.IADD R12, R15, 0x1, -R12 ;  /* 0x000000010f0c7824 */ /* 0x000fe400078e0a0c */
[----:B------:R-:W-:-:S03]  /*0eb0*/  VIADD R8, R10, 0x20 ;  /* 0x000000200a087836 */ /* 0x000fc60000000000 */
[----:B------:R-:W-:-:S04]  /*0ec0*/  LEA.HI R7, R12, R12, RZ, 0x1 ;  /* 0x0000000c0c077211 */ /* 0x000fc800078f08ff */
[----:B------:R-:W-:-:S05]  /*0ed0*/  LOP3.LUT R7, R7, 0x1ffffffe, RZ, 0xc0, !PT ;  /* 0x1ffffffe07077812 */ /* 0x000fca00078ec0ff */
[----:B------:R-:W-:Y:S01]  /*0ee0*/  IMAD.IADD R7, R12, 0x1, -R7 ;  /* 0x000000010c077824 */ /* 0x000fe200078e0a07 */
[----:B---3--:R-:W-:-:S05]  /*0ef0*/  LOP3.LUT R2, R17, 0x1, RZ, 0xfc, !PT ;  /* 0x0000000111027812 */ /* 0x008fca00078efcff */
[----:B------:R0:W-:Y:S02]  /*0f00*/  STL [R1+0x8], R2 ;  /* 0x0000080201007387 */ /* 0x0001e40000100800 */
[----:B0-----:R-:W-:Y:S01]  /*0f10*/  LOP3.LUT R2, R0, 0xfffffff8, RZ, 0xc0, !PT ;  /* 0xfffffff800027812 */ /* 0x001fe200078ec0ff */
[----:B------:R-:W-:Y:S01]  /*0f20*/  IMAD.SHL.U32 R0, R18, 0x80, RZ ;  /* 0x0000008012007824 */ /* 0x000fe200078e00ff */
[----:B------:R-:W-:Y:S01]  /*0f30*/  STL [R1+0xc], RZ ;  /* 0x00000cff01007387 */ /* 0x000fe20000100800 */
[----:B------:R-:W-:-:S03]  /*0f40*/  IMAD.SHL.U32 R18, R4, 0x10, RZ ;  /* 0x0000001004127824 */ /* 0x000fc600078e00ff */
[----:B------:R-:W-:Y:S01]  /*0f50*/  LOP3.LUT R6, R0, 0x180, RZ, 0xc0, !PT ;  /* 0x0000018000067812 */ /* 0x000fe200078ec0ff */
[----:B------:R-:W-:Y:S01]  /*0f60*/  VIADD R0, R156, 0x10 ;  /* 0x000000109c007836 */ /* 0x000fe20000000000 */
[----:B------:R-:W-:Y:S01]  /*0f70*/  STL [R1+0x4], RZ ;  /* 0x000004ff01007387 */ /* 0x000fe20000100800 */
[----:B------:R-:W-:Y:S01]  /*0f80*/  IMAD.IADD R2, R15, 0x1, -R2 ;  /* 0x000000010f027824 */ /* 0x000fe200078e0a02 */
[----:B------:R-:W-:Y:S02]  /*0f90*/  SHF.R.U32.HI R3, RZ, 0x3, R6 ;  /* 0x00000003ff037819 */ /* 0x000fe40000011606 */
[----:B------:R-:W-:Y:S01]  /*0fa0*/  STL [R1], RZ ;  /* 0x000000ff01007387 */ /* 0x000fe20000100800 */
[----:B------:R-:W-:-:S03]  /*0fb0*/  LOP3.LUT R2, R6, 0x30, R18, 0xf8, !PT ;  /* 0x0000003006027812 */ /* 0x000fc600078ef812 */
[----:B------:R-:W-:Y:S04]  /*0fc0*/  STL [R1+0x28], R6 ;  /* 0x0000280601007387 */ /* 0x000fe80000100800 */
[----:B------:R0:W-:Y:S04]  /*0fd0*/  STL [R1+0x10], R0 ;  /* 0x0000100001007387 */ /* 0x0001e80000100800 */
[----:B------:R1:W-:Y:S01]  /*0fe0*/  STL [R1+0x2c], R3 ;  /* 0x00002c0301007387 */ /* 0x0003e20000100800 */
[----:B0-----:R-:W-:-:S04]  /*0ff0*/  LOP3.LUT R0, R6, 0x10, R18, 0xf8, !PT ;  /* 0x0000001006007812 */ /* 0x001fc800078ef812 */
[-C--:B------:R-:W-:Y:S02]  /*1000*/  LOP3.LUT R0, R0, R3.reuse, RZ, 0x3c, !PT ;  /* 0x0000000300007212 */ /* 0x080fe400078e3cff */
[----:B-1----:R-:W-:Y:S01]  /*1010*/  LOP3.LUT R3, R2, R3, RZ, 0x3c, !PT ;  /* 0x0000000302037212 */ /* 0x002fe200078e3cff */
[C---:B------:R-:W-:Y:S01]  /*1020*/  VIADD R2, R10.reuse, 0x18 ;  /* 0x000000180a027836 */ /* 0x040fe20000000000 */
[----:B------:R-:W-:Y:S01]  /*1030*/  STL [R1+0x54], R10 ;  /* 0x0000540a01007387 */ /* 0x000fe20000100800 */
[----:B------:R-:W-:-:S03]  /*1040*/  VIADD R6, R10, 0x28 ;  /* 0x000000280a067836 */ /* 0x000fc60000000000 */
[----:B------:R-:W-:Y:S01]  /*1050*/  STL [R1+0x30], R9 ;  /* 0x0000300901007387 */ /* 0x000fe20000100800 */
[----:B------:R-:W-:-:S03]  /*1060*/  VIADD R4, R10, 0x30 ;  /* 0x000000300a047836 */ /* 0x000fc60000000000 */
[----:B------:R0:W-:Y:S04]  /*1070*/  STL [R1+0x5c], R2 ;  /* 0x00005c0201007387 */ /* 0x0001e80000100800 */
[----:B------:R-:W-:Y:S01]  /*1080*/  STL [R1+0x6c], R8 ;  /* 0x00006c0801007387 */ /* 0x000fe20000100800 */
[----:B0-----:R-:W-:Y:S02]  /*1090*/  VIADD R2, R10, 0x38 ;  /* 0x000000380a027836 */ /* 0x001fe40000000000 */
[----:B------:R-:W-:Y:S01]  /*10a0*/  IMAD.IADD R10, R9, 0x1, R0 ;  /* 0x00000001090a7824 */ /* 0x000fe200078e0200 */
[----:B------:R-:W-:Y:S01]  /*10b0*/  IADD3 R0, R16, R9, R3 ;  /* 0x0000000910007210 */ /* 0x000fe20007ffe003 */
[----:B------:R-:W-:Y:S01]  /*10c0*/  STL [R1+0x68], R6 ;  /* 0x0000680601007387 */ /* 0x000fe20000100800 */
[----:B------:R-:W-:-:S03]  /*10d0*/  SHF.R.S32.HI R3, RZ, 0x1f, R8 ;  /* 0x0000001fff037819 */ /* 0x000fc60000011408 */
[----:B------:R-:W-:Y:S04]  /*10e0*/  STL [R1+0x14], R10 ;  /* 0x0000140a01007387 */ /* 0x000fe80000100800 */
[----:B------:R-:W-:Y:S04]  /*10f0*/  STL [R1+0x64], R4 ;  /* 0x0000640401007387 */ /* 0x000fe80000100800 */
[----:B------:R0:W-:Y:S04]  /*1100*/  STL [R1+0x84], R0 ;  /* 0x0000840001007387 */ /* 0x0001e80000100800 */
[----:B------:R1:W-:Y:S01]  /*1110*/  STL [R1+0x60], R2 ;  /* 0x0000600201007387 */ /* 0x0003e20000100800 */
[----:B0-----:R-:W-:-:S03]  /*1120*/  SHF.R.S32.HI R0, RZ, 0x1f, R6 ;  /* 0x0000001fff007819 */ /* 0x001fc60000011406 */
[----:B------:R0:W-:Y:S04]  /*1130*/  STL [R1+0x80], R3 ;  /* 0x0000800301007387 */ /* 0x0001e80000100800 */
[----:B------:R2:W-:Y:S01]  /*1140*/  STL [R1+0x7c], R0 ;  /* 0x00007c0001007387 */ /* 0x0005e20000100800 */
[----:B-1----:R-:W-:Y:S02]  /*1150*/  SHF.R.S32.HI R2, RZ, 0x1f, R2 ;  /* 0x0000001fff027819 */ /* 0x002fe40000011402 */
[----:B0-----:R-:W-:Y:S01]  /*1160*/  SHF.R.S32.HI R3, RZ, 0x1f, R4 ;  /* 0x0000001fff037819 */ /* 0x001fe20000011404 */
[----:B--2---:R-:W-:-:S04]  /*1170*/  IMAD R0, R7, 0x8, R5 ;  /* 0x0000000807007824 */ /* 0x004fc800078e0205 */
[----:B------:R0:W-:Y:S04]  /*1180*/  STL [R1+0x78], R3 ;  /* 0x0000780301007387 */ /* 0x0001e80000100800 */
[----:B------:R0:W-:Y:S04]  /*1190*/  STL [R1+0x8c], R0 ;  /* 0x00008c0001007387 */ /* 0x0001e80000100800 */
[----:B------:R0:W-:Y:S01]  /*11a0*/  STL [R1+0x74], R2 ;  /* 0x0000740201007387 */ /* 0x0001e20000100800 */
[----:B------:R-:W-:-:S07]  /*11b0*/  IMAD.MOV.U32 R17, RZ, RZ, RZ ;  /* 0x000000ffff117224 */ /* 0x000fce00078e00ff */
.L_x_416:
[----:B0123--:R-:W0:Y:S01]  /*11c0*/  LDC.64 R2, c[0x0][0xc88] ;  /* 0x00032200ff027b82 */ /* 0x00fe220000000a00 */
[----:B------:R-:W-:Y:S01]  /*11d0*/  ULDC.64 UR4, c[0x0][0xa28] ;  /* 0x00028a0000047ab9 */ /* 0x000fe20000000a00 */
[----:B------:R-:W-:Y:S01]  /*11e0*/  ULDC.64 UR8, c[0x0][0xa18] ;  /* 0x0002860000087ab9 */ /* 0x000fe20000000a00 */
[----:B------:R-:W-:Y:S01]  /*11f0*/  ULDC.64 UR6, c[0x0][0xa08] ;  /* 0x0002820000067ab9 */ /* 0x000fe20000000a00 */
[----:B0-----:R-:W-:-:S05]  /*1200*/  IMAD.WIDE R2, R27, 0x4, R2 ;  /* 0x000000041b027825 */ /* 0x001fca00078e0202 */
[----:B------:R-:W2:Y:S01]  /*1210*/  LDG.E R31, desc[UR40][R2.64] ;  /* 0x00000028021f7981 */ /* 0x000ea2000c1e1900 */
[----:B------:R-:W-:Y:S01]  /*1220*/  ISETP.NE.U32.AND P2, PT, RZ, UR4, PT ;  /* 0x00000004ff007c0c */ /* 0x000fe2000bf45070 */
[----:B------:R-:W-:Y:S01]  /*1230*/  IMAD.MOV.U32 R8, RZ, RZ, RZ ;  /* 0x000000ffff087224 */ /* 0x000fe200078e00ff */
[----:B------:R-:W-:Y:S01]  /*1240*/  ISETP.NE.U32.AND P1, PT, RZ, UR8, PT ;  /* 0x00000008ff007c0c */ /* 0x000fe2000bf25070 */
[----:B------:R-:W-:Y:S01]  /*1250*/  IMAD.MOV.U32 R28, RZ, RZ, RZ ;  /* 0x000000ffff1c7224 */ /* 0x000fe200078e00ff */
[----:B------:R-:W-:Y:S02]  /*1260*/  ISETP.NE.AND.EX P2, PT, RZ, UR5, PT, P2 ;  /* 0x00000005ff007c0c */ /* 0x000fe4000bf45320 */
[----:B------:R-:W-:Y:S02]  /*1270*/  ISETP.NE.AND.EX P1, PT, RZ, UR9, PT, P1 ;  /* 0x00000009ff007c0c */ /* 0x000fe4000bf25310 */
[----:B------:R-:W-:-:S04]  /*1280*/  ISETP.NE.U32.AND P0, PT, RZ, UR6, PT ;  /* 0x00000006ff007c0c */ /* 0x000fc8000bf05070 */
[----:B------:R-:W-:Y:S02]  /*1290*/  ISETP.NE.AND.EX P0, PT, RZ, UR7, PT, P0 ;  /* 0x00000007ff007c0c */ /* 0x000fe4000bf05300 */
[----:B--2---:R-:W-:Y:S01]  /*12a0*/  SHF.R.S32.HI R0, RZ, 0x1f, R31 ;  /* 0x0000001fff007819 */ /* 0x004fe2000001141f */
[C---:B------:R-:W-:Y:S02]  /*12b0*/  IMAD.SHL.U32 R34, R31.reuse, 0x4, RZ ;  /* 0x000000041f227824 */ /* 0x040fe400078e00ff */
[C---:B------:R-:W-:Y:S01]  /*12c0*/  @P2 LEA R2, P3, R31.reuse, UR4, 0x2 ;  /* 0x000000041f022c11 */ /* 0x040fe2000f8610ff */
[----:B------:R-:W-:Y:S01]  /*12d0*/  STL [R1+0x34], R31 ;  /* 0x0000341f01007387 */ /* 0x000fe20000100800 */
[C-C-:B------:R-:W-:Y:S02]  /*12e0*/  SHF.L.U64.HI R33, R31.reuse, 0x2, R0.reuse ;  /* 0x000000021f217819 */ /* 0x140fe40000010200 */
[----:B------:R-:W-:Y:S01]  /*12f0*/  @P2 LEA.HI.X R3, R31, UR5, R0, 0x2, P3 ;  /* 0x000000051f032c11 */ /* 0x000fe200098f1400 */
[----:B------:R-:W-:Y:S01]  /*1300*/  ULDC UR4, c[0x0][0x288] ;  /* 0x0000a20000047ab9 */ /* 0x000fe20000000800 */
[C---:B-----5:R-:W-:Y:S01]  /*1310*/  IADD3 R6, P4, R34.reuse, UR6, RZ ;  /* 0x0000000622067c10 */ /* 0x060fe2000ff9e0ff */
[----:B------:R0:W-:Y:S04]  /*1320*/  STL [R1+0x4c], R0 ;  /* 0x00004c0001007387 */ /* 0x0001e80000100800 */
[----:B------:R1:W5:Y:S01]  /*1330*/  @P2 LDG.E R8, desc[UR40][R2.64] ;  /* 0x0000002802082981 */ /* 0x000362000c1e1900 */
[----:B------:R-:W-:Y:S01]  /*1340*/  @P1 IADD3 R4, P2, R34, UR8, RZ ;  /* 0x0000000822041c10 */ /* 0x000fe2000ff5e0ff */
[----:B------:R-:W-:Y:S01]  /*1350*/  IMAD.U32 R24, RZ, RZ, UR4 ;  /* 0x00000004ff187e24 */ /* 0x000fe2000f8e00ff */
[C---:B------:R-:W-:Y:S01]  /*1360*/  IADD3.X R7, R33.reuse, UR7, RZ, P4, !PT ;  /* 0x0000000721077c10 */ /* 0x040fe2000a7fe4ff */
[----:B------:R2:W-:Y:S01]  /*1370*/  STL [R1+0x40], R34 ;  /* 0x0000402201007387 */ /* 0x0005e20000100800 */
[----:B----4-:R-:W-:Y:S01]  /*1380*/  @P1 IADD3.X R5, R33, UR9, RZ, P2, !PT ;  /* 0x0000000921051c10 */ /* 0x010fe200097fe4ff */
[----:B------:R-:W-:Y:S01]  /*1390*/  ULDC.64 UR4, c[0x0][0x418] ;  /* 0x0001060000047ab9 */ /* 0x000fe20000000a00 */
[----:B------:R-:W-:Y:S01]  /*13a0*/  LOP3.LUT R30, R26, 0xffff, RZ, 0xc0, !PT ;  /* 0x0000ffff1a1e7812 */ /* 0x000fe200078ec0ff */
[----:B------:R2:W5:Y:S01]  /*13b0*/  @P0 LDG.E R28, desc[UR40][R6.64] ;  /* 0x00000028061c0981 */ /* 0x000562000c1e1900 */
[----:B------:R-:W-:-:S03]  /*13c0*/  ULDC.64 UR8, c[0x0][0xa20] ;  /* 0x0002880000087ab9 */ /* 0x000fc60000000a00 */
[----:B------:R2:W5:Y:S04]  /*13d0*/  @P1 LDG.E R24, desc[UR40][R4.64] ;  /* 0x0000002804181981 */ /* 0x000568000c1e1900 */
[----:B------:R2:W-:Y:S04]  /*13e0*/  STL [R1+0x44], R33 ;  /* 0x0000442101007387 */ /* 0x0005e80000100800 */
[----:B------:R2:W-:Y:S04]  /*13f0*/  STL [R1+0x50], R25 ;  /* 0x0000501901007387 */ /* 0x0005e80000100800 */
[----:B------:R2:W-:Y:S01]  /*1400*/  STL [R1+0x18], R30 ;  /* 0x0000181e01007387 */ /* 0x0005e20000100800 */
[----:B------:R-:W-:Y:S01]  /*1410*/  UISETP.NE.U32.AND UP0, UPT, UR4, URZ, UPT ;  /* 0x0000003f0400728c */ /* 0x000fe2000bf05070 */
[----:B-1----:R-:W-:-:S02]  /*1420*/  LOP3.LUT R2, R26, 0xff000000, RZ, 0xc0, !PT ;  /* 0xff0000001a027812 */ /* 0x002fc400078ec0ff */
[----:B------:R-:W-:Y:S01]  /*1430*/  ULDC UR4, c[0x0][0x424] ;  /* 0x0001090000047ab9 */ /* 0x000fe20000000800 */
[----:B------:R-:W-:Y:S01]  /*1440*/  UISETP.NE.AND.EX UP0, UPT, UR5, URZ, UPT, UP0 ;  /* 0x0000003f0500728c */ /* 0x000fe2000bf05300 */
[----:B------:R-:W-:Y:S02]  /*1450*/  ISETP.NE.U32.AND P2, PT, RZ, UR8, PT ;  /* 0x00000008ff007c0c */ /* 0x000fe4000bf45070 */
[----:B------:R-:W-:Y:S01]  /*1460*/  ULDC UR5, c[0x0][0x2f0] ;  /* 0x0000bc0000057ab9 */ /* 0x000fe20000000800 */
[----:B------:R-:W-:Y:S01]  /*1470*/  USEL UR4, UR4, 0x1, UP0 ;  /* 0x0000000104047887 */ /* 0x000fe20008000000 */
[----:B0-----:R-:W-:Y:S02]  /*1480*/  LOP3.LUT R0, R26, 0xff0000, RZ, 0xc0, !PT ;  /* 0x00ff00001a007812 */ /* 0x001fe400078ec0ff */
[----:B------:R-:W-:Y:S01]  /*1490*/  SHF.R.U32.HI R3, RZ, 0x8, R2 ;  /* 0x00000008ff037819 */ /* 0x000fe20000011602 */
[----:B------:R-:W-:Y:S01]  /*14a0*/  UIMAD UR4, UR4, UR5, URZ ;  /* 0x00000005040472a4 */ /* 0x000fe2000f8e023f */
[----:B------:R-:W-:-:S02]  /*14b0*/  ISETP.NE.AND.EX P2, PT, RZ, UR9, PT, P2 ;  /* 0x00000009ff007c0c */ /* 0x000fc4000bf45320 */
[----:B------:R-:W-:Y:S01]  /*14c0*/  ULDC UR5, c[0x0][0x348] ;  /* 0x0000d20000057ab9 */ /* 0x000fe20000000800 */
[----:B------:R-:W-:Y:S01]  /*14d0*/  LEA.HI R9, R0, R3, RZ, 0x10 ;  /* 0x0000000300097211 */ /* 0x000fe200078f80ff */
[----:B--2---:R-:W-:Y:S09]  /*14e0*/  @P1 BRA `(.L_x_313) ;  /* 0x0000000000241947 */ /* 0x004ff20003800000 */
[----:B------:R-:W-:Y:S02]  /*14f0*/  ULDC.64 UR6, c[0x0][0xa00] ;  /* 0x0002800000067ab9 */ /* 0x000fe40000000a00 */
[----:B------:R-:W-:-:S04]  /*1500*/  ISETP.NE.U32.AND P1, PT, RZ, UR6, PT ;  /* 0x00000006ff007c0c */ /* 0x000fc8000bf25070 */
[----:B------:R-:W-:-:S13]  /*1510*/  ISETP.NE.AND.EX P1, PT, RZ, UR7, PT, P1 ;  /* 0x00000007ff007c0c */ /* 0x000fda000bf25310 */
[----:B------:R-:W-:Y:S05]  /*1520*/  @!P1 BRA `(.L_x_313) ;  /* 0x0000000000149947 */ /* 0x000fea0003800000 */
[----:B------:R-:W0:Y:S02]  /*1530*/  LDC.64 R2, c[0x0][0xa00] ;  /* 0x00028000ff027b82 */ /* 0x000e240000000a00 */
[----:B0-----:R-:W-:-:S05]  /*1540*/  IMAD.WIDE R2, R31, 0x4, R2 ;  /* 0x000000041f027825 */ /* 0x001fca00078e0202 */
[----:B-----5:R-:W2:Y:S04]  /*1550*/  LDG.E R24, desc[UR40][R2.64] ;  /* 0x0000002802187981 */ /* 0x020ea8000c1e1900 */
[----:B------:R-:W2:Y:S02]  /*1560*/  LDG.E R5, desc[UR40][R2.64+0x4] ;  /* 0x0000042802057981 */ /* 0x000ea4000c1e1900 */
[----:B--2---:R-:W-:-:S07]  /*1570*/  IMAD.IADD R24, R5, 0x1, -R24 ;  /* 0x0000000105187824 */ /* 0x004fce00078e0a18 */
.L_x_313:
[----:B------:R-:W-:Y:S02]  /*1580*/  IMAD.U32 R32, RZ, RZ, UR5 ;  /* 0x00000005ff207e24 */ /* 0x000fe4000f8e00ff */
[----:B------:R-:W-:Y:S01]  /*1590*/  IMAD.U32 R29, RZ, RZ, UR4 ;  /* 0x00000004ff1d7e24 */ /* 0x000fe2000f8e00ff */
[----:B------:R-:W-:Y:S06]  /*15a0*/  @!P2 BRA `(.L_x_314) ;  /* 0x000000000010a947 */ /* 0x000fec0003800000 */
[----:B------:R-:W-:-:S04]  /*15b0*/  IADD3 R2, P0, R34, UR8, RZ ;  /* 0x0000000822027c10 */ /* 0x000fc8000ff1e0ff */
[----:B------:R-:W-:-:S05]  /*15c0*/  IADD3.X R3, R33, UR9, RZ, P0, !PT ;  /* 0x0000000921037c10 */ /* 0x000fca00087fe4ff */
[----:B------:R0:W5:Y:S01]  /*15d0*/  LDG.E R29, desc[UR40][R2.64] ;  /* 0x00000028021d7981 */ /* 0x000162000c1e1900 */
[----:B------:R-:W-:Y:S05]  /*15e0*/  BRA `(.L_x_315) ;  /* 0x0000000000107947 */ /* 0x000fea0003800000 */
.L_x_314:
[----:B------:R-:W-:Y:S05]  /*15f0*/  @!P0 BRA `(.L_x_315) ;  /* 0x00000000000c8947 */ /* 0x000fea0003800000 */
[----:B------:R-:W2:Y:S04]  /*1600*/  LDG.E R0, desc[UR40][R6.64] ;  /* 0x0000002806007981 */ /* 0x000ea8000c1e1900 */
[----:B------:R-:W2:Y:S02]  /*1610*/  LDG.E R29, desc[UR40][R6.64+0x4] ;  /* 0x00000428061d7981 */ /* 0x000ea4000c1e1900 */
[----:B--2---:R-:W-:-:S07]  /*1620*/  IMAD.IADD R29, R29, 0x1, -R0 ;  /* 0x000000011d1d7824 */ /* 0x004fce00078e0a00 */
.L_x_315:
[----:B------:R-:W-:Y:S02]  /*1630*/  ULDC.64 UR4, c[0x0][0xa10] ;  /* 0x0002840000047ab9 */ /* 0x000fe40000000a00 */
[----:B------:R-:W-:-:S04]  /*1640*/  ISETP.NE.U32.AND P0, PT, RZ, UR4, PT ;  /* 0x00000004ff007c0c */ /* 0x000fc8000bf05070 */
[----:B------:R-:W-:Y:S01]  /*1650*/  ISETP.NE.AND.EX P0, PT, RZ, UR5, PT, P0 ;  /* 0x00000005ff007c0c */ /* 0x000fe2000bf05300 */
[----:B------:R-:W-:-:S12]  /*1660*/  ULDC.64 UR4, c[0x0][0xa30] ;  /* 0x00028c0000047ab9 */ /* 0x000fd80000000a00 */
[----:B0-----:R-:W0:Y:S01]  /*1670*/  @P0 LDC.64 R2, c[0x0][0xa10] ;  /* 0x00028400ff020b82 */ /* 0x001e220000000a00 */
[----:B------:R-:W-:-:S04]  /*1680*/  ISETP.NE.U32.AND P1, PT, RZ, UR4, PT ;  /* 0x00000004ff007c0c */ /* 0x000fc8000bf25070 */
[----:B------:R-:W-:Y:S01]  /*1690*/  ISETP.NE.AND.EX P1, PT, RZ, UR5, PT, P1 ;  /* 0x00000005ff007c0c */ /* 0x000fe2000bf25310 */
[----:B0-----:R-:W-:-:S05]  /*16a0*/  @P0 IMAD.WIDE R2, R31, 0x4, R2 ;  /* 0x000000041f020825 */ /* 0x001fca00078e0202 */
[----:B------:R-:W2:Y:S04]  /*16b0*/  @P0 LDG.E R0, desc[UR40][R2.64] ;  /* 0x0000002802000981 */ /* 0x000ea8000c1e1900 */
[----:B------:R-:W2:Y:S03]  /*16c0*/  @P0 LDG.E R7, desc[UR40][R2.64+0x4] ;  /* 0x0000042802070981 */ /* 0x000ea6000c1e1900 */
[----:B------:R-:W-:Y:S01]  /*16d0*/  @P1 IADD3 R4, P2, R34, UR4, RZ ;  /* 0x0000000422041c10 */ /* 0x000fe2000ff5e0ff */
[----:B-----5:R-:W-:-:S03]  /*16e0*/  IMAD.MOV.U32 R26, RZ, RZ, R29 ;  /* 0x000000ffff1a7224 */ /* 0x020fc600078e001d */
[----:B------:R-:W-:-:S05]  /*16f0*/  @P1 IADD3.X R5, R33, UR5, RZ, P2, !PT ;  /* 0x0000000521051c10 */ /* 0x000fca00097fe4ff */
[----:B------:R0:W5:Y:S01]  /*1700*/  @P1 LDG.E R26, desc[UR40][R4.64] ;  /* 0x00000028041a1981 */ /* 0x000162000c1e1900 */
[----:B------:R-:W-:Y:S01]  /*1710*/  LOP3.LUT R10, R9, 0xff, RZ, 0xc0, !PT ;  /* 0x000000ff090a7812 */ /* 0x000fe200078ec0ff */
[----:B------:R-:W-:Y:S01]  /*1720*/  IMAD.IADD R11, R29, 0x1, -R8 ;  /* 0x000000011d0b7824 */ /* 0x000fe200078e0a08 */
[----:B------:R-:W-:Y:S01]  /*1730*/  SHF.R.U32.HI R6, RZ, 0x10, R9 ;  /* 0x00000010ff067819 */ /* 0x000fe20000011609 */
[----:B------:R-:W-:Y:S01]  /*1740*/  BSSY B0, `(.L_x_316) ;  /* 0x000002b000007945 */ /* 0x000fe20003800000 */
[----:B------:R-:W-:Y:S01]  /*1750*/  LOP3.LUT R22, R22, 0xfffffff7, RZ, 0xc0, !PT ;  /* 0xfffffff716167812 */ /* 0x000fe200078ec0ff */
[----:B------:R0:W-:Y:S04]  /*1760*/  STL [R1+0x58], R10 ;  /* 0x0000580a01007387 */ /* 0x0001e80000100800 */
[----:B------:R0:W-:Y:S01]  /*1770*/  STL [R1+0x3c], R6 ;  /* 0x00003c0601007387 */ /* 0x0001e20000100800 */
[----:B--2---:R-:W-:-:S04]  /*1780*/  @P0 IMAD.IADD R32, R7, 0x1, -R0 ;  /* 0x0000000107200824 */ /* 0x004fc800078e0a00 */
[----:B------:R-:W-:-:S04]  /*1790*/  IMAD.IADD R105, R11, 0x1, R32 ;  /* 0x000000010b697824 */ /* 0x000fc800078e0220 */
[C---:B------:R-:W-:Y:S01]  /*17a0*/  VIADD R0, R105.reuse, 0x9f ;  /* 0x0000009f69007836 */ /* 0x040fe20000000000 */
[----:B------:R-:W-:-:S03]  /*17b0*/  ISETP.GE.AND P3, PT, R105, 0x1, PT ;  /* 0x000000016900780c */ /* 0x000fc60003f66270 */
[----:B------:R-:W-:-:S05]  /*17c0*/  IMAD.HI R0, R0, 0x66666667, RZ ;  /* 0x6666666700007827 */ /* 0x000fca00078e02ff */
[----:B------:R-:W-:-:S04]  /*17d0*/  SHF.R.U32.HI R3, RZ, 0x1f, R0 ;  /* 0x0000001fff037819 */ /* 0x000fc80000011600 */
[----:B------:R-:W-:Y:S01]  /*17e0*/  LEA.HI.SX32 R104, R0, R3, 0x1a ;  /* 0x0000000300687211 */ /* 0x000fe200078fd2ff */
[----:B------:R-:W-:Y:S01]  /*17f0*/  IMAD.MOV.U32 R3, RZ, RZ, RZ ;  /* 0x000000ffff037224 */ /* 0x000fe200078e00ff */
[----:B------:R-:W-:Y:S01]  /*1800*/  @P3 LOP3.LUT R22, R22, 0x8, RZ, 0xfc, !PT ;  /* 0x0000000816163812 */ /* 0x000fe200078efcff */
[----:B0-----:R-:W-:Y:S06]  /*1810*/  @!P3 BRA `(.L_x_317) ;  /* 0x000000000074b947 */ /* 0x001fec0003800000 */
[----:B------:R-:W-:Y:S01]  /*1820*/  ISETP.NE.AND P0, PT, R6, RZ, PT ;  /* 0x000000ff0600720c */ /* 0x000fe20003f05270 */
[----:B------:R-:W-:-:S03]  /*1830*/  ULDC UR4, c[0x0][0x9f0] ;  /* 0x00027c0000047ab9 */ /* 0x000fc60000000800 */
[----:B------:R-:W-:-:S04]  /*1840*/  SEL R9, R6, UR4, P0 ;  /* 0x0000000406097c07 */ /* 0x000fc80008000000 */
[-C--:B------:R-:W-:Y:S02]  /*1850*/  IABS R5, R9.reuse ;  /* 0x0000000900057213 */ /* 0x080fe40000000000 */
[----:B------:R-:W-:Y:S02]  /*1860*/  IADD3 R0, R104, -0x1, R9 ;  /* 0xffffffff68007810 */ /* 0x000fe40007ffe009 */
[----:B------:R-:W0:Y:S01]  /*1870*/  I2F.RP R4, R5 ;  /* 0x0000000500047306 */ /* 0x000e220000209400 */
[----:B------:R-:W-:-:S05]  /*1880*/  IABS R8, R9 ;  /* 0x0000000900087213 */ /* 0x000fca0000000000 */
[----:B------:R-:W-:Y:S02]  /*1890*/  IMAD.MOV R8, RZ, RZ, -R8 ;  /* 0x000000ffff087224 */ /* 0x000fe400078e0a08 */
[----:B0-----:R-:W0:Y:S02]  /*18a0*/  MUFU.RCP R4, R4 ;  /* 0x0000000400047308 */ /* 0x001e240000001000 */
[----:B0-----:R-:W-:Y:S01]  /*18b0*/  VIADD R2, R4, 0xffffffe ;  /* 0x0ffffffe04027836 */ /* 0x001fe20000000000 */
[----:B------:R-:W-:Y:S02]  /*18c0*/  IABS R4, R0 ;  /* 0x0000000000047213 */ /* 0x000fe40000000000 */
[----:B------:R-:W-:-:S03]  /*18d0*/  LOP3.LUT R0, R0, R9, RZ, 0x3c, !PT ;  /* 0x0000000900007212 */ /* 0x000fc600078e3cff */
[----:B------:R0:W1:Y:S01]  /*18e0*/  F2I.FTZ.U32.TRUNC.NTZ R3, R2 ;  /* 0x0000000200037305 */ /* 0x000062000021f000 */
[----:B------:R-:W-:Y:S01]  /*18f0*/  ISETP.GE.AND P2, PT, R0, RZ, PT ;  /* 0x000000ff0000720c */ /* 0x000fe20003f46270 */
[----:B0-----:R-:W-:Y:S02]  /*1900*/  IMAD.MOV.U32 R2, RZ, RZ, RZ ;  /* 0x000000ffff027224 */ /* 0x001fe400078e00ff */
[----:B-1----:R-:W-:-:S04]  /*1910*/  IMAD.MOV R6, RZ, RZ, -R3 ;  /* 0x000000ffff067224 */ /* 0x002fc800078e0a03 */
[----:B------:R-:W-:-:S04]  /*1920*/  IMAD R7, R6, R5, RZ ;  /* 0x0000000506077224 */ /* 0x000fc800078e02ff */
[----:B------:R-:W-:-:S04]  /*1930*/  IMAD.HI.U32 R3, R3, R7, R2 ;  /* 0x0000000703037227 */ /* 0x000fc800078e0002 */
[----:B------:R-:W-:Y:S02]  /*1940*/  IMAD.MOV.U32 R2, RZ, RZ, R8 ;  /* 0x000000ffff027224 */ /* 0x000fe400078e0008 */
        /* <DEDUP_REMOVED lines=10> */
.L_x_317:
[----:B------:R-:W-:Y:S05]  /*19f0*/  BSYNC B0 ;  /* 0x0000000000007941 */ /* 0x000fea0003800000 */
.L_x_316:
[----:B------:R-:W-:-:S05]  /*1a00*/  IMAD R0, R10, R3, RZ ;  /* 0x000000030a007224 */ /* 0x000fca00078e02ff */
[C---:B------:R-:W-:Y:S01]  /*1a10*/  VIADDMNMX R3, R0.reuse, R3, R104, PT ;  /* 0x0000000300037246 */ /* 0x040fe20003800168 */
[----:B------:R-:W-:-:S04]  /*1a20*/  IMAD R0, R0, 0xa0, -R11 ;  /* 0x000000a000007824 */ /* 0x000fc800078e0a0b */
[----:B------:R-:W-:Y:S01]  /*1a30*/  IMAD R3, R3, 0xa0, -R11 ;  /* 0x000000a003037824 */ /* 0x000fe200078e0a0b */
[----:B------:R-:W-:-:S04]  /*1a40*/  VIMNMX R0, RZ, R0, !PT ;  /* 0x00000000ff007248 */ /* 0x000fc80007fe0100 */
[----:B------:R-:W-:Y:S01]  /*1a50*/  VIMNMX R5, R3, R32, PT ;  /* 0x0000002003057248 */ /* 0x000fe20003fe0100 */
[----:B------:R-:W-:-:S03]  /*1a60*/  IMAD.WIDE.U32 R2, R0, -0x33333333, RZ ;  /* 0xcccccccd00027825 */ /* 0x000fc600078e00ff */
[----:B------:R-:W-:Y:S02]  /*1a70*/  ISETP.GT.AND P0, PT, R5, R0, PT ;  /* 0x000000000500720c */ /* 0x000fe40003f04270 */
[----:B------:R-:W-:-:S05]  /*1a80*/  SHF.R.U32.HI R27, RZ, 0x7, R3 ;  /* 0x00000007ff1b7819 */ /* 0x000fca0000011603 */
[----:B------:R-:W-:-:S06]  /*1a90*/  IMAD.MOV.U32 R2, RZ, RZ, R27 ;  /* 0x000000ffff027224 */ /* 0x000fcc00078e001b */
[----:B------:R-:W-:-:S04]  /*1aa0*/  @P0 VIADD R0, R5, 0x9f ;  /* 0x0000009f05000836 */ /* 0x000fc80000000000 */
[----:B------:R-:W-:-:S05]  /*1ab0*/  @P0 IMAD.HI R0, R0, 0x66666667, RZ ;  /* 0x6666666700000827 */ /* 0x000fca00078e02ff */
[----:B------:R-:W-:-:S04]  /*1ac0*/  @P0 SHF.R.U32.HI R3, RZ, 0x1f, R0 ;  /* 0x0000001fff030819 */ /* 0x000fc80000011600 */
[----:B------:R-:W-:Y:S02]  /*1ad0*/  @P0 LEA.HI.SX32 R2, R0, R3, 0x1a ;  /* 0x0000000300020211 */ /* 0x000fe400078fd2ff */
[----:B------:R-:W-:Y:S02]  /*1ae0*/  PLOP3.LUT P0, PT, PT, PT, PT, 0x80, 0x0 ;  /* 0x000000000000781c */ /* 0x000fe40003f0f070 */
[----:B------:R-:W-:-:S13]  /*1af0*/  ISETP.GT.AND P1, PT, R2, R27, PT ;  /* 0x0000001b0200720c */ /* 0x000fda0003f24270 */
[----:B------:R-:W-:Y:S05]  /*1b00*/  @!P1 BRA `(.L_x_318) ;  /* 0x0000003000dc9947 */ /* 0x000fea0003800000 */
[----:B------:R-:W-:Y:S01]  /*1b10*/  VIADD R0, R16, 0xe000 ;  /* 0x0000e00010007836 */ /* 0x000fe20000000000 */
[----:B------:R-:W-:Y:S04]  /*1b20*/  BSSY B6, `(.L_x_319) ;  /* 0x0000013000067945 */ /* 0x000fe80003800000 */
[----:B------:R-:W-:-:S13]  /*1b30*/  LOP3.LUT P0, RZ, R0, 0x1bf, RZ, 0xc0, !PT ;  /* 0x000001bf00ff7812 */ /* 0x000fda000780c0ff */
[----:B------:R-:W-:Y:S05]  /*1b40*/  @!P0 BRA `(.L_x_320) ;  /* 0x0000000000408947 */ /* 0x000fea0003800000 */
        /* <DEDUP_REMOVED lines=15> */
[----:B-1---5:R-:W-:Y:S05]  /*1c40*/  CALL.ABS.NOINC R14 ;  /* 0x000000000e007343 */ /* 0x022fea0003c00000 */
.L_x_320:
[----:B------:R-:W-:Y:S05]  /*1c50*/  BSYNC B6 ;  /* 0x0000000000067941 */ /* 0x000fea0003800000 */
.L_x_319:
        /* <DEDUP_REMOVED lines=20> */
.L_x_322:
[----:B------:R-:W-:Y:S05]  /*1da0*/  BSYNC B6 ;  /* 0x0000000000067941 */ /* 0x000fea0003800000 */
.L_x_321:
[----:B------:R-:W-:Y:S01]  /*1db0*/  ULDC.64 UR4, c[0x0][0x9f8] ;  /* 0x00027e0000047ab9 */ /* 0x000fe20000000a00 */
[----:B------:R-:W-:Y:S01]  /*1dc0*/  IMAD.MOV.U32 R0, RZ, RZ, R31 ;  /* 0x000000ffff007224 */ /* 0x000fe200078e001f */
[----:B------:R-:W-:Y:S01]  /*1dd0*/  ISETP.NE.U32.AND P0, PT, RZ, UR4, PT ;  /* 0x00000004ff007c0c */ /* 0x000fe2000bf05070 */
[----:B------:R-:W0:Y:S01]  /*1de0*/  LDC.64 R46, c[0x0][0x300] ;  /* 0x0000c000ff2e7b82 */ /* 0x000e220000000a00 */
[----:B------:R-:W-:Y:S01]  /*1df0*/  IMAD.IADD R28, R28, 0x1, R29 ;  /* 0x000000011c1c7824 */ /* 0x000fe200078e021d */
[----:B------:R-:W-:Y:S01]  /*1e00*/  SHF.R.S32.HI R19, RZ, 0x1f, R18 ;  /* 0x0000001fff137819 */ /* 0x000fe20000011412 */
[----:B------:R-:W2:Y:S01]  /*1e10*/  LDL R14, [R1+0x28] ;  /* 0x00002800010e7983 */ /* 0x000ea20000100800 */
[----:B------:R-:W-:Y:S01]  /*1e20*/  ISETP.NE.AND.EX P0, PT, RZ, UR5, PT, P0 ;  /* 0x00000005ff007c0c */ /* 0x000fe2000bf05300 */
[----:B------:R-:W-:Y:S02]  /*1e30*/  ULDC.64 UR6, c[0x0][0x330] ;  /* 0x0000cc0000067ab9 */ /* 0x000fe40000000a00 */
[----:B------:R-:W3:Y:S01]  /*1e40*/  LDL R12, [R1+0x2c] ;  /* 0x00002c00010c7983 */ /* 0x000ee20000100800 */
[----:B------:R-:W1:Y:S03]  /*1e50*/  LDC R55, c[0x0][0x3f4] ;  /* 0x0000fd00ff377b82 */ /* 0x000e660000000800 */
[----:B------:R-:W4:Y:S05]  /*1e60*/  LDL R10, [R1+0x30] ;  /* 0x00003000010a7983 */ /* 0x000f2a0000100800 */
[----:B------:R-:W1:Y:S01]  /*1e70*/  LDC.64 R40, c[0x0][0x3f8] ;  /* 0x0000fe00ff287b82 */ /* 0x000e620000000a00 */
[----:B------:R-:W-:-:S04]  /*1e80*/  @P0 IADD3 R4, P1, R34, UR4, RZ ;  /* 0x0000000422040c10 */ /* 0x000fc8000ff3e0ff */
[----:B------:R-:W-:Y:S01]  /*1e90*/  @P0 IADD3.X R5, R33, UR5, RZ, P1, !PT ;  /* 0x0000000521050c10 */ /* 0x000fe20008ffe4ff */
[----:B------:R-:W-:Y:S01]  /*1ea0*/  ULDC.64 UR4, c[0x0][0xa08] ;  /* 0x0002820000047ab9 */ /* 0x000fe20000000a00 */
[----:B------:R-:W-:Y:S01]  /*1eb0*/  SHF.R.S32.HI R11, RZ, 0x1f, R28 ;  /* 0x0000001fff0b7819 */ /* 0x000fe2000001141c */
[-C--:B0-----:R-:W-:Y:S01]  /*1ec0*/  IMAD.WIDE.U32 R6, R28, R46.reuse, RZ ;  /* 0x0000002e1c067225 */ /* 0x081fe200078e00ff */
[----:B------:R-:W0:Y:S01]  /*1ed0*/  LDC.64 R34, c[0x0][0x408] ;  /* 0x00010200ff227b82 */ /* 0x000e220000000a00 */
[----:B------:R1:W2:Y:S01]  /*1ee0*/  @P0 LDG.E R0, desc[UR40][R4.64] ;  /* 0x0000002804000981 */ /* 0x0002a2000c1e1900 */
[----:B------:R-:W-:Y:S01]  /*1ef0*/  ISETP.NE.U32.AND P0, PT, RZ, UR4, PT ;  /* 0x00000004ff007c0c */ /* 0x000fe2000bf05070 */
[----:B------:R-:W-:Y:S02]  /*1f00*/  IMAD R3, R11, R46, RZ ;  /* 0x0000002e0b037224 */ /* 0x000fe400078e02ff */
[----:B------:R-:W-:Y:S01]  /*1f10*/  IMAD.WIDE.U32 R8, R30, UR6, R18 ;  /* 0x000000061e087c25 */ /* 0x000fe2000f8e0012 */
[----:B------:R-:W-:Y:S01]  /*1f20*/  ISETP.NE.AND.EX P0, PT, RZ, UR5, PT, P0 ;  /* 0x00000005ff007c0c */ /* 0x000fe2000bf05300 */
[----:B------:R-:W-:-:S02]  /*1f30*/  ULDC.64 UR4, c[0x0][0x308] ;  /* 0x0000c20000047ab9 */ /* 0x000fc40000000a00 */
[----:B------:R-:W-:Y:S02]  /*1f40*/  IMAD R3, R28, R47, R3 ;  /* 0x0000002f1c037224 */ /* 0x000fe400078e0203 */
[C---:B------:R-:W-:Y:S01]  /*1f50*/  IMAD R9, R30.reuse, UR7, R9 ;  /* 0x000000071e097c24 */ /* 0x040fe2000f8e0209 */
[----:B------:R-:W-:Y:S01]  /*1f60*/  SHF.R.S32.HI R15, RZ, 0x1f, R23 ;  /* 0x0000001fff0f7819 */ /* 0x000fe20000011417 */
[----:B------:R-:W-:Y:S01]  /*1f70*/  IMAD.IADD R7, R7, 0x1, R3 ;  /* 0x0000000107077824 */ /* 0x000fe200078e0203 */
[----:B------:R-:W-:Y:S01]  /*1f80*/  ULDC.64 UR6, c[0x0][0x338] ;  /* 0x0000ce0000067ab9 */ /* 0x000fe20000000a00 */
[----:B-1----:R-:W-:-:S04]  /*1f90*/  IMAD.WIDE.U32 R4, R30, UR4, R6 ;  /* 0x000000041e047c25 */ /* 0x002fc8000f8e0006 */
[----:B------:R-:W-:Y:S01]  /*1fa0*/  IMAD R5, R30, UR5, R5 ;  /* 0x000000051e057c24 */ /* 0x000fe2000f8e0205 */
[----:B------:R-:W-:Y:S01]  /*1fb0*/  ULDC.64 UR4, c[0x0][0x310] ;  /* 0x0000c40000047ab9 */ /* 0x000fe20000000a00 */
[----:B------:R-:W4:Y:S01]  /*1fc0*/  LDL R30, [R1+0x70] ;  /* 0x00007000011e7983 */ /* 0x000f220000100800 */
[C---:B------:R-:W-:Y:S01]  /*1fd0*/  IMAD.WIDE.U32 R20, R23.reuse, R46, R18 ;  /* 0x0000002e17147225 */ /* 0x040fe200078e0012 */
[----:B------:R-:W1:Y:S01]  /*1fe0*/  S2R R31, SR_TID.X ;  /* 0x00000000001f7919 */ /* 0x000e620000002100 */
[----:B------:R-:W-:Y:S02]  /*1ff0*/  ISETP.GE.AND P2, PT, R18, R55, PT ;  /* 0x000000371200720c */ /* 0x000fe40003f46270 */
[----:B------:R-:W-:Y:S01]  /*2000*/  SHF.R.S32.HI R157, RZ, 0x1f, R156 ;  /* 0x0000001fff9d7819 */ /* 0x000fe2000001149c */
[----:B------:R-:W-:-:S04]  /*2010*/  IMAD.WIDE.U32 R42, R23, R40, R18 ;  /* 0x00000028172a7225 */ /* 0x000fc800078e0012 */
[----:B------:R-:W-:-:S04]  /*2020*/  IMAD.WIDE.U32 R44, R23, R40, R156 ;  /* 0x00000028172c7225 */ /* 0x000fc800078e009c */
[----:B0-----:R-:W-:-:S04]  /*2030*/  IMAD.WIDE.U32 R38, R23, R34, R156 ;  /* 0x0000002217267225 */ /* 0x001fc800078e009c */
[----:B------:R-:W-:Y:S01]  /*2040*/  IMAD.WIDE.U32 R36, R23, R34, R18 ;  /* 0x0000002217247225 */ /* 0x000fe200078e0012 */
[----:B------:R-:W-:-:S03]  /*2050*/  LOP3.LUT R22, R22, 0xfffffffb, RZ, 0xc0, !PT ;  /* 0xfffffffb16167812 */ /* 0x000fc600078ec0ff */
[----:B------:R-:W-:Y:S02]  /*2060*/  IMAD R57, R41, 0xa0, RZ ;  /* 0x000000a029397824 */ /* 0x000fe400078e02ff */
[----:B------:R-:W-:Y:S01]  /*2070*/  VIADD R33, R18, 0x20 ;  /* 0x0000002012217836 */ /* 0x000fe20000000000 */
[----:B------:R-:W-:Y:S02]  /*2080*/  @P2 LOP3.LUT R22, R22, 0x4, RZ, 0xfc, !PT ;  /* 0x0000000416162812 */ /* 0x000fe400078efcff */
[----:B-1----:R-:W-:-:S05]  /*2090*/  SHF.R.U32.HI R29, RZ, 0x7, R31 ;  /* 0x00000007ff1d7819 */ /* 0x002fca000001161f */
[----:B------:R-:W-:Y:S01]  /*20a0*/  VIADD R54, R29, 0x8 ;  /* 0x000000081d367836 */ /* 0x000fe20000000000 */
[----:B--2---:R-:W-:-:S04]  /*20b0*/  SHF.R.S32.HI R3, RZ, 0x1f, R0 ;  /* 0x0000001fff037819 */ /* 0x004fc80000011400 */
[----:B------:R-:W-:Y:S02]  /*20c0*/  SEL R6, R3, RZ, !P0 ;  /* 0x000000ff03067207 */ /* 0x000fe40004000000 */
[----:B------:R-:W-:-:S03]  /*20d0*/  SEL R3, R0, RZ, !P0 ;  /* 0x000000ff00037207 */ /* 0x000fc60004000000 */
[C---:B------:R-:W-:Y:S02]  /*20e0*/  IMAD R0, R6.reuse, UR4, RZ ;  /* 0x0000000406007c24 */ /* 0x040fe4000f8e02ff */
[----:B------:R-:W-:Y:S02]  /*20f0*/  IMAD R6, R6, UR6, RZ ;  /* 0x0000000606067c24 */ /* 0x000fe4000f8e02ff */
[C---:B------:R-:W-:Y:S02]  /*2100*/  IMAD R7, R3.reuse, UR5, R0 ;  /* 0x0000000503077c24 */ /* 0x040fe4000f8e0200 */
[----:B------:R-:W-:Y:S01]  /*2110*/  IMAD.WIDE.U32 R50, R3, UR4, R4 ;  /* 0x0000000403327c25 */ /* 0x000fe2000f8e0004 */
[----:B------:R-:W-:-:S03]  /*2120*/  ULDC UR4, c[0x0][0x2f4] ;  /* 0x0000bd0000047ab9 */ /* 0x000fc60000000800 */
[----:B------:R-:W-:Y:S02]  /*2130*/  IMAD R0, R15, R46, RZ ;  /* 0x0000002e0f007224 */ /* 0x000fe400078e02ff */
[----:B------:R-:W-:-:S04]  /*2140*/  IMAD.WIDE.U32 R48, R3, UR6, R8 ;  /* 0x0000000603307c25 */ /* 0x000fc8000f8e0008 */
[----:B------:R-:W-:Y:S02]  /*2150*/  IMAD R13, R3, UR7, R6 ;  /* 0x00000007030d7c24 */ /* 0x000fe4000f8e0206 */
[----:B------:R-:W-:Y:S01]  /*2160*/  IMAD R5, R23, R47, R0 ;  /* 0x0000002f17057224 */ /* 0x000fe200078e0200 */
[----:B------:R-:W-:Y:S01]  /*2170*/  IADD3 R0, P0, R50, R20, RZ ;  /* 0x0000001432007210 */ /* 0x000fe20007f1e0ff */
[----:B------:R-:W-:Y:S02]  /*2180*/  IMAD.IADD R3, R51, 0x1, R7 ;  /* 0x0000000133037824 */ /* 0x000fe400078e0207 */
[----:B------:R-:W-:-:S03]  /*2190*/  IMAD R4, R15, R40, RZ ;  /* 0x000000280f047224 */ /* 0x000fc600078e02ff */
[----:B------:R-:W-:Y:S02]  /*21a0*/  IADD3.X R20, R3, R21, R5, P0, !PT ;  /* 0x0000001503147210 */ /* 0x000fe400007fe405 */
[----:B------:R-:W-:Y:S01]  /*21b0*/  SEL R5, R55, RZ, P2 ;  /* 0x000000ff37057207 */ /* 0x000fe20001000000 */
[----:B------:R-:W-:Y:S02]  /*21c0*/  IMAD R7, R23, R41, R4 ;  /* 0x0000002917077224 */ /* 0x000fe400078e0204 */
[----:B------:R-:W-:Y:S02]  /*21d0*/  IMAD R4, R15, R34, RZ ;  /* 0x000000220f047224 */ /* 0x000fe400078e02ff */
[----:B------:R-:W-:Y:S02]  /*21e0*/  IMAD.IADD R5, R18, 0x1, R5 ;  /* 0x0000000112057824 */ /* 0x000fe400078e0205 */
[----:B------:R-:W-:Y:S02]  /*21f0*/  IMAD R9, R23, R35, R4 ;  /* 0x0000002317097224 */ /* 0x000fe400078e0204 */
[----:B------:R-:W-:Y:S01]  /*2200*/  IMAD.IADD R45, R45, 0x1, R7 ;  /* 0x000000012d2d7824 */ /* 0x000fe200078e0207 */
[----:B------:R-:W-:Y:S01]  /*2210*/  SHF.R.S32.HI R4, RZ, 0x1f, R5 ;  /* 0x0000001fff047819 */ /* 0x000fe20000011405 */
[----:B------:R-:W-:Y:S01]  /*2220*/  IMAD.IADD R43, R7, 0x1, R43 ;  /* 0x00000001072b7824 */ /* 0x000fe200078e022b */
[----:B-----5:R-:W-:-:S02]  /*2230*/  SHF.R.S32.HI R7, RZ, 0x1f, R26 ;  /* 0x0000001fff077819 */ /* 0x020fc4000001141a */
[----:B------:R-:W-:Y:S01]  /*2240*/  LEA.HI R21, R4, R5, RZ, 0x4 ;  /* 0x0000000504157211 */ /* 0x000fe200078f20ff */
[----:B------:R-:W-:Y:S02]  /*2250*/  IMAD.IADD R39, R39, 0x1, R9 ;  /* 0x0000000127277824 */ /* 0x000fe400078e0209 */
[C---:B------:R-:W-:Y:S01]  /*2260*/  IMAD R6, R7.reuse, R40, RZ ;  /* 0x0000002807067224 */ /* 0x040fe200078e02ff */
[----:B------:R-:W-:Y:S01]  /*2270*/  LOP3.LUT R4, R14, 0x30, R21, 0xf8, !PT ;  /* 0x000000300e047812 */ /* 0x000fe200078ef815 */
[----:B------:R-:W-:Y:S02]  /*2280*/  IMAD R7, R7, R34, RZ ;  /* 0x0000002207077224 */ /* 0x000fe400078e02ff */
[----:B------:R-:W-:Y:S01]  /*2290*/  IMAD.IADD R37, R9, 0x1, R37 ;  /* 0x0000000109257824 */ /* 0x000fe200078e0225 */
[----:B------:R-:W-:Y:S01]  /*22a0*/  IADD3 R52, P0, R23, R28, RZ ;  /* 0x0000001c17347210 */ /* 0x000fe20007f1e0ff */
[----:B------:R-:W-:Y:S01]  /*22b0*/  IMAD R69, R26, R35, R7 ;  /* 0x000000231a457224 */ /* 0x000fe200078e0207 */
[----:B---3--:R-:W-:Y:S01]  /*22c0*/  LOP3.LUT R4, R4, R12, RZ, 0x3c, !PT ;  /* 0x0000000c04047212 */ /* 0x008fe200078e3cff */
[----:B------:R-:W-:Y:S01]  /*22d0*/  IMAD R5, R47, 0xa0, RZ ;  /* 0x000000a02f057824 */ /* 0x000fe200078e02ff */
[----:B------:R-:W-:Y:S01]  /*22e0*/  LOP3.LUT R61, R21, 0xfffffff0, RZ, 0xc0, !PT ;  /* 0xfffffff0153d7812 */ /* 0x000fe200078ec0ff */
[----:B------:R-:W-:-:S02]  /*22f0*/  IMAD R9, R26, R41, R6 ;  /* 0x000000291a097224 */ /* 0x000fc400078e0206 */
[----:B------:R-:W-:-:S04]  /*2300*/  IMAD.WIDE.U32 R44, R26, R40, R44 ;  /* 0x000000281a2c7225 */ /* 0x000fc800078e002c */
[----:B------:R-:W-:-:S04]  /*2310*/  IMAD.WIDE.U32 R42, R26, R40, R42 ;  /* 0x000000281a2a7225 */ /* 0x000fc800078e002a */
[----:B------:R-:W-:Y:S02]  /*2320*/  IMAD R7, R35, 0xa0, RZ ;  /* 0x000000a023077824 */ /* 0x000fe400078e02ff */
[----:B------:R-:W-:-:S04]  /*2330*/  IMAD.WIDE.U32 R38, R26, R34, R38 ;  /* 0x000000221a267225 */ /* 0x000fc800078e0026 */
[----:B------:R-:W-:-:S04]  /*2340*/  IMAD.WIDE.U32 R36, R26, R34, R36 ;  /* 0x000000221a247225 */ /* 0x000fc800078e0024 */
[----:B------:R-:W-:-:S04]  /*2350*/  IMAD.WIDE.U32 R46, R46, 0xa0, RZ ;  /* 0x000000a02e2e7825 */ /* 0x000fc800078e00ff */
[----:B------:R-:W-:-:S04]  /*2360*/  IMAD.WIDE.U32 R40, R40, 0xa0, RZ ;  /* 0x000000a028287825 */ /* 0x000fc800078e00ff */
[----:B------:R-:W-:Y:S01]  /*2370*/  IMAD.WIDE.U32 R34, R34, 0xa0, RZ ;  /* 0x000000a022227825 */ /* 0x000fe200078e00ff */
[----:B----4-:R-:W-:Y:S02]  /*2380*/  LOP3.LUT P4, RZ, R30, 0x2, RZ, 0xc0, !PT ;  /* 0x000000021eff7812 */ /* 0x010fe4000788c0ff */
[----:B------:R-:W-:Y:S01]  /*2390*/  ISETP.GE.AND P3, PT, R18, UR4, PT ;  /* 0x0000000412007c0c */ /* 0x000fe2000bf66270 */
[----:B------:R-:W-:Y:S01]  /*23a0*/  IMAD.IADD R68, R39, 0x1, R69 ;  /* 0x0000000127447824 */ /* 0x000fe200078e0245 */
[----:B------:R-:W-:Y:S01]  /*23b0*/  ISETP.GE.AND P2, PT, R33, UR4, PT ;  /* 0x0000000421007c0c */ /* 0x000fe2000bf46270 */
[----:B------:R-:W-:Y:S01]  /*23c0*/  IMAD.SHL.U32 R55, R55, 0x2, RZ ;  /* 0x0000000237377824 */ /* 0x000fe200078e00ff */
[----:B------:R-:W-:Y:S01]  /*23d0*/  SHF.R.S32.HI R70, RZ, 0x1f, R61 ;  /* 0x0000001fff467819 */ /* 0x000fe2000001143d */
[----:B------:R-:W-:Y:S02]  /*23e0*/  IMAD.X R53, R15, 0x1, R11, P0 ;  /* 0x000000010f357824 */ /* 0x000fe400000e060b */
[----:B------:R-:W-:-:S02]  /*23f0*/  IMAD.IADD R56, R47, 0x1, R5 ;  /* 0x000000012f387824 */ /* 0x000fc400078e0205 */
[----:B------:R-:W-:Y:S02]  /*2400*/  IMAD.IADD R57, R41, 0x1, R57 ;  /* 0x0000000129397824 */ /* 0x000fe400078e0239 */
[----:B------:R-:W-:Y:S02]  /*2410*/  IMAD.IADD R58, R35, 0x1, R7 ;  /* 0x00000001233a7824 */ /* 0x000fe400078e0207 */
[----:B------:R-:W-:Y:S02]  /*2420*/  IMAD.IADD R59, R45, 0x1, R9 ;  /* 0x000000012d3b7824 */ /* 0x000fe400078e0209 */
[----:B------:R-:W-:Y:S02]  /*2430*/  IMAD.IADD R60, R9, 0x1, R43 ;  /* 0x00000001093c7824 */ /* 0x000fe400078e022b */
[----:B------:R-:W-:Y:S02]  /*2440*/  IMAD.IADD R69, R69, 0x1, R37 ;  /* 0x0000000145457824 */ /* 0x000fe400078e0225 */
[----:B------:R-:W-:-:S02]  /*2450*/  IMAD.IADD R71, R10, 0x1, R4 ;  /* 0x000000010a477824 */ /* 0x000fc400078e0204 */
[----:B------:R-:W-:-:S07]  /*2460*/  IMAD.IADD R72, R49, 0x1, R13 ;  /* 0x0000000131487824 */ /* 0x000fce00078e020d */
.L_x_352:
[----:B------:R-:W2:Y:S01]  /*2470*/  LDL R4, [R1+0x14] ;  /* 0x0000140001047983 */ /* 0x000ea20000100800 */
[----:B0---4-:R-:W0:Y:S01]  /*2480*/  LDC.64 R62, c[0x0][0x2e8] ;  /* 0x0000ba00ff3e7b82 */ /* 0x011e220000000a00 */
[----:B------:R-:W-:Y:S01]  /*2490*/  VIADD R2, R2, 0xffffffff ;  /* 0xffffffff02027836 */ /* 0x000fe20000000000 */
[----:B------:R-:W-:Y:S01]  /*24a0*/  LOP3.LUT R22, R22, 0xfffffffd, RZ, 0xc0, !PT ;  /* 0xfffffffd16167812 */ /* 0x000fe200078ec0ff */
[----:B------:R-:W-:Y:S05]  /*24b0*/  YIELD ;  /* 0x0000000000007946 */ /* 0x000fea0003800000 */
[----:B------:R-:W-:Y:S01]  /*24c0*/  SHF.R.S32.HI R11, RZ, 0x1f, R2 ;  /* 0x0000001fff0b7819 */ /* 0x000fe20000011402 */
[-C--:B------:R-:W-:Y:S01]  /*24d0*/  IMAD R5, R56, R2.reuse, RZ ;  /* 0x0000000238057224 */ /* 0x080fe200078e02ff */
[----:B------:R-:W1:Y:S01]  /*24e0*/  LDC R31, c[0x0][0x3f4] ;  /* 0x0000fd00ff1f7b82 */ /* 0x000e620000000800 */
[----:B---3--:R-:W-:Y:S01]  /*24f0*/  IMAD.WIDE.U32 R14, R46, R2, RZ ;  /* 0x000000022e0e7225 */ /* 0x008fe200078e00ff */
[----:B------:R-:W-:Y:S03]  /*2500*/  BSSY B0, `(.L_x_323) ;  /* 0x0000259000007945 */ /* 0x000fe60003800000 */
[----:B------:R-:W-:-:S04]  /*2510*/  IMAD R7, R11, R46, R5 ;  /* 0x0000002e0b077224 */ /* 0x000fc800078e0205 */
[----:B------:R-:W-:Y:S01]  /*2520*/  IMAD.IADD R65, R15, 0x1, R7 ;  /* 0x000000010f417824 */ /* 0x000fe200078e0207 */
[----:B0-----:R-:W-:-:S04]  /*2530*/  IADD3 R12, P0, P1, R14, R62, R0 ;  /* 0x0000003e0e0c7210 */ /* 0x001fc8000791e000 */
[----:B------:R-:W-:Y:S02]  /*2540*/  IADD3.X R13, R65, R63, R20, P0, P1 ;  /* 0x0000003f410d7210 */ /* 0x000fe400007e2414 */
[----:B------:R-:W-:-:S13]  /*2550*/  ISETP.GT.AND P0, PT, R2, R27, PT ;  /* 0x0000001b0200720c */ /* 0x000fda0003f04270 */
[----:B------:R-:W-:Y:S02]  /*2560*/  @P0 LOP3.LUT R22, R22, 0x2, RZ, 0xfc, !PT ;  /* 0x0000000216160812 */ /* 0x000fe400078efcff */
[----:B-1----:R-:W-:Y:S01]  /*2570*/  ISETP.GE.AND P0, PT, R31, 0x1, PT ;  /* 0x000000011f00780c */ /* 0x002fe20003f06270 */
[----:B--2---:R-:W-:-:S04]  /*2580*/  IMAD R5, R17, 0x2800, R4 ;  /* 0x0000280011057824 */ /* 0x004fc800078e0204 */
[C---:B------:R-:W-:Y:S02]  /*2590*/  VIADD R73, R5.reuse, 0x20 ;  /* 0x0000002005497836 */ /* 0x040fe40000000000 */
[----:B------:R-:W-:Y:S02]  /*25a0*/  @P4 VIADD R73, R5, 0xffffffe0 ;  /* 0xffffffe005494836 */ /* 0x000fe40000000000 */
[C---:B------:R-:W-:Y:S02]  /*25b0*/  IMAD.IADD R74, R16.reuse, 0x1, R5 ;  /* 0x00000001104a7824 */ /* 0x040fe400078e0205 */
[----:B------:R-:W-:Y:S02]  /*25c0*/  IMAD.IADD R73, R16, 0x1, R73 ;  /* 0x0000000110497824 */ /* 0x000fe400078e0249 */
[----:B------:R-:W-:Y:S05]  /*25d0*/  @!P0 BRA `(.L_x_324) ;  /* 0x0000002000e08947 */ /* 0x000fea0003800000 */
[----:B------:R-:W-:Y:S01]  /*25e0*/  ULDC.U8 UR4, c[0x0][0x410] ;  /* 0x0001040000047ab9 */ /* 0x000fe20000000000 */
[-C--:B------:R-:W-:Y:S01]  /*25f0*/  IMAD R5, R57, R2.reuse, RZ ;  /* 0x0000000239057224 */ /* 0x080fe200078e02ff */
[----:B------:R-:W-:Y:S01]  /*2600*/  ISETP.NE.AND P0, PT, RZ, UR4, PT ;  /* 0x00000004ff007c0c */ /* 0x000fe2000bf05270 */
[----:B------:R-:W-:Y:S02]  /*2610*/  IMAD R7, R58, R2, RZ ;  /* 0x000000023a077224 */ /* 0x000fe400078e02ff */
[C---:B------:R-:W-:Y:S02]  /*2620*/  IMAD R9, R11.reuse, R40, R5 ;  /* 0x000000280b097224 */ /* 0x040fe400078e0205 */
[----:B------:R-:W-:Y:S02]  /*2630*/  IMAD R11, R11, R34, R7 ;  /* 0x000000220b0b7224 */ /* 0x000fe400078e0207 */
[----:B------:R-:W-:-:S04]  /*2640*/  IMAD.WIDE.U32 R4, R40, R2, RZ ;  /* 0x0000000228047225 */ /* 0x000fc800078e00ff */
[----:B------:R-:W-:-:S04]  /*2650*/  IMAD.WIDE.U32 R6, R34, R2, RZ ;  /* 0x0000000222067225 */ /* 0x000fc800078e00ff */
[----:B------:R-:W-:Y:S02]  /*2660*/  IMAD.IADD R30, R5, 0x1, R9 ;  /* 0x00000001051e7824 */ /* 0x000fe400078e0209 */
[----:B------:R-:W-:Y:S01]  /*2670*/  IMAD.IADD R64, R7, 0x1, R11 ;  /* 0x0000000107407824 */ /* 0x000fe200078e020b */
[----:B------:R-:W-:Y:S06]  /*2680*/  @!P0 BRA `(.L_x_325) ;  /* 0x00000010003c8947 */ /* 0x000fec0003800000 */
[----:B------:R-:W-:Y:S01]  /*2690*/  IMAD R8, R2, -0xa0, R32 ;  /* 0xffffff6002087824 */ /* 0x000fe200078e0220 */
[----:B------:R-:W-:Y:S01]  /*26a0*/  BSSY B1, `(.L_x_326) ;  /* 0x0000017000017945 */ /* 0x000fe20003800000 */
[----:B------:R-:W-:Y:S02]  /*26b0*/  CS2R R14, SRZ ;  /* 0x00000000000e7805 */ /* 0x000fe4000001ff00 */
[----:B------:R-:W-:Y:S02]  /*26c0*/  CS2R R10, SRZ ;  /* 0x00000000000a7805 */ /* 0x000fe4000001ff00 */
[----:B------:R-:W-:Y:S02]  /*26d0*/  CS2R R28, SRZ ;  /* 0x00000000001c7805 */ /* 0x000fe4000001ff00 */
[----:B------:R-:W-:-:S04]  /*26e0*/  VIMNMX R8, R8, 0xa0, PT ;  /* 0x000000a008087848 */ /* 0x000fc80003fe0100 */
[----:B------:R-:W-:Y:S02]  /*26f0*/  ISETP.GE.AND P1, PT, R23, R8, PT ;  /* 0x000000081700720c */ /* 0x000fe40003f26270 */
[----:B------:R-:W-:-:S11]  /*2700*/  CS2R R8, SRZ ;  /* 0x0000000000087805 */ /* 0x000fd6000001ff00 */
[----:B------:R-:W-:Y:S05]  /*2710*/  @P1 BRA `(.L_x_327) ;  /* 0x00000000003c1947 */ /* 0x000fea0003800000 */
[----:B------:R-:W2:Y:S01]  /*2720*/  LDL R66, [R1+0x10] ;  /* 0x0000100001427983 */ /* 0x000ea20000100800 */
[----:B------:R-:W-:Y:S02]  /*2730*/  ULDC.64 UR4, c[0x0][0x3e8] ;  /* 0x0000fa0000047ab9 */ /* 0x000fe40000000a00 */
[----:B------:R-:W-:-:S04]  /*2740*/  IADD3 R4, P0, P5, R44, UR4, R4 ;  /* 0x000000042c047c10 */ /* 0x000fc8000fd1e004 */
[----:B------:R-:W-:Y:S01]  /*2750*/  IADD3.X R5, R59, UR5, R30, P0, P5 ;  /* 0x000000053b057c10 */ /* 0x000fe200087ea41e */
[----:B------:R-:W-:Y:S02]  /*2760*/  ULDC.64 UR4, c[0x0][0x400] ;  /* 0x0001000000047ab9 */ /* 0x000fe40000000a00 */
[----:B------:R-:W-:-:S04]  /*2770*/  IADD3 R6, P0, P5, R38, UR4, R6 ;  /* 0x0000000426067c10 */ /* 0x000fc8000fd1e006 */
[----:B------:R-:W-:Y:S02]  /*2780*/  IADD3.X R7, R68, UR5, R64, P0, P5 ;  /* 0x0000000544077c10 */ /* 0x000fe400087ea440 */
[----:B------:R-:W-:Y:S02]  /*2790*/  ISETP.GE.AND P0, PT, R156, R31, PT ;  /* 0x0000001f9c00720c */ /* 0x000fe40003f06270 */
[----:B------:R-:W-:Y:S02]  /*27a0*/  CS2R R8, SRZ ;  /* 0x0000000000087805 */ /* 0x000fe4000001ff00 */
[----:B------:R-:W-:-:S09]  /*27b0*/  CS2R R10, SRZ ;  /* 0x00000000000a7805 */ /* 0x000fd2000001ff00 */
[----:B------:R0:W5:Y:S04]  /*27c0*/  @!P0 LDG.E.64 R14, desc[UR40][R4.64] ;  /* 0x00000028040e8981 */ /* 0x000168000c1e1b00 */
[----:B------:R0:W5:Y:S01]  /*27d0*/  @!P0 LDG.E.64 R28, desc[UR40][R6.64] ;  /* 0x00000028061c8981 */ /* 0x000162000c1e1b00 */
[----:B--2---:R-:W-:-:S13]  /*27e0*/  ISETP.GE.AND P0, PT, R66, R31, PT ;  /* 0x0000001f4200720c */ /* 0x004fda0003f06270 */
[----:B------:R0:W5:Y:S04]  /*27f0*/  @!P0 LDG.E.64 R8, desc[UR40][R4.64+0x10] ;  /* 0x0000102804088981 */ /* 0x000168000c1e1b00 */
[----:B------:R0:W5:Y:S02]  /*2800*/  @!P0 LDG.E.64 R10, desc[UR40][R6.64+0x10] ;  /* 0x00001028060a8981 */ /* 0x000164000c1e1b00 */
.L_x_327:
[----:B------:R-:W-:Y:S05]  /*2810*/  BSYNC B1 ;  /* 0x0000000000017941 */ /* 0x000fea0003800000 */
.L_x_326:
[----:B0-----:R-:W2:Y:S01]  /*2820*/  LDL R4, [R1+0x8] ;  /* 0x0000080001047983 */ /* 0x001ea20000100800 */
[----:B-----5:R-:W-:Y:S02]  /*2830*/  IMAD.MOV.U32 R30, RZ, RZ, R8 ;  /* 0x000000ffff1e7224 */ /* 0x020fe400078e0008 */
[----:B------:R-:W-:Y:S02]  /*2840*/  IMAD.MOV.U32 R63, RZ, RZ, R14 ;  /* 0x000000ffff3f7224 */ /* 0x000fe400078e000e */
[----:B------:R-:W-:Y:S02]  /*2850*/  IMAD.MOV.U32 R62, RZ, RZ, R10 ;  /* 0x000000ffff3e7224 */ /* 0x000fe400078e000a */
[----:B------:R-:W-:Y:S01]  /*2860*/  IMAD.MOV.U32 R81, RZ, RZ, R28 ;  /* 0x000000ffff517224 */ /* 0x000fe200078e001c */
[----:B--2---:R-:W-:-:S13]  /*2870*/  ISETP.NE.AND P0, PT, R4, 0x3, PT ;  /* 0x000000030400780c */ /* 0x004fda0003f05270 */
[----:B------:R-:W-:Y:S05]  /*2880*/  @!P0 BRA `(.L_x_328) ;  /* 0x0000000000048947 */ /* 0x000fea0003800000 */
[----:B------:R-:W-:Y:S01]  /*2890*/  BPT.TRAP 0x1 ;  /* 0x000000040000795c */ /* 0x000fe20000300000 */
.L_x_328:
[----:B------:R-:W2:Y:S01]  /*28a0*/  LDL R4, [R1] ;  /* 0x0000000001047983 */ /* 0x000ea20000100800 */
[----:B------:R-:W-:Y:S01]  /*28b0*/  IMAD R75, R17, 0x8, R16 ;  /* 0x00000008114b7824 */ /* 0x000fe200078e0210 */
[----:B------:R-:W-:Y:S01]  /*28c0*/  BSSY B1, `(.L_x_329) ;  /* 0x0000004000017945 */ /* 0x000fe20003800000 */
[----:B--2---:R-:W-:-:S04]  /*28d0*/  SHF.L.U32 R76, R4, 0x1f, RZ ;  /* 0x0000001f044c7819 */ /* 0x004fc800000006ff */
[----:B------:R-:W0:Y:S02]  /*28e0*/  SYNCS.PHASECHK.TRANS64.TRYWAIT P5, [R75+URZ+0x13290], R76 ;  /* 0x0132904c4b0075a7 */ /* 0x000e2400080a017f */
[----:B0-----:R-:W-:Y:S05]  /*28f0*/  @!P5 BRA `(.L_x_330) ;  /* 0x0000013c0048d947 */ /* 0x001fea0003800000 */
.L_x_543:
[----:B------:R-:W-:Y:S05]  /*2900*/  BSYNC B1 ;  /* 0x0000000000017941 */ /* 0x000fea0003800000 */
.L_x_329:
[----:B------:R-:W-:Y:S05]  /*2910*/  @P1 BRA `(.L_x_331) ;  /* 0x00000020005c1947 */ /* 0x000fea0003800000 */
[----:B------:R-:W-:Y:S04]  /*2920*/  BSSY B1, `(.L_x_332) ;  /* 0x000006f000017945 */ /* 0x000fe80003800000 */
[----:B------:R-:W-:Y:S05]  /*2930*/  @P3 BRA `(.L_x_333) ;  /* 0x0000000400b43947 */ /* 0x000fea0003800000 */
[----:B------:R1:W2:Y:S01]  /*2940*/  LDS.128 R4, [R74+0xe000] ;  /* 0x00e000004a047984 */ /* 0x0002a20000000c00 */
[----:B------:R-:W-:Y:S01]  /*2950*/  ISETP.GE.AND P5, PT, R156, R31, PT ;  /* 0x0000001f9c00720c */ /* 0x000fe20003fa6270 */
[----:B------:R-:W-:-:S12]  /*2960*/  BSSY B2, `(.L_x_334) ;  /* 0x0000069000027945 */ /* 0x000fd80003800000 */
[----:B-1----:R-:W-:Y:S05]  /*2970*/  @P5 BRA `(.L_x_335) ;  /* 0x00000004009c5947 */ /* 0x002fea0003800000 */
[----:B------:R-:W-:Y:S02]  /*2980*/  SHF.R.U32.HI R14, RZ, 0x8, R15 ;  /* 0x00000008ff0e7819 */ /* 0x000fe4000001160f */
[----:B------:R-:W-:Y:S02]  /*2990*/  SHF.R.U32.HI R28, RZ, 0x8, R29 ;  /* 0x00000008ff1c7819 */ /* 0x000fe4000001161d */
[----:B------:R-:W-:Y:S01]  /*29a0*/  SHF.R.U32.HI R67, RZ, 0x10, R15 ;  /* 0x00000010ff437819 */ /* 0x000fe2000001160f */
[----:B------:R-:W-:Y:S01]  /*29b0*/  IMAD.SHL.U32 R14, R14, 0x100, RZ ;  /* 0x000001000e0e7824 */ /* 0x000fe200078e00ff */
[----:B------:R-:W-:Y:S02]  /*29c0*/  SHF.R.U32.HI R65, RZ, 0x10, R29 ;  /* 0x00000010ff417819 */ /* 0x000fe4000001161d */
[----:B------:R-:W-:Y:S01]  /*29d0*/  LOP3.LUT R64, R29, 0xff0000ff, RZ, 0xc0, !PT ;  /* 0xff0000ff1d407812 */ /* 0x000fe200078ec0ff */
[----:B------:R-:W-:Y:S01]  /*29e0*/  IMAD.SHL.U32 R29, R28, 0x100, RZ ;  /* 0x000001001c1d7824 */ /* 0x000fe200078e00ff */
[----:B------:R-:W-:Y:S01]  /*29f0*/  LOP3.LUT R15, R15, 0xff0000ff, RZ, 0xc0, !PT ;  /* 0xff0000ff0f0f7812 */ /* 0x000fe200078ec0ff */
[----:B--2---:R-:W-:Y:S01]  /*2a00*/  IMAD.MOV.U32 R28, RZ, RZ, R4 ;  /* 0x000000ffff1c7224 */ /* 0x004fe200078e0004 */
[----:B------:R-:W-:-:S02]  /*2a10*/  F2FP.F16.E4M3.UNPACK_B R4, R5 ;  /* 0x00000005ff04723e */ /* 0x000fc400020006ff */
[----:B------:R-:W-:Y:S01]  /*2a20*/  LOP3.LUT R15, R15, 0xff00, R14, 0xf8, !PT ;  /* 0x0000ff000f0f7812 */ /* 0x000fe200078ef80e */
[----:B------:R-:W-:Y:S01]  /*2a30*/  IMAD.U32 R14, R67, 0x10000, RZ ;  /* 0x00010000430e7824 */ /* 0x000fe200078e00ff */
[----:B------:R-:W-:Y:S01]  /*2a40*/  LOP3.LUT R66, R64, 0xff00, R29, 0xf8, !PT ;  /* 0x0000ff0040427812 */ /* 0x000fe200078ef81d */
[----:B------:R-:W-:Y:S01]  /*2a50*/  IMAD.U32 R29, R65, 0x10000, RZ ;  /* 0x00010000411d7824 */ /* 0x000fe200078e00ff */
[----:B------:R-:W-:Y:S02]  /*2a60*/  F2FP.F16.E4M3.UNPACK_B R64, R81.H1 ;  /* 0x00000051ff40723e */ /* 0x000fe400030006ff */
[----:B------:R-:W-:Y:S02]  /*2a70*/  LOP3.LUT R14, R15, 0xff0000, R14, 0xf8, !PT ;  /* 0x00ff00000f0e7812 */ /* 0x000fe400078ef80e */
[----:B------:R-:W-:Y:S01]  /*2a80*/  LOP3.LUT R15, R66, 0xff0000, R29, 0xf8, !PT ;  /* 0x00ff0000420f7812 */ /* 0x000fe200078ef81d */
[----:B------:R-:W-:Y:S01]  /*2a90*/  HADD2.F32 R77, -RZ, R64.H0_H0 ;  /* 0x20000040ff4d7230 */ /* 0x000fe20000004100 */
[----:B------:R-:W-:Y:S01]  /*2aa0*/  F2FP.F16.E4M3.UNPACK_B R66, R63.H1 ;  /* 0x0000003fff42723e */ /* 0x000fe200030006ff */
[--C-:B------:R-:W-:Y:S01]  /*2ab0*/  HADD2.F32 R29, -RZ, R4.reuse.H1_H1 ;  /* 0x30000004ff1d7230 */ /* 0x100fe20000004100 */
[----:B------:R-:W-:Y:S01]  /*2ac0*/  F2FP.F16.E4M3.UNPACK_B R5, R5.H1 ;  /* 0x00000005ff05723e */ /* 0x000fe200030006ff */
[----:B------:R-:W-:-:S02]  /*2ad0*/  HADD2.F32 R4, -RZ, R4.H0_H0 ;  /* 0x20000004ff047230 */ /* 0x000fc40000004100 */
[----:B------:R-:W-:Y:S02]  /*2ae0*/  HADD2.F32 R67, -RZ, R66.H0_H0 ;  /* 0x20000042ff437230 */ /* 0x000fe40000004100 */
[CC--:B------:R-:W-:Y:S01]  /*2af0*/  FMUL.FTZ R79, R29.reuse, R77.reuse ;  /* 0x0000004d1d4f7220 */ /* 0x0c0fe20000410000 */
[----:B------:R-:W-:Y:S02]  /*2b00*/  HADD2.F32 R78, -RZ, R64.H1_H1 ;  /* 0x30000040ff4e7230 */ /* 0x000fe40000004100 */
[C---:B------:R-:W-:Y:S01]  /*2b10*/  FMUL.FTZ R80, R4.reuse, R77 ;  /* 0x0000004d04507220 */ /* 0x040fe20000410000 */
[--C-:B------:R-:W-:Y:S02]  /*2b20*/  HADD2.F32 R65, -RZ, R5.reuse.H1_H1 ;  /* 0x30000005ff417230 */ /* 0x100fe40000004100 */
[-C--:B------:R-:W-:Y:S01]  /*2b30*/  FFMA.FTZ R4, R4, R67.reuse, -R79 ;  /* 0x0000004304047223 */ /* 0x080fe2000001084f */
[----:B------:R-:W-:Y:S02]  /*2b40*/  HADD2.F32 R64, -RZ, R5.H0_H0 ;  /* 0x20000005ff407230 */ /* 0x000fe40000004100 */
[----:B------:R-:W-:Y:S01]  /*2b50*/  FFMA.FTZ R5, R29, R67, R80 ;  /* 0x000000431d057223 */ /* 0x000fe20000010050 */
[----:B------:R-:W-:-:S02]  /*2b60*/  HADD2.F32 R66, -RZ, R66.H1_H1 ;  /* 0x30000042ff427230 */ /* 0x000fc40000004100 */
[CC--:B------:R-:W-:Y:S01]  /*2b70*/  FMUL.FTZ R79, R65.reuse, R78.reuse ;  /* 0x0000004e414f7220 */ /* 0x0c0fe20000410000 */
[----:B------:R-:W-:Y:S01]  /*2b80*/  F2FP.F16.E4M3.UNPACK_B R77, R81 ;  /* 0x00000051ff4d723e */ /* 0x000fe200020006ff */
[C---:B------:R-:W-:Y:S01]  /*2b90*/  FMUL.FTZ R78, R64.reuse, R78 ;  /* 0x0000004e404e7220 */ /* 0x040fe20000410000 */
[----:B------:R-:W-:Y:S01]  /*2ba0*/  F2FP.F16.E4M3.UNPACK_B R29, R28.H1 ;  /* 0x0000001cff1d723e */ /* 0x000fe200030006ff */
[----:B------:R-:W-:Y:S01]  /*2bb0*/  FFMA.FTZ R79, R64, R66, -R79 ;  /* 0x00000042404f7223 */ /* 0x000fe2000001084f */
[----:B------:R-:W-:Y:S01]  /*2bc0*/  F2FP.F16.E4M3.UNPACK_B R28, R28 ;  /* 0x0000001cff1c723e */ /* 0x000fe200020006ff */
[----:B------:R-:W-:Y:S01]  /*2bd0*/  FFMA.FTZ R84, R65, R66, R78 ;  /* 0x0000004241547223 */ /* 0x000fe2000001004e */
[----:B------:R-:W-:Y:S01]  /*2be0*/  F2FP.F16.E4M3.UNPACK_B R66, R63 ;  /* 0x0000003fff42723e */ /* 0x000fe200020006ff */
[----:B------:R-:W-:Y:S01]  /*2bf0*/  HADD2.F32 R67, -RZ, R77.H1_H1 ;  /* 0x3000004dff437230 */ /* 0x000fe20000004100 */
[----:B------:R-:W-:Y:S01]  /*2c00*/  F2FP.F16.E4M3.UNPACK_B R81, R15.H1 ;  /* 0x0000000fff51723e */ /* 0x000fe200030006ff */
[----:B------:R-:W-:-:S02]  /*2c10*/  HADD2.F32 R64, -RZ, R29.H0_H0 ;  /* 0x2000001dff407230 */ /* 0x000fc40000004100 */
[----:B------:R-:W-:Y:S02]  /*2c20*/  HADD2.F32 R65, -RZ, R29.H1_H1 ;  /* 0x3000001dff417230 */ /* 0x000fe40000004100 */
[----:B------:R-:W-:Y:S02]  /*2c30*/  HADD2.F32 R78, -RZ, R77.H0_H0 ;  /* 0x2000004dff4e7230 */ /* 0x000fe40000004100 */
[-C--:B------:R-:W-:Y:S01]  /*2c40*/  FMUL.FTZ R82, R64, R67.reuse ;  /* 0x0000004340527220 */ /* 0x080fe20000410000 */
[--C-:B------:R-:W-:Y:S02]  /*2c50*/  HADD2.F32 R63, -RZ, R28.reuse.H1_H1 ;  /* 0x3000001cff3f7230 */ /* 0x100fe40000004100 */
[----:B------:R-:W-:Y:S01]  /*2c60*/  FMUL.FTZ R77, R65, R67 ;  /* 0x00000043414d7220 */ /* 0x000fe20000410000 */
[----:B------:R-:W-:Y:S02]  /*2c70*/  HADD2.F32 R29, -RZ, R28.H0_H0 ;  /* 0x2000001cff1d7230 */ /* 0x000fe40000004100 */
[----:B------:R-:W-:-:S02]  /*2c80*/  HADD2.F32 R28, -RZ, R66.H1_H1 ;  /* 0x30000042ff1c7230 */ /* 0x000fc40000004100 */
[-C--:B------:R-:W-:Y:S01]  /*2c90*/  FMUL.FTZ R80, R63, R78.reuse ;  /* 0x0000004e3f507220 */ /* 0x080fe20000410000 */
[----:B------:R-:W-:Y:S02]  /*2ca0*/  HADD2.F32 R66, -RZ, R66.H0_H0 ;  /* 0x20000042ff427230 */ /* 0x000fe40000004100 */
[----:B------:R-:W-:Y:S01]  /*2cb0*/  FMUL.FTZ R78, R29, R78 ;  /* 0x0000004e1d4e7220 */ /* 0x000fe20000410000 */
[--C-:B------:R-:W-:Y:S02]  /*2cc0*/  HADD2.F32 R83, -RZ, R81.reuse.H1_H1 ;  /* 0x30000051ff537230 */ /* 0x100fe40000004100 */
[-C--:B------:R-:W-:Y:S01]  /*2cd0*/  FFMA.FTZ R64, R64, R28.reuse, -R77 ;  /* 0x0000001c40407223 */ /* 0x080fe2000001084d */
[----:B------:R-:W-:Y:S01]  /*2ce0*/  FFMA.FTZ R65, R65, R28, R82 ;  /* 0x0000001c41417223 */ /* 0x000fe20000010052 */
[-C--:B------:R-:W-:Y:S01]  /*2cf0*/  FFMA.FTZ R28, R29, R66.reuse, -R80 ;  /* 0x000000421d1c7223 */ /* 0x080fe20000010850 */
[----:B------:R-:W-:Y:S01]  /*2d00*/  FFMA.FTZ R29, R63, R66, R78 ;  /* 0x000000423f1d7223 */ /* 0x000fe2000001004e */
[----:B------:R-:W-:Y:S01]  /*2d10*/  F2FP.F16.E4M3.UNPACK_B R66, R7.H1 ;  /* 0x00000007ff42723e */ /* 0x000fe200030006ff */
[----:B------:R-:W-:Y:S01]  /*2d20*/  HADD2.F32 R81, -RZ, R81.H0_H0 ;  /* 0x20000051ff517230 */ /* 0x000fe20000004100 */
[----:B------:R-:W-:-:S02]  /*2d30*/  F2FP.SATFINITE.E4M3.F32.PACK_AB_MERGE_C R64, R65, R64, RZ ;  /* 0x000000404140723e */ /* 0x000fc400048070ff */
[----:B------:R-:W-:Y:S01]  /*2d40*/  F2FP.F16.E4M3.UNPACK_B R78, R14.H1 ;  /* 0x0000000eff4e723e */ /* 0x000fe200030006ff */
[--C-:B------:R-:W-:Y:S01]  /*2d50*/  HADD2.F32 R67, -RZ, R66.reuse.H0_H0 ;  /* 0x20000042ff437230 */ /* 0x100fe20000004100 */
[----:B------:R-:W-:Y:S01]  /*2d60*/  F2FP.F16.E4M3.UNPACK_B R65, R6.H1 ;  /* 0x00000006ff41723e */ /* 0x000fe200030006ff */
[----:B------:R-:W-:Y:S01]  /*2d70*/  HADD2.F32 R66, -RZ, R66.H1_H1 ;  /* 0x30000042ff427230 */ /* 0x000fe20000004100 */
[----:B------:R-:W-:Y:S02]  /*2d80*/  F2FP.F16.E4M3.UNPACK_B R80, R15 ;  /* 0x0000000fff50723e */ /* 0x000fe400020006ff */
[----:B------:R-:W-:Y:S01]  /*2d90*/  F2FP.SATFINITE.E4M3.F32.PACK_AB_MERGE_C R63, R84, R79, RZ ;  /* 0x0000004f543f723e */ /* 0x000fe200048070ff */
[----:B------:R-:W-:Y:S01]  /*2da0*/  HADD2.F32 R79, -RZ, R78.H1_H1 ;  /* 0x3000004eff4f7230 */ /* 0x000fe20000004100 */
[----:B------:R-:W-:Y:S01]  /*2db0*/  F2FP.F16.E4M3.UNPACK_B R77, R14 ;  /* 0x0000000eff4d723e */ /* 0x000fe200020006ff */
[----:B------:R-:W-:Y:S02]  /*2dc0*/  HADD2.F32 R15, -RZ, R65.H1_H1 ;  /* 0x30000041ff0f7230 */ /* 0x000fe40000004100 */
[----:B------:R-:W-:Y:S01]  /*2dd0*/  FMUL.FTZ R14, R66, R83 ;  /* 0x00000053420e7220 */ /* 0x000fe20000410000 */
[----:B------:R-:W-:-:S02]  /*2de0*/  HADD2.F32 R82, -RZ, R80.H1_H1 ;  /* 0x30000050ff527230 */ /* 0x000fc40000004100 */
[C---:B------:R-:W-:Y:S01]  /*2df0*/  FMUL.FTZ R85, R67.reuse, R83 ;  /* 0x0000005343557220 */ /* 0x040fe20000410000 */
[----:B------:R-:W-:Y:S02]  /*2e00*/  HADD2.F32 R65, -RZ, R65.H0_H0 ;  /* 0x20000041ff417230 */ /* 0x000fe40000004100 */
[----:B------:R-:W-:Y:S01]  /*2e10*/  FFMA.FTZ R83, R67, R79, -R14 ;  /* 0x0000004f43537223 */ /* 0x000fe2000001080e */
[----:B------:R-:W-:Y:S02]  /*2e20*/  HADD2.F32 R14, -RZ, R77.H1_H1 ;  /* 0x3000004dff0e7230 */ /* 0x000fe40000004100 */
[-C--:B------:R-:W-:Y:S01]  /*2e30*/  FMUL.FTZ R84, R15, R82.reuse ;  /* 0x000000520f547220 */ /* 0x080fe20000410000 */
[----:B------:R-:W-:Y:S01]  /*2e40*/  F2FP.F16.E4M3.UNPACK_B R7, R7 ;  /* 0x00000007ff07723e */ /* 0x000fe200020006ff */
[C---:B------:R-:W-:Y:S01]  /*2e50*/  FMUL.FTZ R82, R65.reuse, R82 ;  /* 0x0000005241527220 */ /* 0x040fe20000410000 */
[----:B------:R-:W-:Y:S01]  /*2e60*/  F2FP.F16.E4M3.UNPACK_B R6, R6 ;  /* 0x00000006ff06723e */ /* 0x000fe200020006ff */
[----:B------:R-:W-:Y:S01]  /*2e70*/  FFMA.FTZ R84, R65, R14, -R84 ;  /* 0x0000000e41547223 */ /* 0x000fe20000010854 */
[----:B------:R-:W-:-:S02]  /*2e80*/  HADD2.F32 R80, -RZ, R80.H0_H0 ;  /* 0x20000050ff507230 */ /* 0x000fc40000004100 */
[----:B------:R-:W-:Y:S01]  /*2e90*/  FFMA.FTZ R67, R15, R14, R82 ;  /* 0x0000000e0f437223 */ /* 0x000fe20000010052 */
[--C-:B------:R-:W-:Y:S02]  /*2ea0*/  HADD2.F32 R14, -RZ, R7.reuse.H0_H0 ;  /* 0x20000007ff0e7230 */ /* 0x100fe40000004100 */
[----:B------:R-:W-:Y:S01]  /*2eb0*/  FFMA.FTZ R86, R66, R79, R85 ;  /* 0x0000004f42567223 */ /* 0x000fe20000010055 */
[----:B------:R-:W-:Y:S01]  /*2ec0*/  HADD2.F32 R15, -RZ, R7.H1_H1 ;  /* 0x30000007ff0f7230 */ /* 0x000fe20000004100 */
[----:B------:R-:W-:Y:S01]  /*2ed0*/  F2FP.SATFINITE.E4M3.F32.PACK_AB_MERGE_C R5, R5, R4, R63 ;  /* 0x000000040505723e */ /* 0x000fe2000480703f */
[--C-:B------:R-:W-:Y:S02]  /*2ee0*/  HADD2.F32 R7, -RZ, R6.reuse.H0_H0 ;  /* 0x20000006ff077230 */ /* 0x100fe40000004100 */
[-C--:B------:R-:W-:Y:S01]  /*2ef0*/  FMUL.FTZ R82, R14, R81.reuse ;  /* 0x000000510e527220 */ /* 0x080fe20000410000 */
[----:B------:R-:W-:Y:S02]  /*2f00*/  HADD2.F32 R6, -RZ, R6.H1_H1 ;  /* 0x30000006ff067230 */ /* 0x000fe40000004100 */
[----:B------:R-:W-:Y:S01]  /*2f10*/  FMUL.FTZ R79, R15, R81 ;  /* 0x000000510f4f7220 */ /* 0x000fe20000410000 */
[----:B------:R-:W-:-:S02]  /*2f20*/  HADD2.F32 R78, -RZ, R78.H0_H0 ;  /* 0x2000004eff4e7230 */ /* 0x000fc40000004100 */
[-C--:B------:R-:W-:Y:S01]  /*2f30*/  FMUL.FTZ R65, R7, R80.reuse ;  /* 0x0000005007417220 */ /* 0x080fe20000410000 */
[----:B------:R-:W-:Y:S02]  /*2f40*/  HADD2.F32 R77, -RZ, R77.H0_H0 ;  /* 0x2000004dff4d7230 */ /* 0x000fe40000004100 */
[----:B------:R-:W-:Y:S01]  /*2f50*/  FMUL.FTZ R66, R6, R80 ;  /* 0x0000005006427220 */ /* 0x000fe20000410000 */
[----:B------:R-:W-:Y:S01]  /*2f60*/  F2FP.SATFINITE.E4M3.F32.PACK_AB_MERGE_C R67, R67, R84, RZ ;  /* 0x000000544343723e */ /* 0x000fe200048070ff */
[-C--:B------:R-:W-:Y:S01]  /*2f70*/  FFMA.FTZ R79, R14, R78.reuse, -R79 ;  /* 0x0000004e0e4f7223 */ /* 0x080fe2000001084f */
[----:B------:R-:W-:Y:S01]  /*2f80*/  FFMA.FTZ R82, R15, R78, R82 ;  /* 0x0000004e0f527223 */ /* 0x000fe20000010052 */
[-C--:B------:R-:W-:Y:S01]  /*2f90*/  FFMA.FTZ R66, R7, R77.reuse, -R66 ;  /* 0x0000004d07427223 */ /* 0x080fe20000010842 */
[----:B------:R-:W-:Y:S01]  /*2fa0*/  FFMA.FTZ R65, R6, R77, R65 ;  /* 0x0000004d06417223 */ /* 0x000fe20000010041 */
[----:B------:R-:W-:Y:S02]  /*2fb0*/  F2FP.SATFINITE.E4M3.F32.PACK_AB_MERGE_C R83, R86, R83, RZ ;  /* 0x000000535653723e */ /* 0x000fe400048070ff */
[----:B------:R-:W-:-:S02]  /*2fc0*/  F2FP.SATFINITE.E4M3.F32.PACK_AB_MERGE_C R4, R29, R28, R64 ;  /* 0x0000001c1d04723e */ /* 0x000fc40004807040 */
[----:B------:R-:W-:Y:S02]  /*2fd0*/  F2FP.SATFINITE.E4M3.F32.PACK_AB_MERGE_C R6, R65, R66, R67 ;  /* 0x000000424106723e */ /* 0x000fe40004807043 */
[----:B------:R-:W-:-:S07]  /*2fe0*/  F2FP.SATFINITE.E4M3.F32.PACK_AB_MERGE_C R7, R82, R79, R83 ;  /* 0x0000004f5207723e */ /* 0x000fce0004807053 */
.L_x_335:
[----:B------:R-:W-:Y:S05]  /*2ff0*/  BSYNC B2 ;  /* 0x0000000000027941 */ /* 0x000fea0003800000 */
.L_x_334:
[----:B--2---:R1:W-:Y:S02]  /*3000*/  STG.E.128 desc[UR40][R12.64], R4 ;  /* 0x000000040c007986 */ /* 0x0043e4000c101d28 */
.L_x_333:
[----:B------:R-:W-:Y:S05]  /*3010*/  BSYNC B1 ;  /* 0x0000000000017941 */ /* 0x000fea0003800000 */
.L_x_332:
[----:B------:R-:W-:Y:S05]  /*3020*/  @P2 BRA `(.L_x_331) ;  /* 0x0000001800982947 */ /* 0x000fea0003800000 */
[----:B-1----:R-:W2:Y:S04]  /*3030*/  LDL R6, [R1+0x14] ;  /* 0x0000140001067983 */ /* 0x002ea80000100800 */
[----:B------:R-:W3:Y:S01]  /*3040*/  LDL R14, [R1+0x10] ;  /* 0x00001000010e7983 */ /* 0x000ee20000100800 */
[----:B------:R-:W-:Y:S01]  /*3050*/  IMAD.MOV.U32 R5, RZ, RZ, 0x20 ;  /* 0x00000020ff057424 */ /* 0x000fe200078e00ff */
[----:B------:R-:W-:Y:S01]  /*3060*/  BSSY B1, `(.L_x_336) ;  /* 0x000006f000017945 */ /* 0x000fe20003800000 */
[----:B------:R-:W-:-:S03]  /*3070*/  IMAD R4, R17, 0x2800, RZ ;  /* 0x0000280011047824 */ /* 0x000fc600078e02ff */
[----:B------:R-:W-:-:S04]  /*3080*/  SEL R5, R5, 0xffffffe0, !P4 ;  /* 0xffffffe005057807 */ /* 0x000fc80006000000 */
[----:B--2---:R-:W-:Y:S02]  /*3090*/  IADD3 R5, R5, R6, R4 ;  /* 0x0000000605057210 */ /* 0x004fe40007ffe004 */
[----:B---3--:R-:W-:-:S03]  /*30a0*/  ISETP.GE.AND P5, PT, R14, R31, PT ;  /* 0x0000001f0e00720c */ /* 0x008fc60003fa6270 */
[----:B------:R-:W-:-:S06]  /*30b0*/  IMAD.IADD R4, R16, 0x1, R5 ;  /* 0x0000000110047824 */ /* 0x000fcc00078e0205 */
[----:B------:R-:W1:Y:S04]  /*30c0*/  LDS.128 R4, [R4+0xe000] ;  /* 0x00e0000004047984 */ /* 0x000e680000000c00 */
[----:B------:R-:W-:Y:S05]  /*30d0*/  @P5 BRA `(.L_x_337) ;  /* 0x00000004009c5947 */ /* 0x000fea0003800000 */
[----:B------:R-:W-:Y:S02]  /*30e0*/  SHF.R.U32.HI R29, RZ, 0x8, R9 ;  /* 0x00000008ff1d7819 */ /* 0x000fe40000011609 */
[----:B------:R-:W-:Y:S02]  /*30f0*/  SHF.R.U32.HI R10, RZ, 0x8, R11 ;  /* 0x00000008ff0a7819 */ /* 0x000fe4000001160b */
[----:B------:R-:W-:Y:S02]  /*3100*/  LOP3.LUT R8, R9, 0xff0000ff, RZ, 0xc0, !PT ;  /* 0xff0000ff09087812 */ /* 0x000fe400078ec0ff */
[----:B------:R-:W-:Y:S01]  /*3110*/  SHF.R.U32.HI R15, RZ, 0x10, R9 ;  /* 0x00000010ff0f7819 */ /* 0x000fe20000011609 */
[----:B------:R-:W-:Y:S01]  /*3120*/  IMAD.SHL.U32 R9, R29, 0x100, RZ ;  /* 0x000001001d097824 */ /* 0x000fe200078e00ff */
[----:B------:R-:W-:Y:S02]  /*3130*/  LOP3.LUT R14, R11, 0xff0000ff, RZ, 0xc0, !PT ;  /* 0xff0000ff0b0e7812 */ /* 0x000fe400078ec0ff */
[----:B------:R-:W-:Y:S01]  /*3140*/  SHF.R.U32.HI R28, RZ, 0x10, R11 ;  /* 0x00000010ff1c7819 */ /* 0x000fe2000001160b */
[----:B------:R-:W-:Y:S01]  /*3150*/  IMAD.SHL.U32 R11, R10, 0x100, RZ ;  /* 0x000001000a0b7824 */ /* 0x000fe200078e00ff */
[----:B------:R-:W-:Y:S01]  /*3160*/  LOP3.LUT R8, R8, 0xff00, R9, 0xf8, !PT ;  /* 0x0000ff0008087812 */ /* 0x000fe200078ef809 */
[----:B------:R-:W-:-:S02]  /*3170*/  IMAD.U32 R9, R15, 0x10000, RZ ;  /* 0x000100000f097824 */ /* 0x000fc400078e00ff */
[----:B-1----:R-:W-:Y:S01]  /*3180*/  IMAD.MOV.U32 R10, RZ, RZ, R4 ;  /* 0x000000ffff0a7224 */ /* 0x002fe200078e0004 */
[----:B------:R-:W-:Y:S01]  /*3190*/  LOP3.LUT R11, R14, 0xff00, R11, 0xf8, !PT ;  /* 0x0000ff000e0b7812 */ /* 0x000fe200078ef80b */
[----:B------:R-:W-:Y:S01]  /*31a0*/  IMAD.U32 R28, R28, 0x10000, RZ ;  /* 0x000100001c1c7824 */ /* 0x000fe200078e00ff */
[-C--:B------:R-:W-:Y:S02]  /*31b0*/  F2FP.F16.E4M3.UNPACK_B R4, R5.reuse ;  /* 0x00000005ff04723e */ /* 0x080fe400020006ff */
[----:B------:R-:W-:Y:S02]  /*31c0*/  F2FP.F16.E4M3.UNPACK_B R14, R62.H1 ;  /* 0x0000003eff0e723e */ /* 0x000fe400030006ff */
[----:B------:R-:W-:Y:S02]  /*31d0*/  LOP3.LUT R8, R8, 0xff0000, R9, 0xf8, !PT ;  /* 0x00ff000008087812 */ /* 0x000fe400078ef809 */
[----:B------:R-:W-:Y:S01]  /*31e0*/  LOP3.LUT R9, R11, 0xff0000, R28, 0xf8, !PT ;  /* 0x00ff00000b097812 */ /* 0x000fe200078ef81c */
[----:B------:R-:W-:Y:S01]  /*31f0*/  HADD2.F32 R11, -RZ, R4.H1_H1 ;  /* 0x30000004ff0b7230 */ /* 0x000fe20000004100 */
[----:B------:R-:W-:Y:S01]  /*3200*/  F2FP.F16.E4M3.UNPACK_B R28, R30.H1 ;  /* 0x0000001eff1c723e */ /* 0x000fe200030006ff */
[----:B------:R-:W-:Y:S01]  /*3210*/  HADD2.F32 R31, -RZ, R14.H0_H0 ;  /* 0x2000000eff1f7230 */ /* 0x000fe20000004100 */
[----:B------:R-:W-:Y:S01]  /*3220*/  F2FP.F16.E4M3.UNPACK_B R5, R5.H1 ;  /* 0x00000005ff05723e */ /* 0x000fe200030006ff */
[----:B------:R-:W-:Y:S01]  /*3230*/  HADD2.F32 R4, -RZ, R4.H0_H0 ;  /* 0x20000004ff047230 */ /* 0x000fe20000004100 */
[----:B------:R-:W-:Y:S01]  /*3240*/  F2FP.F16.E4M3.UNPACK_B R62, R62 ;  /* 0x0000003eff3e723e */ /* 0x000fe200020006ff */
[----:B------:R-:W-:-:S02]  /*3250*/  HADD2.F32 R63, -RZ, R14.H1_H1 ;  /* 0x3000000eff3f7230 */ /* 0x000fc40000004100 */
[CC--:B------:R-:W-:Y:S01]  /*3260*/  FMUL.FTZ R65, R11.reuse, R31.reuse ;  /* 0x0000001f0b417220 */ /* 0x0c0fe20000410000 */
[--C-:B------:R-:W-:Y:S02]  /*3270*/  HADD2.F32 R29, -RZ, R28.reuse.H0_H0 ;  /* 0x2000001cff1d7230 */ /* 0x100fe40000004100 */
[----:B------:R-:W-:Y:S01]  /*3280*/  FMUL.FTZ R64, R4, R31 ;  /* 0x0000001f04407220 */ /* 0x000fe20000410000 */
[--C-:B------:R-:W-:Y:S01]  /*3290*/  HADD2.F32 R15, -RZ, R5.reuse.H1_H1 ;  /* 0x30000005ff0f7230 */ /* 0x100fe20000004100 */
[----:B------:R-:W-:Y:S01]  /*32a0*/  F2FP.F16.E4M3.UNPACK_B R30, R30 ;  /* 0x0000001eff1e723e */ /* 0x000fe200020006ff */
[----:B------:R-:W-:Y:S02]  /*32b0*/  HADD2.F32 R14, -RZ, R5.H0_H0 ;  /* 0x20000005ff0e7230 */ /* 0x000fe40000004100 */
[----:B------:R-:W-:Y:S01]  /*32c0*/  FFMA.FTZ R5, R11, R29, R64 ;  /* 0x0000001d0b057223 */ /* 0x000fe20000010040 */
[----:B------:R-:W-:Y:S02]  /*32d0*/  HADD2.F32 R28, -RZ, R28.H1_H1 ;  /* 0x3000001cff1c7230 */ /* 0x000fe40000004100 */
[CC--:B------:R-:W-:Y:S01]  /*32e0*/  FMUL.FTZ R31, R15.reuse, R63.reuse ;  /* 0x0000003f0f1f7220 */ /* 0x0c0fe20000410000 */
[-C--:B------:R-:W-:Y:S01]  /*32f0*/  F2FP.F16.E4M3.UNPACK_B R11, R10.reuse.H1 ;  /* 0x0000000aff0b723e */ /* 0x080fe200030006ff */
[----:B------:R-:W-:Y:S01]  /*3300*/  FMUL.FTZ R66, R14, R63 ;  /* 0x0000003f0e427220 */ /* 0x000fe20000410000 */
[----:B------:R-:W-:Y:S01]  /*3310*/  F2FP.F16.E4M3.UNPACK_B R10, R10 ;  /* 0x0000000aff0a723e */ /* 0x000fe200020006ff */
[----:B------:R-:W-:Y:S01]  /*3320*/  FFMA.FTZ R4, R4, R29, -R65 ;  /* 0x0000001d04047223 */ /* 0x000fe20000010841 */
[-C--:B------:R-:W-:Y:S01]  /*3330*/  FFMA.FTZ R63, R14, R28.reuse, -R31 ;  /* 0x0000001c0e3f7223 */ /* 0x080fe2000001081f */
[----:B------:R-:W-:Y:S01]  /*3340*/  FFMA.FTZ R78, R15, R28, R66 ;  /* 0x0000001c0f4e7223 */ /* 0x000fe20000010042 */
[----:B------:R-:W-:-:S02]  /*3350*/  HADD2.F32 R29, -RZ, R62.H1_H1 ;  /* 0x3000003eff1d7230 */ /* 0x000fc40000004100 */
[--C-:B------:R-:W-:Y:S02]  /*3360*/  HADD2.F32 R15, -RZ, R11.reuse.H0_H0 ;  /* 0x2000000bff0f7230 */ /* 0x100fe40000004100 */
[----:B------:R-:W-:Y:S01]  /*3370*/  HADD2.F32 R28, -RZ, R11.H1_H1 ;  /* 0x3000000bff1c7230 */ /* 0x000fe20000004100 */
[----:B------:R-:W-:Y:S01]  /*3380*/  F2FP.SATFINITE.E4M3.F32.PACK_AB_MERGE_C R78, R78, R63, RZ ;  /* 0x0000003f4e4e723e */ /* 0x000fe200048070ff */
[----:B------:R-:W-:Y:S02]  /*3390*/  HADD2.F32 R62, -RZ, R62.H0_H0 ;  /* 0x2000003eff3e7230 */ /* 0x000fe40000004100 */
[-C--:B------:R-:W-:Y:S01]  /*33a0*/  FMUL.FTZ R31, R15, R29.reuse ;  /* 0x0000001d0f1f7220 */ /* 0x080fe20000410000 */
[--C-:B------:R-:W-:Y:S02]  /*33b0*/  HADD2.F32 R14, -RZ, R10.reuse.H1_H1 ;  /* 0x3000000aff0e7230 */ /* 0x100fe40000004100 */
[----:B------:R-:W-:Y:S01]  /*33c0*/  FMUL.FTZ R66, R28, R29 ;  /* 0x0000001d1c427220 */ /* 0x000fe20000410000 */
[----:B------:R-:W-:Y:S01]  /*33d0*/  HADD2.F32 R11, -RZ, R10.H0_H0 ;  /* 0x2000000aff0b7230 */ /* 0x000fe20000004100 */
[----:B------:R-:W-:Y:S01]  /*33e0*/  F2FP.F16.E4M3.UNPACK_B R63, R9.H1 ;  /* 0x00000009ff3f723e */ /* 0x000fe200030006ff */
[----:B------:R-:W-:-:S02]  /*33f0*/  HADD2.F32 R10, -RZ, R30.H1_H1 ;  /* 0x3000001eff0a7230 */ /* 0x000fc40000004100 */
[-C--:B------:R-:W-:Y:S01]  /*3400*/  FMUL.FTZ R64, R14, R62.reuse ;  /* 0x0000003e0e407220 */ /* 0x080fe20000410000 */
[----:B------:R-:W-:Y:S02]  /*3410*/  HADD2.F32 R30, -RZ, R30.H0_H0 ;  /* 0x2000001eff1e7230 */ /* 0x000fe40000004100 */
[----:B------:R-:W-:Y:S01]  /*3420*/  FMUL.FTZ R29, R11, R62 ;  /* 0x0000003e0b1d7220 */ /* 0x000fe20000410000 */
[----:B------:R-:W-:Y:S01]  /*3430*/  F2FP.F16.E4M3.UNPACK_B R62, R9 ;  /* 0x00000009ff3e723e */ /* 0x000fe200020006ff */
[-C--:B------:R-:W-:Y:S01]  /*3440*/  FFMA.FTZ R66, R15, R10.reuse, -R66 ;  /* 0x0000000a0f427223 */ /* 0x080fe20000010842 */
[----:B------:R-:W-:Y:S01]  /*3450*/  FFMA.FTZ R31, R28, R10, R31 ;  /* 0x0000000a1c1f7223 */ /* 0x000fe2000001001f */
[-C--:B------:R-:W-:Y:S01]  /*3460*/  FFMA.FTZ R10, R11, R30.reuse, -R64 ;  /* 0x0000001e0b0a7223 */ /* 0x080fe20000010840 */
[----:B------:R-:W-:Y:S01]  /*3470*/  F2FP.F16.E4M3.UNPACK_B R15, R7.H1 ;  /* 0x00000007ff0f723e */ /* 0x000fe200030006ff */
[----:B------:R-:W-:Y:S01]  /*3480*/  FFMA.FTZ R11, R14, R30, R29 ;  /* 0x0000001e0e0b7223 */ /* 0x000fe2000001001d */
[----:B------:R-:W-:Y:S01]  /*3490*/  F2FP.F16.E4M3.UNPACK_B R14, R6.H1 ;  /* 0x00000006ff0e723e */ /* 0x000fe200030006ff */
[----:B------:R-:W-:Y:S01]  /*34a0*/  HADD2.F32 R65, -RZ, R63.H1_H1 ;  /* 0x3000003fff417230 */ /* 0x000fe20000004100 */
[----:B------:R-:W-:Y:S01]  /*34b0*/  F2FP.F16.E4M3.UNPACK_B R29, R8 ;  /* 0x00000008ff1d723e */ /* 0x000fe200020006ff */
[--C-:B------:R-:W-:Y:S01]  /*34c0*/  HADD2.F32 R28, -RZ, R15.reuse.H0_H0 ;  /* 0x2000000fff1c7230 */ /* 0x100fe20000004100 */
[----:B------:R-:W-:Y:S01]  /*34d0*/  F2FP.SATFINITE.E4M3.F32.PACK_AB_MERGE_C R77, R31, R66, RZ ;  /* 0x000000421f4d723e */ /* 0x000fe200048070ff */
[----:B------:R-:W-:Y:S01]  /*34e0*/  HADD2.F32 R15, -RZ, R15.H1_H1 ;  /* 0x3000000fff0f7230 */ /* 0x000fe20000004100 */
[----:B------:R-:W-:Y:S01]  /*34f0*/  F2FP.F16.E4M3.UNPACK_B R30, R8.H1 ;  /* 0x00000008ff1e723e */ /* 0x000fe200030006ff */
[----:B------:R-:W-:-:S02]  /*3500*/  HADD2.F32 R9, -RZ, R14.H1_H1 ;  /* 0x3000000eff097230 */ /* 0x000fc40000004100 */
[-C--:B------:R-:W-:Y:S01]  /*3510*/  FMUL.FTZ R66, R28, R65.reuse ;  /* 0x000000411c427220 */ /* 0x080fe20000410000 */
[----:B------:R-:W-:Y:S02]  /*3520*/  HADD2.F32 R64, -RZ, R62.H1_H1 ;  /* 0x3000003eff407230 */ /* 0x000fe40000004100 */
[----:B------:R-:W-:Y:S01]  /*3530*/  FMUL.FTZ R67, R15, R65 ;  /* 0x000000410f437220 */ /* 0x000fe20000410000 */
[----:B------:R-:W-:Y:S01]  /*3540*/  HADD2.F32 R14, -RZ, R14.H0_H0 ;  /* 0x2000000eff0e7230 */ /* 0x000fe20000004100 */
[----:B------:R-:W-:Y:S01]  /*3550*/  F2FP.F16.E4M3.UNPACK_B R7, R7 ;  /* 0x00000007ff07723e */ /* 0x000fe200020006ff */
[----:B------:R-:W-:Y:S02]  /*3560*/  HADD2.F32 R8, -RZ, R29.H1_H1 ;  /* 0x3000001dff087230 */ /* 0x000fe40000004100 */
[----:B------:R-:W-:Y:S01]  /*3570*/  FMUL.FTZ R65, R9, R64 ;  /* 0x0000004009417220 */ /* 0x000fe20000410000 */
[----:B------:R-:W-:Y:S01]  /*3580*/  F2FP.F16.E4M3.UNPACK_B R6, R6 ;  /* 0x00000006ff06723e */ /* 0x000fe200020006ff */
[----:B------:R-:W-:Y:S01]  /*3590*/  FMUL.FTZ R64, R14, R64 ;  /* 0x000000400e407220 */ /* 0x000fe20000410000 */
[----:B------:R-:W-:-:S02]  /*35a0*/  HADD2.F32 R31, -RZ, R30.H1_H1 ;  /* 0x3000001eff1f7230 */ /* 0x000fc40000004100 */
[-C--:B------:R-:W-:Y:S01]  /*35b0*/  FFMA.FTZ R65, R14, R8.reuse, -R65 ;  /* 0x000000080e417223 */ /* 0x080fe20000010841 */
[----:B------:R-:W-:Y:S02]  /*35c0*/  HADD2.F32 R63, -RZ, R63.H0_H0 ;  /* 0x2000003fff3f7230 */ /* 0x000fe40000004100 */
[----:B------:R-:W-:Y:S01]  /*35d0*/  FFMA.FTZ R64, R9, R8, R64 ;  /* 0x0000000809407223 */ /* 0x000fe20000010040 */
[--C-:B------:R-:W-:Y:S02]  /*35e0*/  HADD2.F32 R8, -RZ, R7.reuse.H0_H0 ;  /* 0x20000007ff087230 */ /* 0x100fe40000004100 */
[-C--:B------:R-:W-:Y:S01]  /*35f0*/  FFMA.FTZ R67, R28, R31.reuse, -R67 ;  /* 0x0000001f1c437223 */ /* 0x080fe20000010843 */
[----:B------:R-:W-:Y:S02]  /*3600*/  HADD2.F32 R9, -RZ, R7.H1_H1 ;  /* 0x30000007ff097230 */ /* 0x000fe40000004100 */
[----:B------:R-:W-:Y:S01]  /*3610*/  FFMA.FTZ R66, R15, R31, R66 ;  /* 0x0000001f0f427223 */ /* 0x000fe20000010042 */
[----:B------:R-:W-:-:S02]  /*3620*/  HADD2.F32 R7, -RZ, R6.H0_H0 ;  /* 0x20000006ff077230 */ /* 0x000fc40000004100 */
[-C--:B------:R-:W-:Y:S01]  /*3630*/  FMUL.FTZ R28, R8, R63.reuse ;  /* 0x0000003f081c7220 */ /* 0x080fe20000410000 */
[----:B------:R-:W-:Y:S02]  /*3640*/  HADD2.F32 R6, -RZ, R6.H1_H1 ;  /* 0x30000006ff067230 */ /* 0x000fe40000004100 */
[----:B------:R-:W-:Y:S01]  /*3650*/  FMUL.FTZ R31, R9, R63 ;  /* 0x0000003f091f7220 */ /* 0x000fe20000410000 */
[----:B------:R-:W-:Y:S01]  /*3660*/  HADD2.F32 R62, -RZ, R62.H0_H0 ;  /* 0x2000003eff3e7230 */ /* 0x000fe20000004100 */
[----:B------:R-:W-:Y:S01]  /*3670*/  F2FP.SATFINITE.E4M3.F32.PACK_AB_MERGE_C R64, R64, R65, RZ ;  /* 0x000000414040723e */ /* 0x000fe200048070ff */
[----:B------:R-:W-:Y:S01]  /*3680*/  HADD2.F32 R30, -RZ, R30.H0_H0 ;  /* 0x2000001eff1e7230 */ /* 0x000fe20000004100 */
[----:B------:R-:W-:Y:S01]  /*3690*/  F2FP.SATFINITE.E4M3.F32.PACK_AB_MERGE_C R66, R66, R67, RZ ;  /* 0x000000434242723e */ /* 0x000fe200048070ff */
[----:B------:R-:W-:Y:S02]  /*36a0*/  HADD2.F32 R29, -RZ, R29.H0_H0 ;  /* 0x2000001dff1d7230 */ /* 0x000fe40000004100 */
[-C--:B------:R-:W-:Y:S01]  /*36b0*/  FMUL.FTZ R14, R6, R62.reuse ;  /* 0x0000003e060e7220 */ /* 0x080fe20000410000 */
[----:B------:R-:W-:Y:S01]  /*36c0*/  FMUL.FTZ R15, R7, R62 ;  /* 0x0000003e070f7220 */ /* 0x000fe20000410000 */
[-C--:B------:R-:W-:Y:S01]  /*36d0*/  FFMA.FTZ R31, R8, R30.reuse, -R31 ;  /* 0x0000001e081f7223 */ /* 0x080fe2000001081f */
[----:B------:R-:W-:Y:S01]  /*36e0*/  FFMA.FTZ R28, R9, R30, R28 ;  /* 0x0000001e091c7223 */ /* 0x000fe2000001001c */
[-C--:B------:R-:W-:Y:S01]  /*36f0*/  FFMA.FTZ R14, R7, R29.reuse, -R14 ;  /* 0x0000001d070e7223 */ /* 0x080fe2000001080e */
[----:B------:R-:W-:Y:S01]  /*3700*/  FFMA.FTZ R15, R6, R29, R15 ;  /* 0x0000001d060f7223 */ /* 0x000fe2000001000f */
[----:B------:R-:W-:-:S02]  /*3710*/  F2FP.SATFINITE.E4M3.F32.PACK_AB_MERGE_C R5, R5, R4, R78 ;  /* 0x000000040505723e */ /* 0x000fc4000480704e */
[----:B------:R-:W-:Y:S02]  /*3720*/  F2FP.SATFINITE.E4M3.F32.PACK_AB_MERGE_C R4, R11, R10, R77 ;  /* 0x0000000a0b04723e */ /* 0x000fe4000480704d */
[----:B------:R-:W-:Y:S02]  /*3730*/  F2FP.SATFINITE.E4M3.F32.PACK_AB_MERGE_C R6, R15, R14, R64 ;  /* 0x0000000e0f06723e */ /* 0x000fe40004807040 */
[----:B------:R-:W-:-:S07]  /*3740*/  F2FP.SATFINITE.E4M3.F32.PACK_AB_MERGE_C R7, R28, R31, R66 ;  /* 0x0000001f1c07723e */ /* 0x000fce0004807042 */
.L_x_337:
[----:B------:R-:W-:Y:S05]  /*3750*/  BSYNC B1 ;  /* 0x0000000000017941 */ /* 0x000fea0003800000 */
.L_x_336:
[----:B-1----:R2:W-:Y:S01]  /*3760*/  STG.E.128 desc[UR40][R12.64+0x20], R4 ;  /* 0x000020040c007986 */ /* 0x0025e2000c101d28 */
[----:B------:R-:W-:Y:S05]  /*3770*/  BRA `(.L_x_331) ;  /* 0x0000001000c47947 */ /* 0x000fea0003800000 */
.L_x_325:
[----:B------:R-:W-:Y:S01]  /*3780*/  IMAD R5, R2, -0xa0, R32 ;  /* 0xffffff6002057824 */ /* 0x000fe200078e0220 */
[----:B------:R-:W2:Y:S01]  /*3790*/  LDL R66, [R1+0x8] ;  /* 0x0000080001427983 */ /* 0x000ea20000100800 */
[----:B------:R-:W-:-:S03]  /*37a0*/  CS2R R10, SRZ ;  /* 0x00000000000a7805 */ /* 0x000fc6000001ff00 */
[----:B------:R-:W-:-:S04]  /*37b0*/  VIMNMX R8, R5, 0xa0, PT ;  /* 0x000000a005087848 */ /* 0x000fc80003fe0100 */
[----:B------:R-:W-:Y:S02]  /*37c0*/  ISETP.GE.AND P1, PT, R23, R8, PT ;  /* 0x000000081700720c */ /* 0x000fe40003f26270 */
[----:B------:R-:W-:Y:S02]  /*37d0*/  CS2R R8, SRZ ;  /* 0x0000000000087805 */ /* 0x000fe4000001ff00 */
[----:B------:R-:W-:-:S13]  /*37e0*/  ISETP.GE.OR P0, PT, R18, R31, P1 ;  /* 0x0000001f1200720c */ /* 0x000fda0000f06670 */
[----:B------:R-:W0:Y:S08]  /*37f0*/  @!P0 LDC.64 R12, c[0x0][0x3e8] ;  /* 0x0000fa00ff0c8b82 */ /* 0x000e300000000a00 */
[----:B------:R-:W1:Y:S01]  /*3800*/  @!P0 LDC.64 R28, c[0x0][0x400] ;  /* 0x00010000ff1c8b82 */ /* 0x000e620000000a00 */
[----:B0-----:R-:W-:Y:S02]  /*3810*/  @!P0 IADD3 R12, P5, P6, R42, R12, R4 ;  /* 0x0000000c2a0c8210 */ /* 0x001fe40007ebe004 */
[----:B------:R-:W-:-:S02]  /*3820*/  CS2R R4, SRZ ;  /* 0x0000000000047805 */ /* 0x000fc4000001ff00 */
[----:B------:R-:W-:Y:S02]  /*3830*/  @!P0 IADD3.X R13, R60, R13, R30, P5, P6 ;  /* 0x0000000d3c0d8210 */ /* 0x000fe40002fec41e */
[----:B-1----:R-:W-:Y:S02]  /*3840*/  @!P0 IADD3 R28, P5, P6, R36, R28, R6 ;  /* 0x0000001c241c8210 */ /* 0x002fe40007ebe006 */
[----:B------:R-:W-:Y:S02]  /*3850*/  CS2R R6, SRZ ;  /* 0x0000000000067805 */ /* 0x000fe4000001ff00 */
[----:B------:R-:W-:-:S04]  /*3860*/  @!P0 IADD3.X R29, R69, R29, R64, P5, P6 ;  /* 0x0000001d451d8210 */ /* 0x000fc80002fec440 */
[----:B------:R-:W3:Y:S04]  /*3870*/  @!P0 LDG.E.128 R4, desc[UR40][R12.64] ;  /* 0x000000280c048981 */ /* 0x000ee8000c1e1d00 */
[----:B------:R-:W4:Y:S01]  /*3880*/  @!P0 LDG.E.128 R8, desc[UR40][R28.64] ;  /* 0x000000281c088981 */ /* 0x000f22000c1e1d00 */
[----:B------:R-:W-:Y:S02]  /*3890*/  ISETP.GE.AND P5, PT, R18, R31, PT ;  /* 0x0000001f1200720c */ /* 0x000fe40003fa6270 */
[----:B------:R-:W-:-:S11]  /*38a0*/  LOP3.LUT R22, R22, 0xfffffffe, RZ, 0xc0, !PT ;  /* 0xfffffffe16167812 */ /* 0x000fd600078ec0ff */
[----:B------:R-:W-:Y:S02]  /*38b0*/  @P5 LOP3.LUT R22, R22, 0x1, RZ, 0xfc, !PT ;  /* 0x0000000116165812 */ /* 0x000fe400078efcff */
[----:B--2---:R-:W-:Y:S01]  /*38c0*/  ISETP.NE.AND P0, PT, R66, 0x3, PT ;  /* 0x000000034200780c */ /* 0x004fe20003f05270 */
[----:B---3--:R-:W-:Y:S02]  /*38d0*/  IMAD.MOV.U32 R80, RZ, RZ, R6 ;  /* 0x000000ffff507224 */ /* 0x008fe400078e0006 */
[----:B------:R-:W-:Y:S02]  /*38e0*/  IMAD.MOV.U32 R82, RZ, RZ, R4 ;  /* 0x000000ffff527224 */ /* 0x000fe400078e0004 */
[----:B----4-:R-:W-:Y:S02]  /*38f0*/  IMAD.MOV.U32 R81, RZ, RZ, R10 ;  /* 0x000000ffff517224 */ /* 0x010fe400078e000a */
[----:B------:R-:W-:-:S06]  /*3900*/  IMAD.MOV.U32 R83, RZ, RZ, R8 ;  /* 0x000000ffff537224 */ /* 0x000fcc00078e0008 */
[----:B------:R-:W-:Y:S05]  /*3910*/  @!P0 BRA `(.L_x_338) ;  /* 0x0000000000048947 */ /* 0x000fea0003800000 */
[----:B------:R-:W-:Y:S01]  /*3920*/  BPT.TRAP 0x1 ;  /* 0x000000040000795c */ /* 0x000fe20000300000 */
.L_x_338:
[----:B------:R-:W2:Y:S01]  /*3930*/  LDL R12, [R1] ;  /* 0x00000000010c7983 */ /* 0x000ea20000100800 */
[----:B------:R-:W-:Y:S01]  /*3940*/  IMAD R75, R17, 0x8, R16 ;  /* 0x00000008114b7824 */ /* 0x000fe200078e0210 */
[----:B------:R-:W0:Y:S01]  /*3950*/  LDC R77, c[0x0][0x2f4] ;  /* 0x0000bd00ff4d7b82 */ /* 0x000e220000000800 */
[----:B------:R-:W-:Y:S01]  /*3960*/  BSSY B1, `(.L_x_339) ;  /* 0x0000004000017945 */ /* 0x000fe20003800000 */
[----:B--2---:R-:W-:-:S04]  /*3970*/  SHF.L.U32 R76, R12, 0x1f, RZ ;  /* 0x0000001f0c4c7819 */ /* 0x004fc800000006ff */
[----:B------:R-:W1:Y:S02]  /*3980*/  SYNCS.PHASECHK.TRANS64.TRYWAIT P5, [R75+URZ+0x13290], R76 ;  /* 0x0132904c4b0075a7 */ /* 0x000e6400080a017f */
[----:B01----:R-:W-:Y:S05]  /*3990*/  @!P5 BRA `(.L_x_340) ;  /* 0x0000012c0034d947 */ /* 0x003fea0003800000 */
.L_x_544:
[----:B------:R-:W-:Y:S05]  /*39a0*/  BSYNC B1 ;  /* 0x0000000000017941 */ /* 0x000fea0003800000 */
.L_x_339:
[----:B------:R-:W-:Y:S01]  /*39b0*/  ISETP.GE.OR P5, PT, R18, R77, P1 ;  /* 0x0000004d1200720c */ /* 0x000fe20000fa6670 */
[----:B------:R-:W-:Y:S01]  /*39c0*/  ULDC.64 UR4, c[0x0][0x300] ;  /* 0x0000c00000047ab9 */ /* 0x000fe20000000a00 */
[----:B------:R-:W-:Y:S01]  /*39d0*/  SHF.R.S32.HI R12, RZ, 0x1f, R23 ;  /* 0x0000001fff0c7819 */ /* 0x000fe20000011417 */
[----:B------:R-:W-:-:S04]  /*39e0*/  IMAD.MOV.U32 R64, RZ, RZ, R14 ;  /* 0x000000ffff407224 */ /* 0x000fc800078e000e */
[----:B------:R-:W-:Y:S02]  /*39f0*/  IMAD R12, R12, UR4, RZ ;  /* 0x000000040c0c7c24 */ /* 0x000fe4000f8e02ff */
[----:B------:R-:W-:-:S04]  /*3a00*/  IMAD.WIDE.U32 R64, R23, UR4, R64 ;  /* 0x0000000417407c25 */ /* 0x000fc8000f8e0040 */
[----:B------:R-:W-:Y:S01]  /*3a10*/  IMAD R13, R23, UR5, R12 ;  /* 0x00000005170d7c24 */ /* 0x000fe2000f8e020c */
[----:B------:R-:W-:Y:S06]  /*3a20*/  @P5 BRA `(.L_x_331) ;  /* 0x0000001000185947 */ /* 0x000fec0003800000 */
[----:B------:R-:W2:Y:S04]  /*3a30*/  LDL R30, [R1+0x28] ;  /* 0x00002800011e7983 */ /* 0x000ea80000100800 */
[----:B------:R-:W3:Y:S04]  /*3a40*/  LDL R29, [R1+0x2c] ;  /* 0x00002c00011d7983 */ /* 0x000ee80000100800 */
[----:B------:R-:W4:Y:S01]  /*3a50*/  LDL R28, [R1+0x30] ;  /* 0x00003000011c7983 */ /* 0x000f220000100800 */
[----:B------:R-:W-:Y:S01]  /*3a60*/  IMAD.IADD R78, R13, 0x1, R65 ;  /* 0x000000010d4e7824 */ /* 0x000fe200078e0241 */
[----:B------:R-:W-:Y:S01]  /*3a70*/  IADD3 R67, P5, P6, R50, R64, R61 ;  /* 0x0000004032437210 */ /* 0x000fe20007ebe03d */
[----:B------:R-:W-:Y:S03]  /*3a80*/  BSSY B1, `(.L_x_341) ;  /* 0x00000e3000017945 */ /* 0x000fe60003800000 */
[----:B------:R-:W-:-:S02]  /*3a90*/  IADD3.X R12, R3, R78, R70, P5, P6 ;  /* 0x0000004e030c7210 */ /* 0x000fc40002fec446 */
[----:B------:R-:W-:Y:S02]  /*3aa0*/  IADD3 R66, P5, R67, R62, RZ ;  /* 0x0000003e43427210 */ /* 0x000fe40007fbe0ff */
[----:B------:R-:W-:-:S03]  /*3ab0*/  LOP3.LUT P6, RZ, R22, 0x1, RZ, 0xc0, !PT ;  /* 0x0000000116ff7812 */ /* 0x000fc600078cc0ff */
[----:B------:R-:W-:Y:S01]  /*3ac0*/  IMAD.X R67, R12, 0x1, R63, P5 ;  /* 0x000000010c437824 */ /* 0x000fe200028e063f */
[----:B------:R-:W-:Y:S01]  /*3ad0*/  LOP3.LUT P5, RZ, R22, 0x4, RZ, 0xc0, !PT ;  /* 0x0000000416ff7812 */ /* 0x000fe200078ac0ff */
[----:B------:R-:W-:-:S05]  /*3ae0*/  IMAD.IADD R12, R77, 0x1, -R55 ;  /* 0x000000014d0c7824 */ /* 0x000fca00078e0a37 */
[----:B------:R-:W-:-:S04]  /*3af0*/  SEL R12, R55, R12, !P5 ;  /* 0x0000000c370c7207 */ /* 0x000fc80006800000 */
[----:B------:R-:W-:-:S04]  /*3b00*/  SHF.R.S32.HI R13, RZ, 0x1f, R12 ;  /* 0x0000001fff0d7819 */ /* 0x000fc8000001140c */
[----:B------:R-:W-:-:S04]  /*3b10*/  LEA.HI R13, R13, R12, RZ, 0x5 ;  /* 0x0000000c0d0d7211 */ /* 0x000fc800078f28ff */
[----:B------:R-:W-:Y:S01]  /*3b20*/  SHF.R.S32.HI R12, RZ, 0x5, R13 ;  /* 0x00000005ff0c7819 */ /* 0x000fe2000001140d */
[----:B------:R-:W-:-:S03]  /*3b30*/  IMAD R13, R17, 0x2800, R71 ;  /* 0x00002800110d7824 */ /* 0x000fc600078e0247 */
[----:B------:R-:W-:Y:S01]  /*3b40*/  LEA.HI.SX32 R12, R21, R12, 0x1c ;  /* 0x0000000c150c7211 */ /* 0x000fe200078fe2ff */
[----:B------:R-:W-:-:S04]  /*3b50*/  IMAD.IADD R13, R16, 0x1, R13 ;  /* 0x00000001100d7824 */ /* 0x000fc800078e020d */
[----:B------:R-:W-:-:S05]  /*3b60*/  IMAD.SHL.U32 R79, R12, 0x10, RZ ;  /* 0x000000100c4f7824 */ /* 0x000fca00078e00ff */
[----:B--2---:R-:W-:-:S04]  /*3b70*/  LOP3.LUT R12, R30, 0x30, R79, 0xf8, !PT ;  /* 0x000000301e0c7812 */ /* 0x004fc800078ef84f */
[----:B---3--:R-:W-:-:S05]  /*3b80*/  LOP3.LUT R12, R12, R29, RZ, 0x3c, !PT ;  /* 0x0000001d0c0c7212 */ /* 0x008fca00078e3cff */
[----:B----4-:R-:W-:-:S04]  /*3b90*/  IMAD.IADD R12, R28, 0x1, R12 ;  /* 0x000000011c0c7824 */ /* 0x010fc800078e020c */
[----:B------:R-:W-:-:S04]  /*3ba0*/  IMAD R15, R17, 0x2800, R12 ;  /* 0x00002800110f7824 */ /* 0x000fc800078e020c */
[----:B------:R-:W-:Y:S02]  /*3bb0*/  IMAD.IADD R28, R16, 0x1, R15 ;  /* 0x00000001101c7824 */ /* 0x000fe400078e020f */
[----:B------:R-:W1:Y:S04]  /*3bc0*/  LDS.128 R12, [R13+0xe000] ;  /* 0x00e000000d0c7984 */ /* 0x000e680000000c00 */
[----:B------:R-:W2:Y:S01]  /*3bd0*/  LDS.128 R28, [R28+0xe000] ;  /* 0x00e000001c1c7984 */ /* 0x000ea20000000c00 */
[----:B------:R-:W-:Y:S05]  /*3be0*/  @P6 BRA `(.L_x_342) ;  /* 0x0000000c00306947 */ /* 0x000fea0003800000 */
[--C-:B------:R-:W-:Y:S02]  /*3bf0*/  SHF.R.U32.HI R89, RZ, 0x8, R5.reuse ;  /* 0x00000008ff597819 */ /* 0x100fe40000011605 */
[----:B------:R-:W-:Y:S02]  /*3c00*/  LOP3.LUT R4, R5, 0xff0000ff, RZ, 0xc0, !PT ;  /* 0xff0000ff05047812 */ /* 0x000fe400078ec0ff */
[----:B------:R-:W-:Y:S02]  /*3c10*/  SHF.R.U32.HI R88, RZ, 0x10, R5 ;  /* 0x00000010ff587819 */ /* 0x000fe40000011605 */
[--C-:B------:R-:W-:Y:S02]  /*3c20*/  SHF.R.U32.HI R85, RZ, 0x8, R9.reuse ;  /* 0x00000008ff557819 */ /* 0x100fe40000011609 */
[----:B------:R-:W-:Y:S02]  /*3c30*/  LOP3.LUT R10, R9, 0xff0000ff, RZ, 0xc0, !PT ;  /* 0xff0000ff090a7812 */ /* 0x000fe400078ec0ff */
[----:B------:R-:W-:Y:S01]  /*3c40*/  SHF.R.U32.HI R5, RZ, 0x10, R9 ;  /* 0x00000010ff057819 */ /* 0x000fe20000011609 */
[----:B------:R-:W-:Y:S01]  /*3c50*/  IMAD.SHL.U32 R9, R89, 0x100, RZ ;  /* 0x0000010059097824 */ /* 0x000fe200078e00ff */
[--C-:B------:R-:W-:Y:S01]  /*3c60*/  SHF.R.U32.HI R8, RZ, 0x8, R7.reuse ;  /* 0x00000008ff087819 */ /* 0x100fe20000011607 */
[----:B------:R-:W-:Y:S01]  /*3c70*/  IMAD.SHL.U32 R85, R85, 0x100, RZ ;  /* 0x0000010055557824 */ /* 0x000fe200078e00ff */
[----:B------:R-:W-:Y:S01]  /*3c80*/  LOP3.LUT R6, R7, 0xff0000ff, RZ, 0xc0, !PT ;  /* 0xff0000ff07067812 */ /* 0x000fe200078ec0ff */
[----:B------:R-:W-:Y:S01]  /*3c90*/  IMAD.U32 R5, R5, 0x10000, RZ ;  /* 0x0001000005057824 */ /* 0x000fe200078e00ff */
[----:B------:R-:W-:-:S02]  /*3ca0*/  SHF.R.U32.HI R86, RZ, 0x10, R7 ;  /* 0x00000010ff567819 */ /* 0x000fc40000011607 */
[--C-:B------:R-:W-:Y:S02]  /*3cb0*/  SHF.R.U32.HI R87, RZ, 0x8, R11.reuse ;  /* 0x00000008ff577819 */ /* 0x100fe4000001160b */
[----:B------:R-:W-:Y:S02]  /*3cc0*/  LOP3.LUT R84, R11, 0xff0000ff, RZ, 0xc0, !PT ;  /* 0xff0000ff0b547812 */ /* 0x000fe400078ec0ff */
[----:B------:R-:W-:Y:S01]  /*3cd0*/  SHF.R.U32.HI R7, RZ, 0x10, R11 ;  /* 0x00000010ff077819 */ /* 0x000fe2000001160b */
[----:B------:R-:W-:Y:S01]  /*3ce0*/  IMAD.SHL.U32 R11, R8, 0x100, RZ ;  /* 0x00000100080b7824 */ /* 0x000fe200078e00ff */
[----:B------:R-:W-:Y:S01]  /*3cf0*/  LOP3.LUT R4, R4, 0xff00, R9, 0xf8, !PT ;  /* 0x0000ff0004047812 */ /* 0x000fe200078ef809 */
[----:B------:R-:W-:Y:S01]  /*3d00*/  IMAD.U32 R9, R88, 0x10000, RZ ;  /* 0x0001000058097824 */ /* 0x000fe200078e00ff */
[----:B------:R-:W-:Y:S01]  /*3d10*/  LOP3.LUT R88, R10, 0xff00, R85, 0xf8, !PT ;  /* 0x0000ff000a587812 */ /* 0x000fe200078ef855 */
[----:B------:R-:W-:Y:S01]  /*3d20*/  IMAD.SHL.U32 R87, R87, 0x100, RZ ;  /* 0x0000010057577824 */ /* 0x000fe200078e00ff */
[----:B------:R-:W-:Y:S01]  /*3d30*/  LOP3.LUT R8, R6, 0xff00, R11, 0xf8, !PT ;  /* 0x0000ff0006087812 */ /* 0x000fe200078ef80b */
[----:B------:R-:W-:Y:S01]  /*3d40*/  IMAD.U32 R90, R7, 0x10000, RZ ;  /* 0x00010000075a7824 */ /* 0x000fe200078e00ff */
[----:B------:R-:W-:Y:S01]  /*3d50*/  LOP3.LUT R6, R4, 0xff0000, R9, 0xf8, !PT ;  /* 0x00ff000004067812 */ /* 0x000fe200078ef809 */
[----:B------:R-:W-:Y:S01]  /*3d60*/  IMAD.U32 R9, R86, 0x10000, RZ ;  /* 0x0001000056097824 */ /* 0x000fe200078e00ff */
[----:B------:R-:W-:-:S02]  /*3d70*/  F2FP.F16.E4M3.UNPACK_B R86, R83.H1 ;  /* 0x00000053ff56723e */ /* 0x000fc400030006ff */
[----:B--2---:R-:W-:Y:S02]  /*3d80*/  F2FP.F16.E4M3.UNPACK_B R11, R28.H1 ;  /* 0x0000001cff0b723e */ /* 0x004fe400030006ff */
[----:B-1----:R-:W-:Y:S02]  /*3d90*/  F2FP.F16.E4M3.UNPACK_B R10, R12.H1 ;  /* 0x0000000cff0a723e */ /* 0x002fe400030006ff */
[----:B------:R-:W-:Y:S01]  /*3da0*/  LOP3.LUT R89, R84, 0xff00, R87, 0xf8, !PT ;  /* 0x0000ff0054597812 */ /* 0x000fe200078ef857 */
[----:B------:R-:W-:Y:S01]  /*3db0*/  HADD2.F32 R87, -RZ, R86.H0_H0 ;  /* 0x20000056ff577230 */ /* 0x000fe20000004100 */
[----:B------:R-:W-:Y:S01]  /*3dc0*/  LOP3.LUT R4, R8, 0xff0000, R9, 0xf8, !PT ;  /* 0x00ff000008047812 */ /* 0x000fe200078ef809 */
[----:B------:R-:W-:Y:S01]  /*3dd0*/  HADD2.F32 R9, -RZ, R11.H0_H0 ;  /* 0x2000000bff097230 */ /* 0x000fe20000004100 */
[----:B------:R-:W-:Y:S01]  /*3de0*/  F2FP.F16.E4M3.UNPACK_B R84, R82.H1 ;  /* 0x00000052ff54723e */ /* 0x000fe200030006ff */
[--C-:B------:R-:W-:Y:S01]  /*3df0*/  HADD2.F32 R8, -RZ, R10.reuse.H0_H0 ;  /* 0x2000000aff087230 */ /* 0x100fe20000004100 */
[----:B------:R-:W-:Y:S01]  /*3e00*/  LOP3.LUT R7, R88, 0xff0000, R5, 0xf8, !PT ;  /* 0x00ff000058077812 */ /* 0x000fe200078ef805 */
[----:B------:R-:W-:-:S02]  /*3e10*/  HADD2.F32 R10, -RZ, R10.H1_H1 ;  /* 0x3000000aff0a7230 */ /* 0x000fc40000004100 */
[CC--:B------:R-:W-:Y:S01]  /*3e20*/  FMUL.FTZ R91, R9.reuse, R87.reuse ;  /* 0x00000057095b7220 */ /* 0x0c0fe20000410000 */
[--C-:B------:R-:W-:Y:S02]  /*3e30*/  HADD2.F32 R85, -RZ, R84.reuse.H0_H0 ;  /* 0x20000054ff557230 */ /* 0x100fe40000004100 */
[C---:B------:R-:W-:Y:S01]  /*3e40*/  FMUL.FTZ R92, R8.reuse, R87 ;  /* 0x00000057085c7220 */ /* 0x040fe20000410000 */
[----:B------:R-:W-:Y:S01]  /*3e50*/  HADD2.F32 R87, -RZ, R84.H1_H1 ;  /* 0x30000054ff577230 */ /* 0x000fe20000004100 */
[----:B------:R-:W-:Y:S01]  /*3e60*/  F2FP.F16.E4M3.UNPACK_B R88, R83 ;  /* 0x00000053ff58723e */ /* 0x000fe200020006ff */
[----:B------:R-:W-:Y:S02]  /*3e70*/  HADD2.F32 R84, -RZ, R11.H1_H1 ;  /* 0x3000000bff547230 */ /* 0x000fe40000004100 */
[-C--:B------:R-:W-:Y:S01]  /*3e80*/  FFMA.FTZ R8, R8, R85.reuse, -R91 ;  /* 0x0000005508087223 */ /* 0x080fe2000001085b */
[----:B------:R-:W-:Y:S01]  /*3e90*/  FFMA.FTZ R9, R9, R85, R92 ;  /* 0x0000005509097223 */ /* 0x000fe2000001005c */
[----:B------:R-:W-:Y:S01]  /*3ea0*/  F2FP.F16.E4M3.UNPACK_B R85, R82 ;  /* 0x00000052ff55723e */ /* 0x000fe200020006ff */
[----:B------:R-:W-:Y:S01]  /*3eb0*/  HADD2.F32 R91, -RZ, R86.H1_H1 ;  /* 0x30000056ff5b7230 */ /* 0x000fe20000004100 */
[----:B------:R-:W-:-:S02]  /*3ec0*/  F2FP.F16.E4M3.UNPACK_B R82, R12 ;  /* 0x0000000cff52723e */ /* 0x000fc400020006ff */
[----:B------:R-:W-:Y:S01]  /*3ed0*/  LOP3.LUT R5, R89, 0xff0000, R90, 0xf8, !PT ;  /* 0x00ff000059057812 */ /* 0x000fe200078ef85a */
[----:B------:R-:W-:Y:S01]  /*3ee0*/  HADD2.F32 R89, -RZ, R88.H0_H0 ;  /* 0x20000058ff597230 */ /* 0x000fe20000004100 */
[----:B------:R-:W-:Y:S01]  /*3ef0*/  F2FP.F16.E4M3.UNPACK_B R28, R28 ;  /* 0x0000001cff1c723e */ /* 0x000fe200020006ff */
[-C--:B------:R-:W-:Y:S01]  /*3f00*/  FMUL.FTZ R11, R84, R91.reuse ;  /* 0x0000005b540b7220 */ /* 0x080fe20000410000 */
[----:B------:R-:W-:Y:S02]  /*3f10*/  HADD2.F32 R12, -RZ, R82.H0_H0 ;  /* 0x20000052ff0c7230 */ /* 0x000fe40000004100 */
[C---:B------:R-:W-:Y:S01]  /*3f20*/  FMUL.FTZ R91, R10.reuse, R91 ;  /* 0x0000005b0a5b7220 */ /* 0x040fe20000410000 */
[----:B------:R-:W-:Y:S02]  /*3f30*/  HADD2.F32 R86, -RZ, R85.H0_H0 ;  /* 0x20000055ff567230 */ /* 0x000fe40000004100 */
[----:B------:R-:W-:Y:S01]  /*3f40*/  FFMA.FTZ R11, R10, R87, -R11 ;  /* 0x000000570a0b7223 */ /* 0x000fe2000001080b */
[----:B------:R-:W-:-:S02]  /*3f50*/  HADD2.F32 R83, -RZ, R28.H0_H0 ;  /* 0x2000001cff537230 */ /* 0x000fc40000004100 */
[----:B------:R-:W-:Y:S01]  /*3f60*/  FFMA.FTZ R10, R84, R87, R91 ;  /* 0x00000057540a7223 */ /* 0x000fe2000001005b */
[----:B------:R-:W-:Y:S01]  /*3f70*/  FMUL.FTZ R90, R12, R89 ;  /* 0x000000590c5a7220 */ /* 0x000fe20000410000 */
[----:B------:R-:W-:Y:S01]  /*3f80*/  HADD2.F32 R87, -RZ, R88.H1_H1 ;  /* 0x30000058ff577230 */ /* 0x000fe20000004100 */
[----:B------:R-:W-:Y:S01]  /*3f90*/  F2FP.F16.E4M3.UNPACK_B R88, R81.H1 ;  /* 0x00000051ff58723e */ /* 0x000fe200030006ff */
[----:B------:R-:W-:Y:S02]  /*3fa0*/  HADD2.F32 R84, -RZ, R28.H1_H1 ;  /* 0x3000001cff547230 */ /* 0x000fe40000004100 */
[C---:B------:R-:W-:Y:S01]  /*3fb0*/  FMUL.FTZ R91, R83.reuse, R89 ;  /* 0x00000059535b7220 */ /* 0x040fe20000410000 */
[----:B------:R-:W-:Y:S01]  /*3fc0*/  FFMA.FTZ R28, R83, R86, R90 ;  /* 0x00000056531c7223 */ /* 0x000fe2000001005a */
[----:B------:R-:W-:Y:S01]  /*3fd0*/  HADD2.F32 R82, -RZ, R82.H1_H1 ;  /* 0x30000052ff527230 */ /* 0x000fe20000004100 */
[----:B------:R-:W-:Y:S01]  /*3fe0*/  F2FP.F16.E4M3.UNPACK_B R89, R80.H1 ;  /* 0x00000050ff59723e */ /* 0x000fe200030006ff */
[----:B------:R-:W-:-:S02]  /*3ff0*/  HADD2.F32 R83, -RZ, R85.H1_H1 ;  /* 0x30000055ff537230 */ /* 0x000fc40000004100 */
[-C--:B------:R-:W-:Y:S01]  /*4000*/  FMUL.FTZ R85, R84, R87.reuse ;  /* 0x0000005754557220 */ /* 0x080fe20000410000 */
[----:B------:R-:W-:Y:S01]  /*4010*/  FFMA.FTZ R12, R12, R86, -R91 ;  /* 0x000000560c0c7223 */ /* 0x000fe2000001085b */
[----:B------:R-:W-:Y:S01]  /*4020*/  F2FP.F16.E4M3.UNPACK_B R86, R30.H1 ;  /* 0x0000001eff56723e */ /* 0x000fe200030006ff */
[C---:B------:R-:W-:Y:S01]  /*4030*/  FMUL.FTZ R93, R82.reuse, R87 ;  /* 0x00000057525d7220 */ /* 0x040fe20000410000 */
[-C--:B------:R-:W-:Y:S01]  /*4040*/  FFMA.FTZ R85, R82, R83.reuse, -R85 ;  /* 0x0000005352557223 */ /* 0x080fe20000010855 */
[-C--:B------:R-:W-:Y:S01]  /*4050*/  F2FP.F16.E4M3.UNPACK_B R82, R14.reuse.H1 ;  /* 0x0000000eff52723e */ /* 0x080fe200030006ff */
[----:B------:R-:W-:Y:S02]  /*4060*/  HADD2.F32 R91, -RZ, R88.H0_H0 ;  /* 0x20000058ff5b7230 */ /* 0x000fe40000004100 */
[----:B------:R-:W-:Y:S01]  /*4070*/  FFMA.FTZ R83, R84, R83, R93 ;  /* 0x0000005354537223 */ /* 0x000fe2000001005d */
[----:B------:R-:W-:Y:S01]  /*4080*/  HADD2.F32 R87, -RZ, R86.H0_H0 ;  /* 0x20000056ff577230 */ /* 0x000fe20000004100 */
[----:B------:R-:W-:Y:S01]  /*4090*/  F2FP.F16.E4M3.UNPACK_B R14, R14 ;  /* 0x0000000eff0e723e */ /* 0x000fe200020006ff */
[----:B------:R-:W-:Y:S01]  /*40a0*/  HADD2.F32 R84, -RZ, R82.H0_H0 ;  /* 0x20000052ff547230 */ /* 0x000fe20000004100 */
[----:B------:R-:W-:Y:S01]  /*40b0*/  F2FP.SATFINITE.E4M3.F32.PACK_AB_MERGE_C R9, R10, R9, RZ ;  /* 0x000000090a09723e */ /* 0x000fe200048070ff */
[----:B------:R-:W-:-:S02]  /*40c0*/  HADD2.F32 R93, -RZ, R88.H1_H1 ;  /* 0x30000058ff5d7230 */ /* 0x000fc40000004100 */
[-C--:B------:R-:W-:Y:S01]  /*40d0*/  FMUL.FTZ R95, R87, R91.reuse ;  /* 0x0000005b575f7220 */ /* 0x080fe20000410000 */
[----:B------:R-:W-:Y:S02]  /*40e0*/  HADD2.F32 R88, -RZ, R86.H1_H1 ;  /* 0x30000056ff587230 */ /* 0x000fe40000004100 */
[----:B------:R-:W-:Y:S01]  /*40f0*/  FMUL.FTZ R92, R84, R91 ;  /* 0x0000005b545c7220 */ /* 0x000fe20000410000 */
[--C-:B------:R-:W-:Y:S01]  /*4100*/  HADD2.F32 R90, -RZ, R89.reuse.H0_H0 ;  /* 0x20000059ff5a7230 */ /* 0x100fe20000004100 */
[----:B------:R-:W-:Y:S01]  /*4110*/  F2FP.SATFINITE.E4M3.F32.PACK_AB_MERGE_C R8, R11, R8, RZ ;  /* 0x000000080b08723e */ /* 0x000fe200048070ff */
[----:B------:R-:W-:Y:S02]  /*4120*/  HADD2.F32 R86, -RZ, R82.H1_H1 ;  /* 0x30000052ff567230 */ /* 0x000fe40000004100 */
[-C--:B------:R-:W-:Y:S01]  /*4130*/  FMUL.FTZ R91, R88, R93.reuse ;  /* 0x0000005d585b7220 */ /* 0x080fe20000410000 */
[----:B------:R-:W-:Y:S02]  /*4140*/  HADD2.F32 R89, -RZ, R89.H1_H1 ;  /* 0x30000059ff597230 */ /* 0x000fe40000004100 */
[-C--:B------:R-:W-:Y:S01]  /*4150*/  FFMA.FTZ R82, R84, R90.reuse, -R95 ;  /* 0x0000005a54527223 */ /* 0x080fe2000001085f */
[----:B------:R-:W-:Y:S01]  /*4160*/  FFMA.FTZ R84, R87, R90, R92 ;  /* 0x0000005a57547223 */ /* 0x000fe2000001005c */
[C---:B------:R-:W-:Y:S01]  /*4170*/  FMUL.FTZ R93, R86.reuse, R93 ;  /* 0x0000005d565d7220 */ /* 0x040fe20000410000 */
[----:B------:R-:W-:Y:S01]  /*4180*/  F2FP.F16.E4M3.UNPACK_B R87, R81 ;  /* 0x00000051ff57723e */ /* 0x000fe200020006ff */
[-C--:B------:R-:W-:Y:S01]  /*4190*/  FFMA.FTZ R81, R86, R89.reuse, -R91 ;  /* 0x0000005956517223 */ /* 0x080fe2000001085b */
[----:B------:R-:W-:Y:S01]  /*41a0*/  F2FP.F16.E4M3.UNPACK_B R86, R30 ;  /* 0x0000001eff56723e */ /* 0x000fe200020006ff */
[----:B------:R-:W-:Y:S01]  /*41b0*/  FFMA.FTZ R99, R88, R89, R93 ;  /* 0x0000005958637223 */ /* 0x000fe2000001005d */
[----:B------:R-:W-:Y:S01]  /*41c0*/  HADD2.F32 R30, -RZ, R14.H0_H0 ;  /* 0x2000000eff1e7230 */ /* 0x000fe20000004100 */
[----:B------:R-:W-:Y:S01]  /*41d0*/  F2FP.F16.E4M3.UNPACK_B R10, R29 ;  /* 0x0000001dff0a723e */ /* 0x000fe200020006ff */
[--C-:B------:R-:W-:Y:S01]  /*41e0*/  HADD2.F32 R91, -RZ, R87.reuse.H0_H0 ;  /* 0x20000057ff5b7230 */ /* 0x100fe20000004100 */
[----:B------:R-:W-:Y:S01]  /*41f0*/  F2FP.F16.E4M3.UNPACK_B R11, R7 ;  /* 0x00000007ff0b723e */ /* 0x000fe200020006ff */
[----:B------:R-:W-:Y:S01]  /*4200*/  HADD2.F32 R93, -RZ, R87.H1_H1 ;  /* 0x30000057ff5d7230 */ /* 0x000fe20000004100 */
[----:B------:R-:W-:Y:S01]  /*4210*/  F2FP.F16.E4M3.UNPACK_B R87, R80 ;  /* 0x00000050ff57723e */ /* 0x000fe200020006ff */
[--C-:B------:R-:W-:Y:S01]  /*4220*/  HADD2.F32 R80, -RZ, R86.reuse.H0_H0 ;  /* 0x20000056ff507230 */ /* 0x100fe20000004100 */
[----:B------:R-:W-:Y:S01]  /*4230*/  F2FP.SATFINITE.E4M3.F32.PACK_AB_MERGE_C R28, R83, R28, R9 ;  /* 0x0000001c531c723e */ /* 0x000fe20004807009 */
[----:B------:R-:W-:Y:S01]  /*4240*/  HADD2.F32 R86, -RZ, R86.H1_H1 ;  /* 0x30000056ff567230 */ /* 0x000fe20000004100 */
[----:B------:R-:W-:Y:S01]  /*4250*/  F2FP.F16.E4M3.UNPACK_B R9, R13 ;  /* 0x0000000dff09723e */ /* 0x000fe200020006ff */
[----:B------:R-:W-:-:S02]  /*4260*/  HADD2.F32 R14, -RZ, R14.H1_H1 ;  /* 0x3000000eff0e7230 */ /* 0x000fc40000004100 */
[-C--:B------:R-:W-:Y:S01]  /*4270*/  FMUL.FTZ R95, R80, R91.reuse ;  /* 0x0000005b505f7220 */ /* 0x080fe20000410000 */
[--C-:B------:R-:W-:Y:S02]  /*4280*/  HADD2.F32 R89, -RZ, R87.reuse.H0_H0 ;  /* 0x20000057ff597230 */ /* 0x100fe40000004100 */
[----:B------:R-:W-:Y:S01]  /*4290*/  FMUL.FTZ R91, R30, R91 ;  /* 0x0000005b1e5b7220 */ /* 0x000fe20000410000 */
[----:B------:R-:W-:Y:S02]  /*42a0*/  HADD2.F32 R87, -RZ, R87.H1_H1 ;  /* 0x30000057ff577230 */ /* 0x000fe40000004100 */
[-C--:B------:R-:W-:Y:S01]  /*42b0*/  FMUL.FTZ R97, R86, R93.reuse ;  /* 0x0000005d56617220 */ /* 0x080fe20000410000 */
[----:B------:R-:W-:Y:S01]  /*42c0*/  FMUL.FTZ R93, R14, R93 ;  /* 0x0000005d0e5d7220 */ /* 0x000fe20000410000 */
[-C--:B------:R-:W-:Y:S01]  /*42d0*/  FFMA.FTZ R95, R30, R89.reuse, -R95 ;  /* 0x000000591e5f7223 */ /* 0x080fe2000001085f */
[----:B------:R-:W-:Y:S01]  /*42e0*/  FFMA.FTZ R30, R80, R89, R91 ;  /* 0x00000059501e7223 */ /* 0x000fe2000001005b */
[----:B------:R-:W-:Y:S01]  /*42f0*/  FFMA.FTZ R14, R14, R87, -R97 ;  /* 0x000000570e0e7223 */ /* 0x000fe20000010861 */
[----:B------:R-:W-:Y:S01]  /*4300*/  F2FP.SATFINITE.E4M3.F32.PACK_AB_MERGE_C R82, R81, R82, RZ ;  /* 0x000000525152723e */ /* 0x000fe200048070ff */
[----:B------:R-:W-:Y:S01]  /*4310*/  HADD2.F32 R80, -RZ, R10.H0_H0 ;  /* 0x2000000aff507230 */ /* 0x000fe20000004100 */
[----:B------:R-:W-:Y:S01]  /*4320*/  F2FP.SATFINITE.E4M3.F32.PACK_AB_MERGE_C R12, R85, R12, R8 ;  /* 0x0000000c550c723e */ /* 0x000fe20004807008 */
[----:B------:R-:W-:Y:S01]  /*4330*/  HADD2.F32 R85, -RZ, R11.H0_H0 ;  /* 0x2000000bff557230 */ /* 0x000fe20000004100 */
[----:B------:R-:W-:Y:S01]  /*4340*/  F2FP.F16.E4M3.UNPACK_B R81, R6 ;  /* 0x00000006ff51723e */ /* 0x000fe200020006ff */
[----:B------:R-:W-:-:S02]  /*4350*/  HADD2.F32 R8, -RZ, R9.H0_H0 ;  /* 0x20000009ff087230 */ /* 0x000fc40000004100 */
[----:B------:R-:W-:Y:S01]  /*4360*/  FFMA.FTZ R93, R86, R87, R93 ;  /* 0x00000057565d7223 */ /* 0x000fe2000001005d */
[----:B------:R-:W-:Y:S01]  /*4370*/  F2FP.SATFINITE.E4M3.F32.PACK_AB_MERGE_C R14, R14, R95, R82 ;  /* 0x0000005f0e0e723e */ /* 0x000fe20004807052 */
[-C--:B------:R-:W-:Y:S01]  /*4380*/  FMUL.FTZ R87, R80, R85.reuse ;  /* 0x0000005550577220 */ /* 0x080fe20000410000 */
[----:B------:R-:W-:Y:S02]  /*4390*/  HADD2.F32 R83, -RZ, R81.H0_H0 ;  /* 0x20000051ff537230 */ /* 0x000fe40000004100 */
[C---:B------:R-:W-:Y:S01]  /*43a0*/  FMUL.FTZ R85, R8.reuse, R85 ;  /* 0x0000005508557220 */ /* 0x040fe20000410000 */
[----:B------:R-:W-:Y:S01]  /*43b0*/  HADD2.F32 R82, -RZ, R11.H1_H1 ;  /* 0x3000000bff527230 */ /* 0x000fe20000004100 */
[----:B------:R-:W-:Y:S01]  /*43c0*/  F2FP.F16.E4M3.UNPACK_B R29, R29.H1 ;  /* 0x0000001dff1d723e */ /* 0x000fe200030006ff */
[----:B------:R-:W-:Y:S02]  /*43d0*/  HADD2.F32 R10, -RZ, R10.H1_H1 ;  /* 0x3000000aff0a7230 */ /* 0x000fe40000004100 */
[----:B------:R-:W-:Y:S01]  /*43e0*/  FFMA.FTZ R8, R8, R83, -R87 ;  /* 0x0000005308087223 */ /* 0x000fe20000010857 */
[----:B------:R-:W-:-:S02]  /*43f0*/  HADD2.F32 R11, -RZ, R9.H1_H1 ;  /* 0x30000009ff0b7230 */ /* 0x000fc40000004100 */
[----:B------:R-:W-:Y:S01]  /*4400*/  FFMA.FTZ R9, R80, R83, R85 ;  /* 0x0000005350097223 */ /* 0x000fe20000010055 */
[----:B------:R-:W-:Y:S02]  /*4410*/  HADD2.F32 R81, -RZ, R81.H1_H1 ;  /* 0x30000051ff517230 */ /* 0x000fe40000004100 */
[CC--:B------:R-:W-:Y:S01]  /*4420*/  FMUL.FTZ R80, R10.reuse, R82.reuse ;  /* 0x000000520a507220 */ /* 0x0c0fe20000410000 */
[----:B------:R-:W-:Y:S01]  /*4430*/  F2FP.F16.E4M3.UNPACK_B R13, R13.H1 ;  /* 0x0000000dff0d723e */ /* 0x000fe200030006ff */
[C---:B------:R-:W-:Y:S01]  /*4440*/  FMUL.FTZ R83, R11.reuse, R82 ;  /* 0x000000520b537220 */ /* 0x040fe20000410000 */
[----:B------:R-:W-:Y:S01]  /*4450*/  F2FP.F16.E4M3.UNPACK_B R82, R7.H1 ;  /* 0x00000007ff52723e */ /* 0x000fe200030006ff */
[-C--:B------:R-:W-:Y:S01]  /*4460*/  FFMA.FTZ R11, R11, R81.reuse, -R80 ;  /* 0x000000510b0b7223 */ /* 0x080fe20000010850 */
[----:B------:R-:W-:Y:S01]  /*4470*/  F2FP.F16.E4M3.UNPACK_B R6, R6.H1 ;  /* 0x00000006ff06723e */ /* 0x000fe200030006ff */
[----:B------:R-:W-:Y:S01]  /*4480*/  FFMA.FTZ R10, R10, R81, R83 ;  /* 0x000000510a0a7223 */ /* 0x000fe20000010053 */
[----:B------:R-:W-:Y:S01]  /*4490*/  HADD2.F32 R80, -RZ, R29.H0_H0 ;  /* 0x2000001dff507230 */ /* 0x000fe20000004100 */
[----:B------:R-:W-:Y:S01]  /*44a0*/  F2FP.SATFINITE.E4M3.F32.PACK_AB_MERGE_C R84, R99, R84, RZ ;  /* 0x000000546354723e */ /* 0x000fe200048070ff */
[----:B------:R-:W-:Y:S01]  /*44b0*/  HADD2.F32 R83, -RZ, R82.H0_H0 ;  /* 0x20000052ff537230 */ /* 0x000fe20000004100 */
[----:B------:R-:W-:Y:S01]  /*44c0*/  F2FP.F16.E4M3.UNPACK_B R89, R5 ;  /* 0x00000005ff59723e */ /* 0x000fe200020006ff */
[----:B------:R-:W-:Y:S01]  /*44d0*/  HADD2.F32 R7, -RZ, R13.H0_H0 ;  /* 0x2000000dff077230 */ /* 0x000fe20000004100 */
[----:B------:R-:W-:Y:S01]  /*44e0*/  F2FP.SATFINITE.E4M3.F32.PACK_AB_MERGE_C R30, R93, R30, R84 ;  /* 0x0000001e5d1e723e */ /* 0x000fe20004807054 */
[----:B------:R-:W-:-:S02]  /*44f0*/  HADD2.F32 R81, -RZ, R29.H1_H1 ;  /* 0x3000001dff517230 */ /* 0x000fc40000004100 */
[CC--:B------:R-:W-:Y:S01]  /*4500*/  FMUL.FTZ R86, R80.reuse, R83.reuse ;  /* 0x0000005350567220 */ /* 0x0c0fe20000410000 */
[----:B------:R-:W-:Y:S02]  /*4510*/  HADD2.F32 R29, -RZ, R6.H0_H0 ;  /* 0x20000006ff1d7230 */ /* 0x000fe40000004100 */
[C---:B------:R-:W-:Y:S01]  /*4520*/  FMUL.FTZ R83, R7.reuse, R83 ;  /* 0x0000005307537220 */ /* 0x040fe20000410000 */
[----:B------:R-:W-:Y:S01]  /*4530*/  HADD2.F32 R13, -RZ, R13.H1_H1 ;  /* 0x3000000dff0d7230 */ /* 0x000fe20000004100 */
[----:B------:R-:W-:Y:S01]  /*4540*/  F2FP.F16.E4M3.UNPACK_B R87, R4.H1 ;  /* 0x00000004ff57723e */ /* 0x000fe200030006ff */
[----:B------:R-:W-:Y:S01]  /*4550*/  HADD2.F32 R82, -RZ, R82.H1_H1 ;  /* 0x30000052ff527230 */ /* 0x000fe20000004100 */
[----:B------:R-:W-:Y:S01]  /*4560*/  F2FP.F16.E4M3.UNPACK_B R90, R5.H1 ;  /* 0x00000005ff5a723e */ /* 0x000fe200030006ff */
[----:B------:R-:W-:Y:S02]  /*4570*/  HADD2.F32 R84, -RZ, R6.H1_H1 ;  /* 0x30000006ff547230 */ /* 0x000fe40000004100 */
[-C--:B------:R-:W-:Y:S01]  /*4580*/  FFMA.FTZ R6, R7, R29.reuse, -R86 ;  /* 0x0000001d07067223 */ /* 0x080fe20000010856 */
[----:B------:R-:W-:Y:S01]  /*4590*/  FFMA.FTZ R7, R80, R29, R83 ;  /* 0x0000001d50077223 */ /* 0x000fe20000010053 */
[-C--:B------:R-:W-:Y:S01]  /*45a0*/  FMUL.FTZ R88, R81, R82.reuse ;  /* 0x0000005251587220 */ /* 0x080fe20000410000 */
[C---:B------:R-:W-:Y:S01]  /*45b0*/  FMUL.FTZ R80, R13.reuse, R82 ;  /* 0x000000520d507220 */ /* 0x040fe20000410000 */
[----:B------:R-:W-:Y:S01]  /*45c0*/  F2FP.F16.E4M3.UNPACK_B R82, R31 ;  /* 0x0000001fff52723e */ /* 0x000fe200020006ff */
[----:B------:R-:W-:Y:S01]  /*45d0*/  HADD2.F32 R92, -RZ, R90.H0_H0 ;  /* 0x2000005aff5c7230 */ /* 0x000fe20000004100 */
[----:B------:R-:W-:Y:S01]  /*45e0*/  F2FP.F16.E4M3.UNPACK_B R29, R15 ;  /* 0x0000000fff1d723e */ /* 0x000fe200020006ff */
[-C--:B------:R-:W-:Y:S01]  /*45f0*/  FFMA.FTZ R13, R13, R84.reuse, -R88 ;  /* 0x000000540d0d7223 */ /* 0x080fe20000010858 */
[----:B------:R-:W-:Y:S01]  /*4600*/  FFMA.FTZ R80, R81, R84, R80 ;  /* 0x0000005451507223 */ /* 0x000fe20000010050 */
[----:B------:R-:W-:Y:S01]  /*4610*/  F2FP.F16.E4M3.UNPACK_B R86, R4 ;  /* 0x00000004ff56723e */ /* 0x000fe200020006ff */
[----:B------:R-:W-:Y:S01]  /*4620*/  HADD2.F32 R84, -RZ, R82.H0_H0 ;  /* 0x20000052ff547230 */ /* 0x000fe20000004100 */
[----:B------:R-:W-:Y:S01]  /*4630*/  F2FP.F16.E4M3.UNPACK_B R83, R31.H1 ;  /* 0x0000001fff53723e */ /* 0x000fe200030006ff */
[----:B------:R-:W-:Y:S01]  /*4640*/  HADD2.F32 R4, -RZ, R89.H0_H0 ;  /* 0x20000059ff047230 */ /* 0x000fe20000004100 */
[----:B------:R-:W-:Y:S01]  /*4650*/  F2FP.F16.E4M3.UNPACK_B R15, R15.H1 ;  /* 0x0000000fff0f723e */ /* 0x000fe200030006ff */
[----:B------:R-:W-:Y:S01]  /*4660*/  HADD2.F32 R31, -RZ, R29.H0_H0 ;  /* 0x2000001dff1f7230 */ /* 0x000fe20000004100 */
[----:B------:R-:W-:Y:S01]  /*4670*/  F2FP.SATFINITE.E4M3.F32.PACK_AB_MERGE_C R6, R13, R6, RZ ;  /* 0x000000060d06723e */ /* 0x000fe200048070ff */
[----:B------:R-:W-:-:S02]  /*4680*/  HADD2.F32 R5, -RZ, R86.H0_H0 ;  /* 0x20000056ff057230 */ /* 0x000fc40000004100 */
[-C--:B------:R-:W-:Y:S01]  /*4690*/  FMUL.FTZ R94, R84, R4.reuse ;  /* 0x00000004545e7220 */ /* 0x080fe20000410000 */
[----:B------:R-:W-:Y:S02]  /*46a0*/  HADD2.F32 R85, -RZ, R83.H0_H0 ;  /* 0x20000053ff557230 */ /* 0x000fe40000004100 */
[C---:B------:R-:W-:Y:S01]  /*46b0*/  FMUL.FTZ R91, R31.reuse, R4 ;  /* 0x000000041f5b7220 */ /* 0x040fe20000410000 */
[----:B------:R-:W-:Y:S02]  /*46c0*/  HADD2.F32 R81, -RZ, R15.H0_H0 ;  /* 0x2000000fff517230 */ /* 0x000fe40000004100 */
[----:B------:R-:W-:Y:S01]  /*46d0*/  FFMA.FTZ R4, R31, R5, -R94 ;  /* 0x000000051f047223 */ /* 0x000fe2000001085e */
[----:B------:R-:W-:Y:S02]  /*46e0*/  HADD2.F32 R83, -RZ, R83.H1_H1 ;  /* 0x30000053ff537230 */ /* 0x000fe40000004100 */
[----:B------:R-:W-:Y:S01]  /*46f0*/  FMUL.FTZ R96, R85, R92 ;  /* 0x0000005c55607220 */ /* 0x000fe20000410000 */
[----:B------:R-:W-:-:S02]  /*4700*/  HADD2.F32 R90, -RZ, R90.H1_H1 ;  /* 0x3000005aff5a7230 */ /* 0x000fc40000004100 */
[----:B------:R-:W-:Y:S01]  /*4710*/  FFMA.FTZ R5, R84, R5, R91 ;  /* 0x0000000554057223 */ /* 0x000fe2000001005b */
[----:B------:R-:W-:Y:S02]  /*4720*/  HADD2.F32 R15, -RZ, R15.H1_H1 ;  /* 0x3000000fff0f7230 */ /* 0x000fe40000004100 */
[----:B------:R-:W-:Y:S01]  /*4730*/  FMUL.FTZ R92, R81, R92 ;  /* 0x0000005c515c7220 */ /* 0x000fe20000410000 */
[----:B------:R-:W-:Y:S02]  /*4740*/  HADD2.F32 R88, -RZ, R87.H0_H0 ;  /* 0x20000057ff587230 */ /* 0x000fe40000004100 */
[-C--:B------:R-:W-:Y:S01]  /*4750*/  FMUL.FTZ R94, R83, R90.reuse ;  /* 0x0000005a535e7220 */ /* 0x080fe20000410000 */
[----:B------:R-:W-:Y:S02]  /*4760*/  HADD2.F32 R82, -RZ, R82.H1_H1 ;  /* 0x30000052ff527230 */ /* 0x000fe40000004100 */
[----:B------:R-:W-:Y:S01]  /*4770*/  FMUL.FTZ R90, R15, R90 ;  /* 0x0000005a0f5a7220 */ /* 0x000fe20000410000 */
[----:B------:R-:W-:-:S02]  /*4780*/  HADD2.F32 R89, -RZ, R89.H1_H1 ;  /* 0x30000059ff597230 */ /* 0x000fc40000004100 */
[-C--:B------:R-:W-:Y:S01]  /*4790*/  FFMA.FTZ R96, R81, R88.reuse, -R96 ;  /* 0x0000005851607223 */ /* 0x080fe20000010860 */
[----:B------:R-:W-:Y:S02]  /*47a0*/  HADD2.F32 R84, -RZ, R87.H1_H1 ;  /* 0x30000057ff547230 */ /* 0x000fe40000004100 */
[----:B------:R-:W-:Y:S01]  /*47b0*/  FFMA.FTZ R92, R85, R88, R92 ;  /* 0x00000058555c7223 */ /* 0x000fe2000001005c */
[----:B------:R-:W-:Y:S02]  /*47c0*/  HADD2.F32 R29, -RZ, R29.H1_H1 ;  /* 0x3000001dff1d7230 */ /* 0x000fe40000004100 */
[-C--:B------:R-:W-:Y:S01]  /*47d0*/  FMUL.FTZ R88, R82, R89.reuse ;  /* 0x0000005952587220 */ /* 0x080fe20000410000 */
[----:B------:R-:W-:Y:S02]  /*47e0*/  HADD2.F32 R86, -RZ, R86.H1_H1 ;  /* 0x30000056ff567230 */ /* 0x000fe40000004100 */
[-C--:B------:R-:W-:Y:S01]  /*47f0*/  FFMA.FTZ R15, R15, R84.reuse, -R94 ;  /* 0x000000540f0f7223 */ /* 0x080fe2000001085e */
[----:B------:R-:W-:Y:S01]  /*4800*/  FFMA.FTZ R83, R83, R84, R90 ;  /* 0x0000005453537223 */ /* 0x000fe2000001005a */
[C---:B------:R-:W-:Y:S01]  /*4810*/  FMUL.FTZ R89, R29.reuse, R89 ;  /* 0x000000591d597220 */ /* 0x040fe20000410000 */
[----:B------:R-:W-:Y:S01]  /*4820*/  F2FP.SATFINITE.E4M3.F32.PACK_AB_MERGE_C R7, R80, R7, RZ ;  /* 0x000000075007723e */ /* 0x000fe200048070ff */
[----:B------:R-:W-:Y:S01]  /*4830*/  FFMA.FTZ R29, R29, R86, -R88 ;  /* 0x000000561d1d7223 */ /* 0x000fe20000010858 */
[----:B------:R-:W-:Y:S01]  /*4840*/  F2FP.SATFINITE.E4M3.F32.PACK_AB_MERGE_C R15, R15, R96, RZ ;  /* 0x000000600f0f723e */ /* 0x000fe200048070ff */
[----:B------:R-:W-:Y:S01]  /*4850*/  FFMA.FTZ R82, R82, R86, R89 ;  /* 0x0000005652527223 */ /* 0x000fe20000010059 */
[----:B------:R-:W-:-:S02]  /*4860*/  F2FP.SATFINITE.E4M3.F32.PACK_AB_MERGE_C R83, R83, R92, RZ ;  /* 0x0000005c5353723e */ /* 0x000fc400048070ff */
[----:B------:R-:W-:Y:S02]  /*4870*/  F2FP.SATFINITE.E4M3.F32.PACK_AB_MERGE_C R15, R29, R4, R15 ;  /* 0x000000041d0f723e */ /* 0x000fe4000480700f */
[----:B------:R-:W-:Y:S02]  /*4880*/  F2FP.SATFINITE.E4M3.F32.PACK_AB_MERGE_C R13, R11, R8, R6 ;  /* 0x000000080b0d723e */ /* 0x000fe40004807006 */
[----:B------:R-:W-:Y:S02]  /*4890*/  F2FP.SATFINITE.E4M3.F32.PACK_AB_MERGE_C R29, R10, R9, R7 ;  /* 0x000000090a1d723e */ /* 0x000fe40004807007 */
[----:B------:R-:W-:-:S07]  /*48a0*/  F2FP.SATFINITE.E4M3.F32.PACK_AB_MERGE_C R31, R82, R5, R83 ;  /* 0x00000005521f723e */ /* 0x000fce0004807053 */
.L_x_342:
[----:B------:R-:W-:Y:S05]  /*48b0*/  BSYNC B1 ;  /* 0x0000000000017941 */ /* 0x000fea0003800000 */
.L_x_341:
[----:B-1----:R3:W-:Y:S01]  /*48c0*/  STG.E.128 desc[UR40][R66.64], R12 ;  /* 0x0000000c42007986 */ /* 0x0027e2000c101d28 */
[----:B------:R-:W-:-:S13]  /*48d0*/  ISETP.GE.AND P5, PT, R79, R77, PT ;  /* 0x0000004d4f00720c */ /* 0x000fda0003fa6270 */
[----:B------:R-:W-:Y:S05]  /*48e0*/  @P5 BRA `(.L_x_331) ;  /* 0x0000000000685947 */ /* 0x000fea0003800000 */
[--C-:B------:R-:W-:Y:S02]  /*48f0*/  SHF.R.S32.HI R4, RZ, 0x1f, R79.reuse ;  /* 0x0000001fff047819 */ /* 0x100fe4000001144f */
[----:B------:R-:W-:-:S04]  /*4900*/  IADD3 R65, P5, P6, R50, R64, R79 ;  /* 0x0000004032417210 */ /* 0x000fc80007ebe04f */
[----:B------:R-:W-:Y:S02]  /*4910*/  IADD3.X R4, R3, R78, R4, P5, P6 ;  /* 0x0000004e03047210 */ /* 0x000fe40002fec404 */
[----:B------:R-:W-:-:S05]  /*4920*/  IADD3 R62, P5, R65, R62, RZ ;  /* 0x0000003e413e7210 */ /* 0x000fca0007fbe0ff */
[----:B------:R-:W-:-:S05]  /*4930*/  IMAD.X R63, R4, 0x1, R63, P5 ;  /* 0x00000001043f7824 */ /* 0x000fca00028e063f */
[----:B--2---:R4:W-:Y:S01]  /*4940*/  STG.E.128 desc[UR40][R62.64], R28 ;  /* 0x0000001c3e007986 */ /* 0x0049e2000c101d28 */
[----:B------:R-:W-:Y:S05]  /*4950*/  BRA `(.L_x_331) ;  /* 0x00000000004c7947 */ /* 0x000fea0003800000 */
.L_x_324:
[----:B------:R-:W2:Y:S02]  /*4960*/  LDL R4, [R1+0x8] ;  /* 0x0000080001047983 */ /* 0x000ea40000100800 */
[----:B--2---:R-:W-:-:S13]  /*4970*/  ISETP.NE.AND P0, PT, R4, 0x3, PT ;  /* 0x000000030400780c */ /* 0x004fda0003f05270 */
[----:B------:R-:W-:Y:S05]  /*4980*/  @!P0 BRA `(.L_x_343) ;  /* 0x0000000000048947 */ /* 0x000fea0003800000 */
[----:B------:R-:W-:Y:S01]  /*4990*/  BPT.TRAP 0x1 ;  /* 0x000000040000795c */ /* 0x000fe20000300000 */
.L_x_343:
[----:B------:R-:W2:Y:S01]  /*49a0*/  LDL R5, [R1] ;  /* 0x0000000001057983 */ /* 0x000ea20000100800 */
[----:B------:R-:W-:Y:S01]  /*49b0*/  IMAD R75, R17, 0x8, R16 ;  /* 0x00000008114b7824 */ /* 0x000fe200078e0210 */
[----:B------:R-:W-:Y:S01]  /*49c0*/  BSSY B1, `(.L_x_344) ;  /* 0x0000006000017945 */ /* 0x000fe20003800000 */
[----:B------:R-:W-:-:S05]  /*49d0*/  IMAD R4, R2, -0xa0, R32 ;  /* 0xffffff6002047824 */ /* 0x000fca00078e0220 */
[----:B------:R-:W-:Y:S02]  /*49e0*/  VIMNMX R4, R4, 0xa0, PT ;  /* 0x000000a004047848 */ /* 0x000fe40003fe0100 */
[----:B--2---:R-:W-:-:S04]  /*49f0*/  SHF.L.U32 R76, R5, 0x1f, RZ ;  /* 0x0000001f054c7819 */ /* 0x004fc800000006ff */
[----:B------:R-:W0:Y:S02]  /*4a00*/  SYNCS.PHASECHK.TRANS64.TRYWAIT P1, [R75+URZ+0x13290], R76 ;  /* 0x0132904c4b0075a7 */ /* 0x000e24000802017f */
[----:B0-----:R-:W-:Y:S05]  /*4a10*/  @!P1 BRA `(.L_x_345) ;  /* 0x0000011c00289947 */ /* 0x001fea0003800000 */
.L_x_545:
[----:B------:R-:W-:Y:S05]  /*4a20*/  BSYNC B1 ;  /* 0x0000000000017941 */ /* 0x000fea0003800000 */
.L_x_344:
[----:B------:R-:W-:-:S13]  /*4a30*/  ISETP.GE.AND P1, PT, R23, R4, PT ;  /* 0x000000041700720c */ /* 0x000fda0003f26270 */
[----:B------:R-:W-:Y:S05]  /*4a40*/  @P1 BRA `(.L_x_331) ;  /* 0x0000000000101947 */ /* 0x000fea0003800000 */
[----:B------:R-:W1:Y:S04]  /*4a50*/  @!P3 LDS.128 R4, [R74+0xe000] ;  /* 0x00e000004a04b984 */ /* 0x000e680000000c00 */
[----:B------:R-:W2:Y:S04]  /*4a60*/  @!P2 LDS.128 R8, [R73+0xe000] ;  /* 0x00e000004908a984 */ /* 0x000ea80000000c00 */
[----:B-1----:R1:W-:Y:S04]  /*4a70*/  @!P3 STG.E.128 desc[UR40][R12.64], R4 ;  /* 0x000000040c00b986 */ /* 0x0023e8000c101d28 */
[----:B--2---:R1:W-:Y:S02]  /*4a80*/  @!P2 STG.E.128 desc[UR40][R12.64+0x20], R8 ;  /* 0x000020080c00a986 */ /* 0x0043e4000c101d28 */
.L_x_331:
[----:B------:R-:W-:Y:S05]  /*4a90*/  BSYNC B0 ;  /* 0x0000000000007941 */ /* 0x000fea0003800000 */
.L_x_323:
[----:B-12---:R-:W1:Y:S01]  /*4aa0*/  S2R R4, SR_TID.X ;  /* 0x0000000000047919 */ /* 0x006e620000002100 */
[----:B------:R-:W-:Y:S01]  /*4ab0*/  @!PT LDS RZ, [RZ] ;  /* 0x00000000fffff984 */ /* 0x000fe20000000800 */
[----:B------:R-:W-:Y:S01]  /*4ac0*/  @!PT LDS RZ, [RZ] ;  /* 0x00000000fffff984 */ /* 0x000fe20000000800 */
[----:B------:R-:W-:Y:S01]  /*4ad0*/  @!PT LDS RZ, [RZ] ;  /* 0x00000000fffff984 */ /* 0x000fe20000000800 */
[----:B------:R-:W-:Y:S01]  /*4ae0*/  @!PT LDS RZ, [RZ] ;  /* 0x00000000fffff984 */ /* 0x000fe20000000800 */
[----:B------:R2:W-:Y:S06]  /*4af0*/  MEMBAR.ALL.CTA ;  /* 0x0000000000007992 */ /* 0x0005ec0000008000 */
[----:B--2---:R-:W2:Y:S01]  /*4b00*/  FENCE.VIEW.ASYNC.S ;  /* 0x00000000000073c6 */ /* 0x004ea20000000000 */
[----:B------:R-:W-:Y:S05]  /*4b10*/  WARPSYNC.ALL ;  /* 0x0000000000007948 */ /* 0x000fea0003800000 */
[----:B------:R-:W-:Y:S01]  /*4b20*/  BSSY B0, `(.L_x_346) ;  /* 0x0000009000007945 */ /* 0x000fe20003800000 */
[----:B-1----:R-:W-:Y:S01]  /*4b30*/  LOP3.LUT R4, R4, 0x7f, RZ, 0xc0, !PT ;  /* 0x0000007f04047812 */ /* 0x002fe200078ec0ff */
[----:B--2---:R1:W-:Y:S03]  /*4b40*/  BAR.SYNC.DEFER_BLOCKING R54, 0x80 ;  /* 0x000200360000751d */ /* 0x0043e60000010000 */
[----:B------:R-:W-:-:S13]  /*4b50*/  ISETP.NE.AND P5, PT, R4, RZ, PT ;  /* 0x000000ff0400720c */ /* 0x000fda0003fa5270 */
[----:B------:R-:W-:-:S05]  /*4b60*/  @!P5 VIADD R4, R75, 0x132a0 ;  /* 0x000132a04b04d836 */ /* 0x000fca0000000000 */
[----:B------:R-:W-:-:S04]  /*4b70*/  @!P5 PRMT R4, RZ, 0x654, R4 ;  /* 0x00000654ff04d816 */ /* 0x000fc80000000004 */
[----:B------:R1:W-:Y:S01]  /*4b80*/  @!P5 SYNCS.ARRIVE.TRANS64.RED.A1T0 RZ, [R4+URZ], RZ ;  /* 0x000000ff04ffd9a7 */ /* 0x0003e2000810043f */
[----:B------:R-:W-:Y:S05]  /*4b90*/  @!P0 BRA `(.L_x_347) ;  /* 0x0000000000048947 */ /* 0x000fea0003800000 */
[----:B------:R-:W-:Y:S01]  /*4ba0*/  BPT.TRAP 0x1 ;  /* 0x000000040000795c */ /* 0x000fe20000300000 */
.L_x_347:
[----:B------:R-:W-:Y:S05]  /*4bb0*/  BSYNC B0 ;  /* 0x0000000000007941 */ /* 0x000fea0003800000 */
.L_x_346:
[----:B------:R-:W2:Y:S01]  /*4bc0*/  SYNCS.PHASECHK.TRANS64.TRYWAIT P0, [R75+URZ+0x132b0], R76 ;  /* 0x0132b04c4b0075a7 */ /* 0x000ea2000800017f */
[----:B------:R-:W-:Y:S04]  /*4bd0*/  BSSY B0, `(.L_x_348) ;  /* 0x0000002000007945 */ /* 0x000fe80003800000 */
[----:B--2---:R-:W-:Y:S05]  /*4be0*/  @!P0 BRA `(.L_x_349) ;  /* 0x0000011800c88947 */ /* 0x004fea0003800000 */
.L_x_546:
[----:B------:R-:W-:Y:S05]  /*4bf0*/  BSYNC B0 ;  /* 0x0000000000007941 */ /* 0x000fea0003800000 */
.L_x_348:
[----:B------:R-:W-:Y:S04]  /*4c00*/  BSSY B0, `(.L_x_350) ;  /* 0x0000013000007945 */ /* 0x000fe80003800000 */
[----:B------:R-:W-:Y:S05]  /*4c10*/  @P1 BRA `(.L_x_351) ;  /* 0x0000000000441947 */ /* 0x000fea0003800000 */
[----:B-1----:R-:W-:Y:S01]  /*4c20*/  IMAD.WIDE R4, R2, 0xa0, R52 ;  /* 0x000000a002047825 */ /* 0x002fe200078e0234 */
[----:B------:R-:W-:Y:S01]  /*4c30*/  ULDC.64 UR4, c[0x0][0x328] ;  /* 0x0000ca0000047ab9 */ /* 0x000fe20000000a00 */
[----:B------:R-:W-:Y:S02]  /*4c40*/  ULDC.64 UR6, c[0x0][0x318] ;  /* 0x0000c60000067ab9 */ /* 0x000fe40000000a00 */
[----:B------:R-:W-:Y:S02]  /*4c50*/  IMAD.MOV.U32 R6, RZ, RZ, R48 ;  /* 0x000000ffff067224 */ /* 0x000fe400078e0030 */
[----:B------:R-:W-:Y:S02]  /*4c60*/  IMAD.MOV.U32 R7, RZ, RZ, R72 ;  /* 0x000000ffff077224 */ /* 0x000fe400078e0048 */
[----:B------:R-:W-:Y:S02]  /*4c70*/  IMAD R5, R5, UR4, RZ ;  /* 0x0000000405057c24 */ /* 0x000fe4000f8e02ff */
[----:B------:R-:W-:Y:S01]  /*4c80*/  IMAD.WIDE.U32 R6, R4, UR4, R6 ;  /* 0x0000000404067c25 */ /* 0x000fe2000f8e0006 */
[----:B------:R-:W-:-:S03]  /*4c90*/  ULDC UR4, c[0x0][0x2f4] ;  /* 0x0000bd0000047ab9 */ /* 0x000fc60000000800 */
[----:B------:R-:W-:Y:S01]  /*4ca0*/  IMAD R5, R4, UR5, R5 ;  /* 0x0000000504057c24 */ /* 0x000fe2000f8e0205 */
[----:B------:R-:W-:-:S04]  /*4cb0*/  IADD3 R8, P0, R6, UR6, RZ ;  /* 0x0000000606087c10 */ /* 0x000fc8000ff1e0ff */
[----:B------:R-:W-:Y:S02]  /*4cc0*/  IADD3.X R9, R7, UR7, R5, P0, !PT ;  /* 0x0000000707097c10 */ /* 0x000fe400087fe405 */
[----:B------:R-:W-:-:S13]  /*4cd0*/  ISETP.GE.AND P0, PT, R18, UR4, PT ;  /* 0x0000000412007c0c */ /* 0x000fda000bf06270 */
[----:B------:R-:W1:Y:S04]  /*4ce0*/  @!P0 LDS.128 R4, [R74+0x6000] ;  /* 0x006000004a048984 */ /* 0x000e680000000c00 */
[----:B-1----:R-:W-:Y:S01]  /*4cf0*/  @!P0 STG.E.128 desc[UR40][R8.64], R4 ;  /* 0x0000000408008986 */ /* 0x002fe2000c101d28 */
[----:B------:R-:W-:-:S13]  /*4d00*/  ISETP.GE.AND P0, PT, R33, UR4, PT ;  /* 0x0000000421007c0c */ /* 0x000fda000bf06270 */
[----:B------:R-:W1:Y:S04]  /*4d10*/  @!P0 LDS.128 R4, [R73+0x6000] ;  /* 0x0060000049048984 */ /* 0x000e680000000c00 */
[----:B-1----:R1:W-:Y:S02]  /*4d20*/  @!P0 STG.E.128 desc[UR40][R8.64+0x20], R4 ;  /* 0x0000200408008986 */ /* 0x0023e4000c101d28 */
.L_x_351:
[----:B------:R-:W-:Y:S05]  /*4d30*/  BSYNC B0 ;  /* 0x0000000000007941 */ /* 0x000fea0003800000 */
.L_x_350:
[----:B-1----:R-:W5:Y:S01]  /*4d40*/  LDL.LU R5, [R1] ;  /* 0x0000000001057983 */ /* 0x002f620000300800 */
[----:B------:R-:W-:Y:S01]  /*4d50*/  VIADD R17, R17, 0x1 ;  /* 0x0000000111117836 */ /* 0x000fe20000000000 */
[----:B------:R-:W-:Y:S01]  /*4d60*/  LOP3.LUT P1, RZ, R22, 0x2, RZ, 0xc0, !PT ;  /* 0x0000000216ff7812 */ /* 0x000fe2000782c0ff */
[----:B0-2---:R-:W-:Y:S01]  /*4d70*/  @!P5 VIADD R75, R75, 0x132c0 ;  /* 0x000132c04b4bd836 */ /* 0x005fe20000000000 */
[----:B------:R-:W-:Y:S01]  /*4d80*/  @!PT LDS RZ, [RZ] ;  /* 0x00000000fffff984 */ /* 0x000fe20000000800 */
[----:B------:R-:W-:Y:S01]  /*4d90*/  @!PT LDS RZ, [RZ] ;  /* 0x00000000fffff984 */ /* 0x000fe20000000800 */
[----:B------:R-:W-:Y:S01]  /*4da0*/  @!PT LDS RZ, [RZ] ;  /* 0x00000000fffff984 */ /* 0x000fe20000000800 */
[----:B------:R-:W-:Y:S01]  /*4db0*/  @!PT LDS RZ, [RZ] ;  /* 0x00000000fffff984 */ /* 0x000fe20000000800 */
[----:B------:R0:W-:Y:S06]  /*4dc0*/  MEMBAR.ALL.CTA ;  /* 0x0000000000007992 */ /* 0x0001ec0000008000 */
[----:B0-----:R-:W0:Y:S02]  /*4dd0*/  FENCE.VIEW.ASYNC.S ;  /* 0x00000000000073c6 */ /* 0x001e240000000000 */
[----:B0-----:R0:W-:Y:S01]  /*4de0*/  BAR.SYNC.DEFER_BLOCKING R54, 0x80 ;  /* 0x000200360000751d */ /* 0x0011e20000010000 */
[----:B------:R-:W-:-:S02]  /*4df0*/  ISETP.NE.AND P0, PT, R17, 0x2, PT ;  /* 0x000000021100780c */ /* 0x000fc40003f05270 */
[----:B------:R-:W-:Y:S02]  /*4e00*/  @!P5 PRMT R75, RZ, 0x654, R75 ;  /* 0x00000654ff4bd816 */ /* 0x000fe4000000004b */
[----:B------:R-:W-:Y:S02]  /*4e10*/  SEL R4, RZ, 0x1, P0 ;  /* 0x00000001ff047807 */ /* 0x000fe40000000000 */
[----:B------:R-:W-:Y:S02]  /*4e20*/  SEL R17, R17, RZ, P0 ;  /* 0x000000ff11117207 */ /* 0x000fe40000000000 */
[----:B------:R-:W-:Y:S01]  /*4e30*/  PLOP3.LUT P0, PT, PT, PT, PT, 0x8, 0x0 ;  /* 0x000000000000781c */ /* 0x000fe20003f0e170 */
[----:B------:R0:W-:Y:S01]  /*4e40*/  @!P5 SYNCS.ARRIVE.TRANS64.RED.A1T0 RZ, [R75+URZ], RZ ;  /* 0x000000ff4bffd9a7 */ /* 0x0001e2000810043f */
[----:B-----5:R-:W-:-:S05]  /*4e50*/  LOP3.LUT R5, R5, R4, RZ, 0x3c, !PT ;  /* 0x0000000405057212 */ /* 0x020fca00078e3cff */
[----:B------:R0:W-:Y:S01]  /*4e60*/  STL [R1], R5 ;  /* 0x0000000501007387 */ /* 0x0001e20000100800 */
[----:B------:R-:W-:Y:S05]  /*4e70*/  @P1 BRA `(.L_x_352) ;  /* 0xffffffd4007c1947 */ /* 0x000fea000383ffff */
.L_x_318:
[----:B------:R-:W-:Y:S04]  /*4e80*/  BSSY B0, `(.L_x_353) ;  /* 0x0000004000007945 */ /* 0x000fe80003800000 */
[----:B------:R-:W-:Y:S05]  /*4e90*/  @P0 BRA `(.L_x_354) ;  /* 0x0000000000080947 */ /* 0x000fea0003800000 */
[----:B------:R-:W1:Y:S02]  /*4ea0*/  FENCE.VIEW.ASYNC.G ;  /* 0x00000000000073c6 */ /* 0x000e640000000100 */
[----:B-1----:R-:W-:Y:S06]  /*4eb0*/  BAR.ARV 0xc, 0x200 ;  /* 0x0308000000007b1d */ /* 0x002fec0000002000 */
.L_x_354:
[----:B------:R-:W-:Y:S05]  /*4ec0*/  BSYNC B0 ;  /* 0x0000000000007941 */ /* 0x000fea0003800000 */
.L_x_353:
[----:B------:R-:W2:Y:S01]  /*4ed0*/  LDL R2, [R1+0x4c] ;  /* 0x00004c0001027983 */ /* 0x000ea20000100800 */
[----:B------:R-:W-:Y:S01]  /*4ee0*/  ULDC.64 UR4, c[0x0][0x990] ;  /* 0x0002640000047ab9 */ /* 0x000fe20000000a00 */
[----:B------:R-:W-:Y:S02]  /*4ef0*/  ULDC.64 UR6, c[0x0][0x998] ;  /* 0x0002660000067ab9 */ /* 0x000fe40000000a00 */
[----:B------:R-:W4:Y:S04]  /*4f00*/  LDL R4, [R1+0x34] ;  /* 0x0000340001047983 */ /* 0x000f280000100800 */
[----:B---3--:R-:W3:Y:S01]  /*4f10*/  LDL R14, [R1+0x18] ;  /* 0x00001800010e7983 */ /* 0x008ee20000100800 */
[----:B------:R-:W-:Y:S02]  /*4f20*/  ISETP.NE.U32.AND P0, PT, RZ, UR4, PT ;  /* 0x00000004ff007c0c */ /* 0x000fe4000bf05070 */
[----:B------:R-:W-:-:S02]  /*4f30*/  ISETP.NE.U32.AND P1, PT, RZ, UR6, PT ;  /* 0x00000006ff007c0c */ /* 0x000fc4000bf25070 */
[----:B------:R-:W-:Y:S02]  /*4f40*/  ISETP.NE.AND.EX P0, PT, RZ, UR5, PT, P0 ;  /* 0x00000005ff007c0c */ /* 0x000fe4000bf05300 */
[----:B------:R-:W-:Y:S02]  /*4f50*/  ISETP.NE.AND.EX P1, PT, RZ, UR7, PT, P1 ;  /* 0x00000007ff007c0c */ /* 0x000fe4000bf25310 */
[----:B------:R-:W-:-:S09]  /*4f60*/  LOP3.LUT P4, RZ, R22, 0x8, RZ, 0xc0, !PT ;  /* 0x0000000816ff7812 */ /* 0x000fd2000788c0ff */
[----:B------:R-:W2:Y:S08]  /*4f70*/  @P0 LDC.64 R6, c[0x0][0x9a8] ;  /* 0x00026a00ff060b82 */ /* 0x000eb00000000a00 */
[----:B------:R-:W1:Y:S08]  /*4f80*/  @P1 LDC.64 R8, c[0x0][0x9b8] ;  /* 0x00026e00ff081b82 */ /* 0x000e700000000a00 */
[----:B------:R-:W3:Y:S08]  /*4f90*/  @P0 LDC.64 R10, c[0x0][0x9b0] ;  /* 0x00026c00ff0a0b82 */ /* 0x000ef00000000a00 */
[----:B------:R-:W3:Y:S01]  /*4fa0*/  @P1 LDC.64 R12, c[0x0][0x9c0] ;  /* 0x00027000ff0c1b82 */ /* 0x000ee20000000a00 */
[----:B--2---:R-:W-:-:S02]  /*4fb0*/  @P0 IMAD R0, R2, R6, RZ ;  /* 0x0000000602000224 */ /* 0x004fc400078e02ff */
[----:B-1----:R-:W-:Y:S02]  /*4fc0*/  @P1 IMAD R2, R2, R8, RZ ;  /* 0x0000000802021224 */ /* 0x002fe400078e02ff */
[C---:B----4-:R-:W-:Y:S02]  /*4fd0*/  @P0 IMAD R7, R4.reuse, R7, R0 ;  /* 0x0000000704070224 */ /* 0x050fe400078e0200 */
[C---:B------:R-:W-:Y:S02]  /*4fe0*/  @P1 IMAD R9, R4.reuse, R9, R2 ;  /* 0x0000000904091224 */ /* 0x040fe400078e0202 */
[----:B------:R-:W-:-:S04]  /*4ff0*/  @P0 IMAD.WIDE.U32 R2, R4, R6, RZ ;  /* 0x0000000604020225 */ /* 0x000fc800078e00ff */
[----:B0-----:R-:W-:-:S04]  /*5000*/  @P1 IMAD.WIDE.U32 R4, R4, R8, RZ ;  /* 0x0000000804041225 */ /* 0x001fc800078e00ff */
[----:B------:R-:W-:Y:S02]  /*5010*/  @P0 IMAD.IADD R3, R3, 0x1, R7 ;  /* 0x0000000103030824 */ /* 0x000fe400078e0207 */
[----:B------:R-:W-:Y:S02]  /*5020*/  @P1 IMAD.IADD R5, R5, 0x1, R9 ;  /* 0x0000000105051824 */ /* 0x000fe400078e0209 */
[----:B---3--:R-:W-:-:S04]  /*5030*/  @P0 IMAD.WIDE.U32 R2, R14, R10, R2 ;  /* 0x0000000a0e020225 */ /* 0x008fc800078e0002 */
[----:B------:R-:W-:Y:S01]  /*5040*/  @P1 IMAD.WIDE.U32 R6, R14, R12, R4 ;  /* 0x0000000c0e061225 */ /* 0x000fe200078e0004 */
[----:B------:R-:W-:Y:S01]  /*5050*/  @P0 LEA R4, P2, R2, UR4, 0x2 ;  /* 0x0000000402040c11 */ /* 0x000fe2000f8410ff */
[----:B------:R-:W-:Y:S02]  /*5060*/  ULDC UR4, c[0x0][0x988] ;  /* 0x0002620000047ab9 */ /* 0x000fe40000000800 */
[----:B------:R-:W-:Y:S01]  /*5070*/  @P0 IMAD R5, R14, R11, R3 ;  /* 0x0000000b0e050224 */ /* 0x000fe200078e0203 */
[----:B------:R-:W-:Y:S01]  /*5080*/  @P1 LEA R8, P3, R6, UR6, 0x2 ;  /* 0x0000000606081c11 */ /* 0x000fe2000f8610ff */
[----:B------:R-:W-:Y:S02]  /*5090*/  @P1 IMAD R3, R14, R13, R7 ;  /* 0x0000000d0e031224 */ /* 0x000fe400078e0207 */
[----:B------:R-:W-:Y:S01]  /*50a0*/  IMAD.MOV.U32 R0, RZ, RZ, 0x3f800000 ;  /* 0x3f800000ff007424 */ /* 0x000fe200078e00ff */
[----:B------:R-:W-:Y:S02]  /*50b0*/  @P0 LEA.HI.X R5, R2, UR5, R5, 0x2, P2 ;  /* 0x0000000502050c11 */ /* 0x000fe400090f1405 */
[----:B------:R-:W-:Y:S01]  /*50c0*/  @P1 LEA.HI.X R9, R6, UR7, R3, 0x2, P3 ;  /* 0x0000000706091c11 */ /* 0x000fe200098f1403 */
[----:B------:R-:W-:-:S04]  /*50d0*/  IMAD.MOV.U32 R3, RZ, RZ, 0x3f800000 ;  /* 0x3f800000ff037424 */ /* 0x000fc800078e00ff */
[----:B------:R-:W2:Y:S04]  /*50e0*/  @P1 LDG.E R0, desc[UR40][R8.64] ;  /* 0x0000002808001981 */ /* 0x000ea8000c1e1900 */
[----:B------:R-:W2:Y:S01]  /*50f0*/  @P0 LDG.E R3, desc[UR40][R4.64] ;  /* 0x0000002804030981 */ /* 0x000ea2000c1e1900 */
[----:B------:R-:W-:Y:S01]  /*5100*/  BSSY B0, `(.L_x_355) ;  /* 0x0000023000007945 */ /* 0x000fe20003800000 */
[----:B--2---:R-:W-:Y:S01]  /*5110*/  FMUL.FTZ R0, R3, R0 ;  /* 0x0000000003007220 */ /* 0x004fe20000410000 */
[----:B------:R-:W-:-:S03]  /*5120*/  IMAD.MOV.U32 R3, RZ, RZ, RZ ;  /* 0x000000ffff037224 */ /* 0x000fc600078e00ff */
[----:B------:R-:W-:Y:S01]  /*5130*/  FMUL.FTZ R2, R0, UR4 ;  /* 0x0000000400027c20 */ /* 0x000fe20008410000 */
[----:B------:R-:W-:Y:S06]  /*5140*/  @!P4 BRA `(.L_x_356) ;  /* 0x000000000078c947 */ /* 0x000fec0003800000 */
[----:B------:R-:W2:Y:S01]  /*5150*/  LDL R14, [R1+0x3c] ;  /* 0x00003c00010e7983 */ /* 0x000ea20000100800 */
[----:B------:R-:W-:Y:S01]  /*5160*/  ULDC UR4, c[0x0][0x9f0] ;  /* 0x00027c0000047ab9 */ /* 0x000fe20000000800 */
[----:B--2---:R-:W-:-:S04]  /*5170*/  ISETP.NE.AND P0, PT, R14, RZ, PT ;  /* 0x000000ff0e00720c */ /* 0x004fc80003f05270 */
[----:B------:R-:W-:-:S04]  /*5180*/  SEL R9, R14, UR4, P0 ;  /* 0x000000040e097c07 */ /* 0x000fc80008000000 */
[-C--:B------:R-:W-:Y:S02]  /*5190*/  IABS R6, R9.reuse ;  /* 0x0000000900067213 */ /* 0x080fe40000000000 */
[----:B------:R-:W-:Y:S02]  /*51a0*/  IADD3 R0, R104, -0x1, R9 ;  /* 0xffffffff68007810 */ /* 0x000fe40007ffe009 */
[----:B------:R-:W0:Y:S01]  /*51b0*/  I2F.RP R3, R6 ;  /* 0x0000000600037306 */ /* 0x000e220000209400 */
[-C--:B------:R-:W-:Y:S02]  /*51c0*/  IABS R10, R9.reuse ;  /* 0x00000009000a7213 */ /* 0x080fe40000000000 */
[----:B------:R-:W-:Y:S02]  /*51d0*/  IABS R8, R0 ;  /* 0x0000000000087213 */ /* 0x000fe40000000000 */
[----:B------:R-:W-:-:S04]  /*51e0*/  LOP3.LUT R0, R0, R9, RZ, 0x3c, !PT ;  /* 0x0000000900007212 */ /* 0x000fc800078e3cff */
[----:B------:R-:W-:Y:S01]  /*51f0*/  ISETP.GE.AND P2, PT, R0, RZ, PT ;  /* 0x000000ff0000720c */ /* 0x000fe20003f46270 */
[----:B0-----:R-:W0:Y:S02]  /*5200*/  MUFU.RCP R3, R3 ;  /* 0x0000000300037308 */ /* 0x001e240000001000 */
[----:B0-----:R-:W-:Y:S02]  /*5210*/  VIADD R4, R3, 0xffffffe ;  /* 0x0ffffffe03047836 */ /* 0x001fe40000000000 */
[----:B------:R-:W-:-:S04]  /*5220*/  IMAD.MOV R3, RZ, RZ, -R10 ;  /* 0x000000ffff037224 */ /* 0x000fc800078e0a0a */
[----:B------:R0:W1:Y:S02]  /*5230*/  F2I.FTZ.U32.TRUNC.NTZ R5, R4 ;  /* 0x0000000400057305 */ /* 0x000064000021f000 */
[----:B0-----:R-:W-:Y:S02]  /*5240*/  IMAD.MOV.U32 R4, RZ, RZ, RZ ;  /* 0x000000ffff047224 */ /* 0x001fe400078e00ff */
[----:B-1----:R-:W-:-:S04]  /*5250*/  IMAD.MOV R7, RZ, RZ, -R5 ;  /* 0x000000ffff077224 */ /* 0x002fc800078e0a05 */
[----:B------:R-:W-:-:S04]  /*5260*/  IMAD R7, R7, R6, RZ ;  /* 0x0000000607077224 */ /* 0x000fc800078e02ff */
[----:B------:R-:W-:-:S06]  /*5270*/  IMAD.HI.U32 R5, R5, R7, R4 ;  /* 0x0000000705057227 */ /* 0x000fcc00078e0004 */
        /* <DEDUP_REMOVED lines=8> */
[----:B------:R-:W-:-:S04]  /*5300*/  IMAD.MOV.U32 R3, RZ, RZ, R5 ;  /* 0x000000ffff037224 */ /* 0x000fc800078e0005 */
[----:B------:R-:W-:Y:S01]  /*5310*/  @!P2 IMAD.MOV R3, RZ, RZ, -R3 ;  /* 0x000000ffff03a224 */ /* 0x000fe200078e0a03 */
[----:B------:R-:W-:-:S07]  /*5320*/  @!P1 LOP3.LUT R3, RZ, R9, RZ, 0x33, !PT ;  /* 0x00000009ff039212 */ /* 0x000fce00078e33ff */
.L_x_356:
[----:B------:R-:W-:Y:S05]  /*5330*/  BSYNC B0 ;  /* 0x0000000000007941 */ /* 0x000fea0003800000 */
.L_x_355:
[----:B------:R-:W2:Y:S01]  /*5340*/  LDL R0, [R1+0x58] ;  /* 0x0000580001007983 */ /* 0x000ea20000100800 */
[----:B------:R-:W-:Y:S02]  /*5350*/  PLOP3.LUT P0, PT, PT, PT, PT, 0x80, 0x0 ;  /* 0x000000000000781c */ /* 0x000fe40003f0f070 */
[----:B------:R-:W-:Y:S02]  /*5360*/  CS2R R12, SRZ ;  /* 0x00000000000c7805 */ /* 0x000fe4000001ff00 */
[----:B------:R-:W-:Y:S01]  /*5370*/  CS2R R60, SRZ ;  /* 0x00000000003c7805 */ /* 0x000fe2000001ff00 */
[----:B------:R-:W-:Y:S01]  /*5380*/  IMAD.MOV.U32 R11, RZ, RZ, RZ ;  /* 0x000000ffff0b7224 */ /* 0x000fe200078e00ff */
        /* <DEDUP_REMOVED lines=10> */
[----:B------:R-:W-:Y:S01]  /*5430*/  CS2R R28, SRZ ;  /* 0x00000000001c7805 */ /* 0x000fe2000001ff00 */
[----:B------:R-:W-:Y:S01]  /*5440*/  IMAD.MOV.U32 R52, RZ, RZ, RZ ;  /* 0x000000ffff347224 */ /* 0x000fe200078e00ff */
[----:B------:R-:W-:Y:S02]  /*5450*/  CS2R R54, SRZ ;  /* 0x0000000000367805 */ /* 0x000fe4000001ff00 */
[----:B------:R-:W-:Y:S01]  /*5460*/  CS2R R50, SRZ ;  /* 0x0000000000327805 */ /* 0x000fe2000001ff00 */
[----:B------:R-:W-:Y:S02]  /*5470*/  IMAD.MOV.U32 R37, RZ, RZ, RZ ;  /* 0x000000ffff257224 */ /* 0x000fe400078e00ff */
[----:B------:R-:W-:Y:S02]  /*5480*/  IMAD.MOV.U32 R32, RZ, RZ, RZ ;  /* 0x000000ffff207224 */ /* 0x000fe400078e00ff */
[----:B--2---:R-:W-:-:S05]  /*5490*/  IMAD R0, R0, R3, RZ ;  /* 0x0000000300007224 */ /* 0x004fca00078e02ff */
[----:B------:R0:W-:Y:S01]  /*54a0*/  STL [R1+0x1c], R0 ;  /* 0x00001c0001007387 */ /* 0x0001e20000100800 */
[----:B------:R-:W-:-:S04]  /*54b0*/  VIADDMNMX R104, R0, R3, R104, PT ;  /* 0x0000000300687246 */ /* 0x000fc80003800168 */
[----:B------:R-:W-:-:S13]  /*54c0*/  ISETP.GT.AND P1, PT, R104, R0, PT ;  /* 0x000000006800720c */ /* 0x000fda0003f24270 */
[----:B0-----:R-:W-:Y:S05]  /*54d0*/  @!P1 BRA `(.L_x_357) ;  /* 0x0000008400449947 */ /* 0x001fea0003800000 */
[----:B------:R-:W0:Y:S01]  /*54e0*/  S2R R0, SR_TID.X ;  /* 0x0000000000007919 */ /* 0x000e220000002100 */
[----:B------:R-:W-:Y:S01]  /*54f0*/  VIADD R30, R16, 0xb000 ;  /* 0x0000b000101e7836 */ /* 0x000fe20000000000 */
[----:B------:R-:W-:Y:S04]  /*5500*/  BSSY B6, `(.L_x_358) ;  /* 0x000001e000067945 */ /* 0x000fe80003800000 */
[----:B------:R-:W-:Y:S01]  /*5510*/  LOP3.LUT P0, RZ, R30, 0x9f, RZ, 0xc0, !PT ;  /* 0x0000009f1eff7812 */ /* 0x000fe2000780c0ff */
[----:B0-----:R-:W-:-:S05]  /*5520*/  VIADD R10, R0, 0xffffff80 ;  /* 0xffffff80000a7836 */ /* 0x001fca0000000000 */
[----:B------:R-:W-:-:S04]  /*5530*/  SHF.R.S32.HI R0, RZ, 0x1f, R10 ;  /* 0x0000001fff007819 */ /* 0x000fc8000001140a */
[----:B------:R-:W-:-:S04]  /*5540*/  LEA.HI R0, R0, R10, RZ, 0x7 ;  /* 0x0000000a00007211 */ /* 0x000fc800078f38ff */
[----:B------:R-:W-:-:S06]  /*5550*/  SHF.R.S32.HI R0, RZ, 0x7, R0 ;  /* 0x00000007ff007819 */ /* 0x000fcc0000011400 */
[----:B------:R-:W0:Y:S02]  /*5560*/  SHFL.IDX PT, R0, R0, RZ, 0x1f ;  /* 0x00001fff00007589 */ /* 0x000e2400000e0000 */
[----:B0-----:R-:W-:-:S05]  /*5570*/  IMAD.HI R3, R0, 0x55555556, RZ ;  /* 0x5555555600037827 */ /* 0x001fca00078e02ff */
[----:B------:R-:W-:-:S05]  /*5580*/  LEA.HI R3, R3, R3, RZ, 0x1 ;  /* 0x0000000303037211 */ /* 0x000fca00078f08ff */
[----:B------:R-:W-:-:S04]  /*5590*/  IMAD R3, R3, -0x3, R0 ;  /* 0xfffffffd03037824 */ /* 0x000fc800078e0200 */
[----:B------:R-:W-:-:S05]  /*55a0*/  IMAD R3, R3, 0x1000, R30 ;  /* 0x0000100003037824 */ /* 0x000fca00078e021e */
[----:B------:R-:W-:-:S04]  /*55b0*/  SHF.R.U32.HI R3, RZ, 0x4, R3 ;  /* 0x00000004ff037819 */ /* 0x000fc80000011603 */
[----:B------:R-:W-:Y:S01]  /*55c0*/  LOP3.LUT R32, R3, 0x3fff, RZ, 0xc0, !PT ;  /* 0x00003fff03207812 */ /* 0x000fe200078ec0ff */
[----:B------:R-:W-:Y:S06]  /*55d0*/  @!P0 BRA `(.L_x_359) ;  /* 0x0000000000408947 */ /* 0x000fec0003800000 */
        /* <DEDUP_REMOVED lines=16> */
.L_x_359:
[----:B------:R-:W-:Y:S05]  /*56e0*/  BSYNC B6 ;  /* 0x0000000000067941 */ /* 0x000fea0003800000 */
.L_x_358:
[----:B------:R-:W-:Y:S02]  /*56f0*/  ULDC UR4, c[0x0][0x3f4] ;  /* 0x0000fd0000047ab9 */ /* 0x000fe40000000800 */
[----:B------:R-:W-:-:S13]  /*5700*/  ISETP.LT.AND P0, PT, RZ, UR4, PT ;  /* 0x00000004ff007c0c */ /* 0x000fda000bf01270 */
[----:B------:R-:W-:Y:S05]  /*5710*/  @P0 BRA `(.L_x_360) ;  /* 0x0000000000400947 */ /* 0x000fea0003800000 */
[----:B------:R-:W2:Y:S02]  /*5720*/  LDL R20, [R1+0x48] ;  /* 0x0000480001147983 */ /* 0x000ea40000100800 */
[----:B--2---:R-:W-:-:S04]  /*5730*/  LEA.HI R0, R20, R20, RZ, 0x1 ;  /* 0x0000001414007211 */ /* 0x004fc800078f08ff */
[----:B------:R-:W-:-:S05]  /*5740*/  LOP3.LUT R0, R0, 0xfffffffe, RZ, 0xc0, !PT ;  /* 0xfffffffe00007812 */ /* 0x000fca00078ec0ff */
[----:B------:R-:W-:-:S05]  /*5750*/  IMAD.IADD R0, R20, 0x1, -R0 ;  /* 0x0000000114007824 */ /* 0x000fca00078e0a00 */
[----:B------:R-:W-:-:S04]  /*5760*/  SHF.L.U32 R3, R0, 0x1f, RZ ;  /* 0x0000001f00037819 */ /* 0x000fc800000006ff */
[----:B------:R0:W1:Y:S03]  /*5770*/  SYNCS.PHASECHK.TRANS64.TRYWAIT P0, [R16+URZ+0x13200], R3 ;  /* 0x01320003100075a7 */ /* 0x000066000800017f */
[----:B-1----:R-:W-:Y:S05]  /*5780*/  @!P0 NANOSLEEP.SYNCS 0x989680 ;  /* 0x009896800000895d */ /* 0x002fea0003900000 */
[----:B------:R-:W1:Y:S01]  /*5790*/  @!P0 SYNCS.PHASECHK.TRANS64 P0, [R16+URZ+0x13200], R3 ;  /* 0x01320003100085a7 */ /* 0x000e62000800007f */
[----:B------:R-:W-:Y:S04]  /*57a0*/  BSSY B0, `(.L_x_361) ;  /* 0x0000006000007945 */ /* 0x000fe80003800000 */
[----:B-1----:R-:W-:Y:S05]  /*57b0*/  @P0 BRA `(.L_x_362) ;  /* 0x0000000000100947 */ /* 0x002fea0003800000 */
.L_x_363:
[----:B-1----:R1:W2:Y:S02]  /*57c0*/  SYNCS.PHASECHK.TRANS64.TRYWAIT P0, [R16+URZ+0x13200], R3 ;  /* 0x01320003100075a7 */ /* 0x0022a4000800017f */
[----:B--2---:R-:W-:Y:S05]  /*57d0*/  @!P0 NANOSLEEP.SYNCS 0x989680 ;  /* 0x009896800000895d */ /* 0x004fea0003900000 */
[----:B------:R-:W2:Y:S02]  /*57e0*/  @!P0 SYNCS.PHASECHK.TRANS64 P0, [R16+URZ+0x13200], R3 ;  /* 0x01320003100085a7 */ /* 0x000ea4000800007f */
[----:B--2---:R-:W-:Y:S05]  /*57f0*/  @!P0 BRA `(.L_x_363) ;  /* 0xfffffffc00f08947 */ /* 0x004fea000383ffff */
.L_x_362:
[----:B------:R-:W-:Y:S05]  /*5800*/  BSYNC B0 ;  /* 0x0000000000007941 */ /* 0x000fea0003800000 */
.L_x_361:
[----:B------:R-:W-:Y:S05]  /*5810*/  BRA `(.L_x_364) ;  /* 0x0000002800207947 */ /* 0x000fea0003800000 */
.L_x_360:
[----:B------:R-:W0:Y:S01]  /*5820*/  LDC.64 R28, c[0x0][0x3e8] ;  /* 0x0000fa00ff1c7b82 */ /* 0x000e220000000a00 */
[----:B------:R-:W-:Y:S01]  /*5830*/  LOP3.LUT P0, RZ, R30, 0x1bf, RZ, 0xc0, !PT ;  /* 0x000001bf1eff7812 */ /* 0x000fe2000780c0ff */
[----:B------:R-:W-:Y:S01]  /*5840*/  ULDC.64 UR4, c[0x0][0x3f8] ;  /* 0x0000fe0000047ab9 */ /* 0x000fe20000000a00 */
[----:B-----5:R-:W-:Y:S01]  /*5850*/  SHF.R.S32.HI R0, RZ, 0x1f, R26 ;  /* 0x0000001fff007819 */ /* 0x020fe2000001141a */
[----:B------:R-:W-:Y:S01]  /*5860*/  ULDC.64 UR6, c[0x0][0x408] ;  /* 0x0001020000067ab9 */ /* 0x000fe20000000a00 */
[----:B------:R-:W-:Y:S03]  /*5870*/  BSSY B6, `(.L_x_365) ;  /* 0x000001b000067945 */ /* 0x000fe60003800000 */
[----:B------:R-:W1:Y:S01]  /*5880*/  LDC.64 R4, c[0x0][0x400] ;  /* 0x00010000ff047b82 */ /* 0x000e620000000a00 */
[C---:B------:R-:W-:Y:S02]  /*5890*/  IMAD R3, R0.reuse, UR4, RZ ;  /* 0x0000000400037c24 */ /* 0x040fe4000f8e02ff */
[----:B------:R-:W-:-:S02]  /*58a0*/  IMAD R7, R0, UR6, RZ ;  /* 0x0000000600077c24 */ /* 0x000fc4000f8e02ff */
[C---:B------:R-:W-:Y:S02]  /*58b0*/  IMAD R3, R26.reuse, UR5, R3 ;  /* 0x000000051a037c24 */ /* 0x040fe4000f8e0203 */
[C---:B------:R-:W-:Y:S02]  /*58c0*/  IMAD R7, R26.reuse, UR7, R7 ;  /* 0x000000071a077c24 */ /* 0x040fe4000f8e0207 */
[----:B0-----:R-:W-:-:S04]  /*58d0*/  IMAD.WIDE.U32 R28, R26, UR4, R28 ;  /* 0x000000041a1c7c25 */ /* 0x001fc8000f8e001c */
[----:B------:R-:W-:Y:S02]  /*58e0*/  IMAD.IADD R30, R3, 0x1, R29 ;  /* 0x00000001031e7824 */ /* 0x000fe400078e021d */
[----:B-1----:R-:W-:-:S04]  /*58f0*/  IMAD.WIDE.U32 R26, R26, UR6, R4 ;  /* 0x000000061a1a7c25 */ /* 0x002fc8000f8e0004 */
[----:B------:R-:W-:Y:S01]  /*5900*/  IMAD.IADD R31, R7, 0x1, R27 ;  /* 0x00000001071f7824 */ /* 0x000fe200078e021b */
        /* <DEDUP_REMOVED lines=17> */
.L_x_366:
[----:B------:R-:W-:Y:S05]  /*5a20*/  BSYNC B6 ;  /* 0x0000000000067941 */ /* 0x000fea0003800000 */
.L_x_365:
[----:B------:R-:W-:Y:S01]  /*5a30*/  ULDC.U8 UR4, c[0x0][0x410] ;  /* 0x0001040000047ab9 */ /* 0x000fe20000000000 */
[----:B------:R-:W-:Y:S01]  /*5a40*/  BSSY B0, `(.L_x_367) ;  /* 0x000025d000007945 */ /* 0x000fe20003800000 */
[----:B------:R-:W-:Y:S01]  /*5a50*/  ISETP.NE.AND P0, PT, RZ, UR4, PT ;  /* 0x00000004ff007c0c */ /* 0x000fe2000bf05270 */
[----:B------:R-:W-:-:S12]  /*5a60*/  IMAD R4, R25, 0xc0, R23 ;  /* 0x000000c019047824 */ /* 0x000fd800078e0217 */
[----:B------:R-:W-:Y:S05]  /*5a70*/  @!P0 BRA `(.L_x_368) ;  /* 0x0000001000cc8947 */ /* 0x000fea0003800000 */
[----:B------:R-:W-:-:S03]  /*5a80*/  UMOV UR4, 0xffffffff ;  /* 0xffffffff00047882 */ /* 0x000fc60000000000 */
[----:B------:R-:W-:Y:S05]  /*5a90*/  BRA.DIV UR4, `(.L_x_369) ;  /* 0x0000010e04307947 */ /* 0x000fea000b800000 */
[----:B------:R0:W1:Y:S04]  /*5aa0*/  SHFL.IDX PT, R29, R28, RZ, 0x1e1f ;  /* 0x001e1fff1c1d7589 */ /* 0x00006800000e0000 */
[----:B------:R0:W2:Y:S04]  /*5ab0*/  SHFL.IDX PT, R14, R26, RZ, 0x1e1f ;  /* 0x001e1fff1a0e7589 */ /* 0x0000a800000e0000 */
[----:B------:R0:W3:Y:S04]  /*5ac0*/  SHFL.IDX PT, R0, R30, RZ, 0x1e1f ;  /* 0x001e1fff1e007589 */ /* 0x0000e800000e0000 */
[----:B------:R0:W4:Y:S02]  /*5ad0*/  SHFL.IDX PT, R3, R31, RZ, 0x1e1f ;  /* 0x001e1fff1f037589 */ /* 0x00012400000e0000 */
.L_x_552:
[----:B------:R-:W5:Y:S01]  /*5ae0*/  LDL R6, [R1+0x48] ;  /* 0x0000480001067983 */ /* 0x000f620000100800 */
[----:B------:R-:W-:Y:S01]  /*5af0*/  ULDC UR4, c[0x0][0x448] ;  /* 0x0001120000047ab9 */ /* 0x000fe20000000800 */
[----:B------:R-:W-:Y:S01]  /*5b00*/  BSSY B1, `(.L_x_370) ;  /* 0x0000022000017945 */ /* 0x000fe20003800000 */
[----:B------:R-:W-:Y:S01]  /*5b10*/  IMAD R24, R24, UR4, RZ ;  /* 0x0000000418187c24 */ /* 0x000fe2000f8e02ff */
[----:B------:R-:W-:Y:S02]  /*5b20*/  CS2R R12, SRZ ;  /* 0x00000000000c7805 */ /* 0x000fe4000001ff00 */
[----:B------:R-:W-:Y:S02]  /*5b30*/  CS2R R8, SRZ ;  /* 0x0000000000087805 */ /* 0x000fe4000001ff00 */
[----:B------:R-:W-:Y:S02]  /*5b40*/  CS2R R20, SRZ ;  /* 0x0000000000147805 */ /* 0x000fe4000001ff00 */
[----:B------:R-:W-:-:S02]  /*5b50*/  CS2R R10, SRZ ;  /* 0x00000000000a7805 */ /* 0x000fc4000001ff00 */
[----:B------:R-:W-:Y:S02]  /*5b60*/  ISETP.GE.AND P0, PT, R4, R24, PT ;  /* 0x000000180400720c */ /* 0x000fe40003f06270 */
[----:B-----5:R-:W-:-:S04]  /*5b70*/  LEA.HI R5, R6, R6, RZ, 0x1 ;  /* 0x0000000606057211 */ /* 0x020fc800078f08ff */
[----:B------:R-:W-:-:S05]  /*5b80*/  LOP3.LUT R5, R5, 0xfffffffe, RZ, 0xc0, !PT ;  /* 0xfffffffe05057812 */ /* 0x000fca00078ec0ff */
[----:B------:R-:W-:-:S05]  /*5b90*/  IMAD.IADD R5, R6, 0x1, -R5 ;  /* 0x0000000106057824 */ /* 0x000fca00078e0a05 */
[----:B------:R-:W-:Y:S01]  /*5ba0*/  SHF.L.U32 R27, R5, 0x1f, RZ ;  /* 0x0000001f051b7819 */ /* 0x000fe200000006ff */
[----:B------:R-:W-:Y:S06]  /*5bb0*/  @P0 BRA `(.L_x_371) ;  /* 0x0000000000580947 */ /* 0x000fec0003800000 */
[----:B------:R-:W4:Y:S01]  /*5bc0*/  LDL R15, [R1+0x10] ;  /* 0x00001000010f7983 */ /* 0x000f220000100800 */
[----:B------:R-:W-:Y:S01]  /*5bd0*/  ULDC UR4, c[0x0][0x3f4] ;  /* 0x0000fd0000047ab9 */ /* 0x000fe20000000800 */
[----:B------:R-:W-:Y:S02]  /*5be0*/  CS2R R10, SRZ ;  /* 0x00000000000a7805 */ /* 0x000fe4000001ff00 */
[----:B------:R-:W-:Y:S02]  /*5bf0*/  ISETP.GE.AND P4, PT, R156, UR4, PT ;  /* 0x000000049c007c0c */ /* 0x000fe4000bf86270 */
[----:B------:R-:W-:Y:S02]  /*5c00*/  CS2R R20, SRZ ;  /* 0x0000000000147805 */ /* 0x000fe4000001ff00 */
[----:B------:R-:W-:-:S09]  /*5c10*/  CS2R R12, SRZ ;  /* 0x00000000000c7805 */ /* 0x000fd2000001ff00 */
[C---:B0-2---:R-:W-:Y:S02]  /*5c20*/  @!P4 IADD3 R28, P1, R156.reuse, R14, RZ ;  /* 0x0000000e9c1cc210 */ /* 0x045fe40007f3e0ff */
[----:B-1----:R-:W-:Y:S02]  /*5c30*/  @!P4 IADD3 R4, P0, R156, R29, RZ ;  /* 0x0000001d9c04c210 */ /* 0x002fe40007f1e0ff */
[----:B------:R-:W-:-:S05]  /*5c40*/  @!P4 SHF.R.S32.HI R8, RZ, 0x1f, R156 ;  /* 0x0000001fff08c819 */ /* 0x000fca000001149c */
[----:B---3--:R-:W-:-:S05]  /*5c50*/  @!P4 IMAD.X R5, R0, 0x1, R8, P0 ;  /* 0x000000010005c824 */ /* 0x008fca00000e0608 */
[----:B------:R0:W5:Y:S01]  /*5c60*/  @!P4 LD.E.64 R20, desc[UR40][R4.64] ;  /* 0x000000280414c980 */ /* 0x000162000c101b00 */
[----:B----4-:R-:W-:Y:S02]  /*5c70*/  ISETP.GE.AND P5, PT, R15, UR4, PT ;  /* 0x000000040f007c0c */ /* 0x010fe4000bfa6270 */
[----:B------:R-:W-:-:S11]  /*5c80*/  SHF.R.S32.HI R9, RZ, 0x1f, R15 ;  /* 0x0000001fff097819 */ /* 0x000fd6000001140f */
[----:B------:R-:W-:Y:S01]  /*5c90*/  @!P5 IADD3 R6, P2, R15, R29, RZ ;  /* 0x0000001d0f06d210 */ /* 0x000fe20007f5e0ff */
[----:B------:R-:W-:Y:S01]  /*5ca0*/  @!P4 IMAD.X R29, R3, 0x1, R8, P1 ;  /* 0x00000001031dc824 */ /* 0x000fe200008e0608 */
[----:B------:R-:W-:-:S03]  /*5cb0*/  @!P5 IADD3 R14, P3, R15, R14, RZ ;  /* 0x0000000e0f0ed210 */ /* 0x000fc60007f7e0ff */
[--C-:B------:R-:W-:Y:S01]  /*5cc0*/  @!P5 IMAD.X R7, R0, 0x1, R9.reuse, P2 ;  /* 0x000000010007d824 */ /* 0x100fe200010e0609 */
[----:B------:R0:W5:Y:S01]  /*5cd0*/  @!P4 LD.E.64 R12, desc[UR40][R28.64] ;  /* 0x000000281c0cc980 */ /* 0x000162000c101b00 */
[----:B------:R-:W-:Y:S01]  /*5ce0*/  @!P5 IMAD.X R15, R3, 0x1, R9, P3 ;  /* 0x00000001030fd824 */ /* 0x000fe200018e0609 */
[----:B------:R-:W-:Y:S02]  /*5cf0*/  CS2R R8, SRZ ;  /* 0x0000000000087805 */ /* 0x000fe4000001ff00 */
[----:B------:R0:W5:Y:S04]  /*5d00*/  @!P5 LD.E.64 R10, desc[UR40][R6.64] ;  /* 0x00000028060ad980 */ /* 0x000168000c101b00 */
[----:B------:R0:W5:Y:S02]  /*5d10*/  @!P5 LD.E.64 R8, desc[UR40][R14.64] ;  /* 0x000000280e08d980 */ /* 0x000164000c101b00 */
.L_x_371:
[----:B------:R-:W-:Y:S05]  /*5d20*/  BSYNC B1 ;  /* 0x0000000000017941 */ /* 0x000fea0003800000 */
.L_x_370:
[----:B------:R-:W1:Y:S01]  /*5d30*/  SYNCS.PHASECHK.TRANS64.TRYWAIT P0, [R16+URZ+0x13200], R27 ;  /* 0x0132001b100075a7 */ /* 0x000e62000800017f */
[----:B---3--:R-:W-:Y:S01]  /*5d40*/  IMAD R0, R25, -0xc0, R24 ;  /* 0xffffff4019007824 */ /* 0x008fe200078e0218 */
[----:B------:R-:W-:Y:S04]  /*5d50*/  BSSY B1, `(.L_x_372) ;  /* 0x0000004000017945 */ /* 0x000fe80003800000 */
[----:B------:R-:W-:-:S04]  /*5d60*/  VIMNMX R0, R0, 0xc0, PT ;  /* 0x000000c000007848 */ /* 0x000fc80003fe0100 */
[----:B------:R-:W-:Y:S01]  /*5d70*/  ISETP.GE.AND P1, PT, R23, R0, PT ;  /* 0x000000001700720c */ /* 0x000fe20003f26270 */
[----:B-1----:R-:W-:-:S12]  /*5d80*/  @!P0 BRA `(.L_x_373) ;  /* 0x0000010800e48947 */ /* 0x002fd80003800000 */
.L_x_553:
[----:B------:R-:W-:Y:S05]  /*5d90*/  BSYNC B1 ;  /* 0x0000000000017941 */ /* 0x000fea0003800000 */
.L_x_372:
[----:B------:R-:W-:Y:S05]  /*5da0*/  @P1 BRA `(.L_x_374) ;  /* 0x0000002000981947 */ /* 0x000fea0003800000 */
[----:B------:R-:W3:Y:S01]  /*5db0*/  LDL R0, [R1+0x10] ;  /* 0x0000100001007983 */ /* 0x000ee20000100800 */
[----:B----4-:R-:W4:Y:S03]  /*5dc0*/  LDC R3, c[0x0][0x3f4] ;  /* 0x0000fd00ff037b82 */ /* 0x010f260000000800 */
[----:B------:R0:W5:Y:S01]  /*5dd0*/  LDL R37, [R1+0x14] ;  /* 0x0000140001257983 */ /* 0x0001620000100800 */
[----:B------:R-:W-:Y:S01]  /*5de0*/  BSSY B1, `(.L_x_375) ;  /* 0x000007b000017945 */ /* 0x000fe20003800000 */
[-C--:B----4-:R-:W-:Y:S02]  /*5df0*/  ISETP.GE.AND P0, PT, R156, R3.reuse, PT ;  /* 0x000000039c00720c */ /* 0x090fe40003f06270 */
[----:B---3--:R-:W-:-:S11]  /*5e00*/  ISETP.GE.AND P1, PT, R0, R3, PT ;  /* 0x000000030000720c */ /* 0x008fd60003f26270 */
[----:B0-----:R-:W-:Y:S05]  /*5e10*/  @P0 BRA `(.L_x_376) ;  /* 0x0000000400dc0947 */ /* 0x001fea0003800000 */
[----:B-----5:R-:W-:Y:S01]  /*5e20*/  IMAD.IADD R0, R16, 0x1, R37 ;  /* 0x0000000110007824 */ /* 0x020fe200078e0225 */
[----:B--2---:R-:W-:Y:S02]  /*5e30*/  SHF.R.U32.HI R14, RZ, 0x8, R20 ;  /* 0x00000008ff0e7819 */ /* 0x004fe40000011614 */
[----:B------:R-:W-:Y:S02]  /*5e40*/  LOP3.LUT R3, R20, 0xff, RZ, 0xc0, !PT ;  /* 0x000000ff14037812 */ /* 0x000fe400078ec0ff */
[----:B------:R-:W0:Y:S01]  /*5e50*/  LDS.128 R4, [R0+0xb000] ;  /* 0x00b0000000047984 */ /* 0x000e220000000c00 */
[----:B------:R-:W-:Y:S02]  /*5e60*/  LOP3.LUT R14, R14, 0xff, RZ, 0xc0, !PT ;  /* 0x000000ff0e0e7812 */ /* 0x000fe400078ec0ff */
[----:B------:R-:W-:Y:S02]  /*5e70*/  SHF.R.U32.HI R24, RZ, 0x8, R21 ;  /* 0x00000008ff187819 */ /* 0x000fe40000011615 */
[----:B-1----:R-:W-:-:S02]  /*5e80*/  SHF.R.U32.HI R27, RZ, 0x8, R13 ;  /* 0x00000008ff1b7819 */ /* 0x002fc4000001160d */
[----:B------:R-:W-:Y:S02]  /*5e90*/  PRMT R3, R14, 0x7604, R3 ;  /* 0x000076040e037816 */ /* 0x000fe40000000003 */
[----:B------:R-:W-:Y:S02]  /*5ea0*/  LOP3.LUT R15, R21, 0xff, RZ, 0xc0, !PT ;  /* 0x000000ff150f7812 */ /* 0x000fe400078ec0ff */
[----:B------:R-:W-:Y:S02]  /*5eb0*/  LOP3.LUT R24, R24, 0xff, RZ, 0xc0, !PT ;  /* 0x000000ff18187812 */ /* 0x000fe400078ec0ff */
[----:B------:R-:W-:Y:S02]  /*5ec0*/  SHF.R.U32.HI R28, RZ, 0x10, R21 ;  /* 0x00000010ff1c7819 */ /* 0x000fe40000011615 */
[----:B------:R-:W-:Y:S02]  /*5ed0*/  SHF.R.U32.HI R14, RZ, 0x8, R12 ;  /* 0x00000008ff0e7819 */ /* 0x000fe4000001160c */
[----:B------:R-:W-:-:S02]  /*5ee0*/  SHF.R.U32.HI R29, RZ, 0x10, R13 ;  /* 0x00000010ff1d7819 */ /* 0x000fc4000001160d */
[----:B------:R-:W-:Y:S02]  /*5ef0*/  LOP3.LUT R26, R13, 0xff, RZ, 0xc0, !PT ;  /* 0x000000ff0d1a7812 */ /* 0x000fe400078ec0ff */
[----:B------:R-:W-:Y:S01]  /*5f00*/  LOP3.LUT R27, R27, 0xff, RZ, 0xc0, !PT ;  /* 0x000000ff1b1b7812 */ /* 0x000fe200078ec0ff */
[----:B------:R-:W-:Y:S01]  /*5f10*/  IMAD.U32 R29, R29, 0x10000, RZ ;  /* 0x000100001d1d7824 */ /* 0x000fe200078e00ff */
[----:B------:R-:W-:Y:S02]  /*5f20*/  PRMT R15, R24, 0x7604, R15 ;  /* 0x00007604180f7816 */ /* 0x000fe4000000000f */
[----:B------:R-:W-:Y:S01]  /*5f30*/  LOP3.LUT R25, R14, 0xff, RZ, 0xc0, !PT ;  /* 0x000000ff0e197812 */ /* 0x000fe200078ec0ff */
[----:B------:R-:W-:Y:S01]  /*5f40*/  IMAD.U32 R14, R28, 0x10000, RZ ;  /* 0x000100001c0e7824 */ /* 0x000fe200078e00ff */
[----:B------:R-:W-:Y:S02]  /*5f50*/  LOP3.LUT R24, R12, 0xff, RZ, 0xc0, !PT ;  /* 0x000000ff0c187812 */ /* 0x000fe400078ec0ff */
[----:B------:R-:W-:-:S02]  /*5f60*/  PRMT R26, R27, 0x7604, R26 ;  /* 0x000076041b1a7816 */ /* 0x000fc4000000001a */
[----:B------:R-:W-:Y:S02]  /*5f70*/  PRMT R27, R25, 0x7604, R24 ;  /* 0x00007604191b7816 */ /* 0x000fe40000000018 */
[----:B------:R-:W-:Y:S02]  /*5f80*/  LOP3.LUT R25, R15, 0xff0000, R14, 0xf8, !PT ;  /* 0x00ff00000f197812 */ /* 0x000fe400078ef80e */
[----:B------:R-:W-:Y:S02]  /*5f90*/  LOP3.LUT R29, R26, 0xff0000, R29, 0xf8, !PT ;  /* 0x00ff00001a1d7812 */ /* 0x000fe400078ef81d */
[----:B------:R-:W-:Y:S02]  /*5fa0*/  LOP3.LUT R25, R25, 0xff000000, R21, 0xf8, !PT ;  /* 0xff00000019197812 */ /* 0x000fe400078ef815 */
[----:B------:R-:W-:Y:S02]  /*5fb0*/  LOP3.LUT R29, R29, 0xff000000, R13, 0xf8, !PT ;  /* 0xff0000001d1d7812 */ /* 0x000fe400078ef80d */
[----:B------:R-:W-:-:S02]  /*5fc0*/  LOP3.LUT R15, R3, 0xff0000, R20, 0xf8, !PT ;  /* 0x00ff0000030f7812 */ /* 0x000fc400078ef814 */
[-C--:B0-----:R-:W-:Y:S02]  /*5fd0*/  F2FP.F16.E4M3.UNPACK_B R3, R6.reuse.H1 ;  /* 0x00000006ff03723e */ /* 0x081fe400030006ff */
[--C-:B------:R-:W-:Y:S02]  /*5fe0*/  LOP3.LUT R27, R27, 0xff0000, R12.reuse, 0xf8, !PT ;  /* 0x00ff00001b1b7812 */ /* 0x100fe400078ef80c */
[----:B------:R-:W-:Y:S01]  /*5ff0*/  F2FP.F16.E4M3.UNPACK_B R26, R29 ;  /* 0x0000001dff1a723e */ /* 0x000fe200020006ff */
[--C-:B------:R-:W-:Y:S01]  /*6000*/  HADD2.F32 R13, -RZ, R3.reuse.H0_H0 ;  /* 0x20000003ff0d7230 */ /* 0x100fe20000004100 */
[----:B------:R-:W-:Y:S02]  /*6010*/  F2FP.F16.E4M3.UNPACK_B R21, R25 ;  /* 0x00000019ff15723e */ /* 0x000fe400020006ff */
[----:B------:R-:W-:Y:S01]  /*6020*/  LOP3.LUT R27, R27, 0xff000000, R12, 0xf8, !PT ;  /* 0xff0000001b1b7812 */ /* 0x000fe200078ef80c */
[----:B------:R-:W-:Y:S01]  /*6030*/  HADD2.F32 R12, -RZ, R3.H1_H1 ;  /* 0x30000003ff0c7230 */ /* 0x000fe20000004100 */
[----:B------:R-:W-:Y:S01]  /*6040*/  F2FP.F16.E4M3.UNPACK_B R6, R6 ;  /* 0x00000006ff06723e */ /* 0x000fe200020006ff */
[--C-:B------:R-:W-:Y:S01]  /*6050*/  HADD2.F32 R28, -RZ, R26.reuse.H1_H1 ;  /* 0x3000001aff1c7230 */ /* 0x100fe20000004100 */
[----:B------:R-:W-:Y:S01]  /*6060*/  LOP3.LUT R20, R15, 0xff000000, R20, 0xf8, !PT ;  /* 0xff0000000f147812 */ /* 0x000fe200078ef814 */
[--C-:B------:R-:W-:Y:S01]  /*6070*/  HADD2.F32 R24, -RZ, R21.reuse.H1_H1 ;  /* 0x30000015ff187230 */ /* 0x100fe20000004100 */
[-C--:B------:R-:W-:Y:S01]  /*6080*/  F2FP.F16.E4M3.UNPACK_B R14, R7.reuse ;  /* 0x00000007ff0e723e */ /* 0x080fe200020006ff */
[----:B------:R-:W-:Y:S01]  /*6090*/  HADD2.F32 R26, -RZ, R26.H0_H0 ;  /* 0x2000001aff1a7230 */ /* 0x000fe20000004100 */
[----:B------:R-:W-:Y:S01]  /*60a0*/  F2FP.F16.E4M3.UNPACK_B R15, R7.H1 ;  /* 0x00000007ff0f723e */ /* 0x000fe200030006ff */
[C---:B------:R-:W-:Y:S01]  /*60b0*/  FMUL.FTZ R30, R12.reuse, R28 ;  /* 0x0000001c0c1e7220 */ /* 0x040fe20000410000 */
[----:B------:R-:W-:Y:S01]  /*60c0*/  FMUL.FTZ R31, R12, R24 ;  /* 0x000000180c1f7220 */ /* 0x000fe20000410000 */
[-C--:B------:R-:W-:Y:S01]  /*60d0*/  F2FP.F16.E4M3.UNPACK_B R7, R5.reuse ;  /* 0x00000005ff07723e */ /* 0x080fe200020006ff */
[----:B------:R-:W-:Y:S01]  /*60e0*/  HADD2.F32 R21, -RZ, R21.H0_H0 ;  /* 0x20000015ff157230 */ /* 0x000fe20000004100 */
[----:B------:R-:W-:Y:S01]  /*60f0*/  F2FP.F16.E4M3.UNPACK_B R12, R5.H1 ;  /* 0x00000005ff0c723e */ /* 0x000fe200030006ff */
[----:B------:R-:W-:-:S02]  /*6100*/  HADD2.F32 R5, -RZ, R6.H1_H1 ;  /* 0x30000006ff057230 */ /* 0x000fc40000004100 */
[C---:B------:R-:W-:Y:S01]  /*6110*/  FFMA.FTZ R30, R13.reuse, R24, -R30 ;  /* 0x000000180d1e7223 */ /* 0x040fe2000001081e */
[----:B------:R-:W-:Y:S01]  /*6120*/  FFMA.FTZ R33, R13, R28, R31 ;  /* 0x0000001c0d217223 */ /* 0x000fe2000001001f */
[----:B------:R-:W-:Y:S01]  /*6130*/  HADD2.F32 R6, -RZ, R6.H0_H0 ;  /* 0x20000006ff067230 */ /* 0x000fe20000004100 */
[----:B------:R-:W-:Y:S01]  /*6140*/  F2FP.F16.E4M3.UNPACK_B R29, R29.H1 ;  /* 0x0000001dff1d723e */ /* 0x000fe200030006ff */
[C---:B------:R-:W-:Y:S01]  /*6150*/  FMUL.FTZ R13, R5.reuse, R26 ;  /* 0x0000001a050d7220 */ /* 0x040fe20000410000 */
[----:B------:R-:W-:Y:S01]  /*6160*/  F2FP.F16.E4M3.UNPACK_B R25, R25.H1 ;  /* 0x00000019ff19723e */ /* 0x000fe200030006ff */
[-C--:B------:R-:W-:Y:S01]  /*6170*/  FMUL.FTZ R31, R5, R21.reuse ;  /* 0x00000015051f7220 */ /* 0x080fe20000410000 */
[----:B------:R-:W-:Y:S02]  /*6180*/  HADD2.F32 R5, -RZ, R14.H1_H1 ;  /* 0x3000000eff057230 */ /* 0x000fe40000004100 */
[----:B------:R-:W-:Y:S01]  /*6190*/  FFMA.FTZ R28, R6, R21, -R13 ;  /* 0x00000015061c7223 */ /* 0x000fe2000001080d */
[----:B------:R-:W-:-:S02]  /*61a0*/  HADD2.F32 R24, -RZ, R29.H0_H0 ;  /* 0x2000001dff187230 */ /* 0x000fc40000004100 */
[----:B------:R-:W-:Y:S01]  /*61b0*/  FFMA.FTZ R31, R6, R26, R31 ;  /* 0x0000001a061f7223 */ /* 0x000fe2000001001f */
[----:B------:R-:W-:Y:S01]  /*61c0*/  HADD2.F32 R13, -RZ, R25.H0_H0 ;  /* 0x20000019ff0d7230 */ /* 0x000fe20000004100 */
[----:B------:R-:W-:Y:S01]  /*61d0*/  F2FP.F16.E4M3.UNPACK_B R3, R4 ;  /* 0x00000004ff03723e */ /* 0x000fe200020006ff */
[----:B------:R-:W-:Y:S02]  /*61e0*/  HADD2.F32 R14, -RZ, R14.H0_H0 ;  /* 0x2000000eff0e7230 */ /* 0x000fe40000004100 */
[C---:B------:R-:W-:Y:S01]  /*61f0*/  FMUL.FTZ R21, R5.reuse, R24 ;  /* 0x0000001805157220 */ /* 0x040fe20000410000 */
[----:B------:R-:W-:Y:S02]  /*6200*/  HADD2.F32 R29, -RZ, R29.H1_H1 ;  /* 0x3000001dff1d7230 */ /* 0x000fe40000004100 */
[-C--:B------:R-:W-:Y:S01]  /*6210*/  FMUL.FTZ R5, R5, R13.reuse ;  /* 0x0000000d05057220 */ /* 0x080fe20000410000 */
[----:B------:R-:W-:Y:S02]  /*6220*/  HADD2.F32 R6, -RZ, R15.H1_H1 ;  /* 0x3000000fff067230 */ /* 0x000fe40000004100 */
[----:B------:R-:W-:Y:S01]  /*6230*/  FFMA.FTZ R34, R14, R13, -R21 ;  /* 0x0000000d0e227223 */ /* 0x000fe20000010815 */
[----:B------:R-:W-:-:S02]  /*6240*/  HADD2.F32 R25, -RZ, R25.H1_H1 ;  /* 0x30000019ff197230 */ /* 0x000fc40000004100 */
[----:B------:R-:W-:Y:S01]  /*6250*/  FFMA.FTZ R35, R14, R24, R5 ;  /* 0x000000180e237223 */ /* 0x000fe20000010005 */
[----:B------:R-:W-:Y:S02]  /*6260*/  HADD2.F32 R15, -RZ, R15.H0_H0 ;  /* 0x2000000fff0f7230 */ /* 0x000fe40000004100 */
[C---:B------:R-:W-:Y:S01]  /*6270*/  FMUL.FTZ R26, R6.reuse, R29 ;  /* 0x0000001d061a7220 */ /* 0x040fe20000410000 */
[----:B------:R-:W-:Y:S01]  /*6280*/  F2FP.F16.E4M3.UNPACK_B R5, R27 ;  /* 0x0000001bff05723e */ /* 0x000fe200020006ff */
[-C--:B------:R-:W-:Y:S01]  /*6290*/  FMUL.FTZ R14, R6, R25.reuse ;  /* 0x00000019060e7220 */ /* 0x080fe20000410000 */
[----:B------:R-:W-:Y:S01]  /*62a0*/  F2FP.F16.E4M3.UNPACK_B R4, R4.H1 ;  /* 0x00000004ff04723e */ /* 0x000fe200030006ff */
[C---:B------:R-:W-:Y:S01]  /*62b0*/  FFMA.FTZ R36, R15.reuse, R25, -R26 ;  /* 0x000000190f247223 */ /* 0x040fe2000001081a */
[-C--:B------:R-:W-:Y:S01]  /*62c0*/  F2FP.F16.E4M3.UNPACK_B R13, R20.reuse ;  /* 0x00000014ff0d723e */ /* 0x080fe200020006ff */
[----:B------:R-:W-:Y:S01]  /*62d0*/  FFMA.FTZ R29, R15, R29, R14 ;  /* 0x0000001d0f1d7223 */ /* 0x000fe2000001000e */
[--C-:B------:R-:W-:Y:S01]  /*62e0*/  HADD2.F32 R21, -RZ, R5.reuse.H1_H1 ;  /* 0x30000005ff157230 */ /* 0x100fe20000004100 */
[----:B------:R-:W-:Y:S01]  /*62f0*/  F2FP.F16.E4M3.UNPACK_B R20, R20.H1 ;  /* 0x00000014ff14723e */ /* 0x000fe200030006ff */
[----:B------:R-:W-:Y:S01]  /*6300*/  HADD2.F32 R15, -RZ, R5.H0_H0 ;  /* 0x20000005ff0f7230 */ /* 0x000fe20000004100 */
[----:B------:R-:W-:Y:S01]  /*6310*/  F2FP.F16.E4M3.UNPACK_B R27, R27.H1 ;  /* 0x0000001bff1b723e */ /* 0x000fe200030006ff */
[----:B------:R-:W-:-:S02]  /*6320*/  HADD2.F32 R6, -RZ, R4.H1_H1 ;  /* 0x30000004ff067230 */ /* 0x000fc40000004100 */
[----:B------:R-:W-:Y:S02]  /*6330*/  HADD2.F32 R14, -RZ, R13.H1_H1 ;  /* 0x3000000dff0e7230 */ /* 0x000fe40000004100 */
[----:B------:R-:W-:Y:S02]  /*6340*/  HADD2.F32 R5, -RZ, R4.H0_H0 ;  /* 0x20000004ff057230 */ /* 0x000fe40000004100 */
[C---:B------:R-:W-:Y:S01]  /*6350*/  FMUL.FTZ R24, R6.reuse, R21 ;  /* 0x0000001506187220 */ /* 0x040fe20000410000 */
[----:B------:R-:W-:Y:S02]  /*6360*/  HADD2.F32 R4, -RZ, R3.H1_H1 ;  /* 0x30000003ff047230 */ /* 0x000fe40000004100 */
[-C--:B------:R-:W-:Y:S01]  /*6370*/  FMUL.FTZ R26, R6, R14.reuse ;  /* 0x0000000e061a7220 */ /* 0x080fe20000410000 */
[----:B------:R-:W-:Y:S02]  /*6380*/  HADD2.F32 R13, -RZ, R13.H0_H0 ;  /* 0x2000000dff0d7230 */ /* 0x000fe40000004100 */
[----:B------:R-:W-:Y:S01]  /*6390*/  FFMA.FTZ R24, R5, R14, -R24 ;  /* 0x0000000e05187223 */ /* 0x000fe20000010818 */
[----:B------:R-:W-:-:S02]  /*63a0*/  HADD2.F32 R3, -RZ, R3.H0_H0 ;  /* 0x20000003ff037230 */ /* 0x000fc40000004100 */
[C---:B------:R-:W-:Y:S01]  /*63b0*/  FMUL.FTZ R6, R4.reuse, R15 ;  /* 0x0000000f04067220 */ /* 0x040fe20000410000 */
[----:B------:R-:W-:Y:S01]  /*63c0*/  FFMA.FTZ R21, R5, R21, R26 ;  /* 0x0000001505157223 */ /* 0x000fe2000001001a */
[-C--:B------:R-:W-:Y:S01]  /*63d0*/  FMUL.FTZ R4, R4, R13.reuse ;  /* 0x0000000d04047220 */ /* 0x080fe20000410000 */
[----:B------:R-:W-:Y:S02]  /*63e0*/  HADD2.F32 R5, -RZ, R20.H1_H1 ;  /* 0x30000014ff057230 */ /* 0x000fe40000004100 */
[C---:B------:R-:W-:Y:S01]  /*63f0*/  FFMA.FTZ R14, R3.reuse, R13, -R6 ;  /* 0x0000000d030e7223 */ /* 0x040fe20000010806 */
[--C-:B------:R-:W-:Y:S02]  /*6400*/  HADD2.F32 R13, -RZ, R27.reuse.H1_H1 ;  /* 0x3000001bff0d7230 */ /* 0x100fe40000004100 */
[----:B------:R-:W-:Y:S01]  /*6410*/  FFMA.FTZ R15, R3, R15, R4 ;  /* 0x0000000f030f7223 */ /* 0x000fe20000010004 */
[----:B------:R-:W-:Y:S02]  /*6420*/  HADD2.F32 R4, -RZ, R12.H1_H1 ;  /* 0x3000000cff047230 */ /* 0x000fe40000004100 */
[----:B------:R-:W-:-:S02]  /*6430*/  HADD2.F32 R6, -RZ, R27.H0_H0 ;  /* 0x2000001bff067230 */ /* 0x000fc40000004100 */
[--C-:B------:R-:W-:Y:S02]  /*6440*/  HADD2.F32 R3, -RZ, R7.reuse.H1_H1 ;  /* 0x30000007ff037230 */ /* 0x100fe40000004100 */
[C---:B------:R-:W-:Y:S01]  /*6450*/  FMUL.FTZ R25, R4.reuse, R13 ;  /* 0x0000000d04197220 */ /* 0x040fe20000410000 */
[----:B------:R-:W-:Y:S02]  /*6460*/  HADD2.F32 R20, -RZ, R20.H0_H0 ;  /* 0x20000014ff147230 */ /* 0x000fe40000004100 */
[-C--:B------:R-:W-:Y:S01]  /*6470*/  FMUL.FTZ R26, R4, R5.reuse ;  /* 0x00000005041a7220 */ /* 0x080fe20000410000 */
[----:B------:R-:W-:Y:S02]  /*6480*/  HADD2.F32 R12, -RZ, R12.H0_H0 ;  /* 0x2000000cff0c7230 */ /* 0x000fe40000004100 */
[C---:B------:R-:W-:Y:S01]  /*6490*/  FMUL.FTZ R4, R3.reuse, R6 ;  /* 0x0000000603047220 */ /* 0x040fe20000410000 */
[----:B------:R-:W-:Y:S02]  /*64a0*/  HADD2.F32 R7, -RZ, R7.H0_H0 ;  /* 0x20000007ff077230 */ /* 0x000fe40000004100 */
[-C--:B------:R-:W-:Y:S01]  /*64b0*/  FMUL.FTZ R3, R3, R20.reuse ;  /* 0x0000001403037220 */ /* 0x080fe20000410000 */
[C---:B------:R-:W-:Y:S01]  /*64c0*/  FFMA.FTZ R25, R12.reuse, R5, -R25 ;  /* 0x000000050c197223 */ /* 0x040fe20000010819 */
[----:B------:R-:W-:Y:S01]  /*64d0*/  FFMA.FTZ R26, R12, R13, R26 ;  /* 0x0000000d0c1a7223 */ /* 0x000fe2000001001a */
[C---:B------:R-:W-:Y:S01]  /*64e0*/  FFMA.FTZ R5, R7.reuse, R20, -R4 ;  /* 0x0000001407057223 */ /* 0x040fe20000010804 */
[----:B------:R-:W-:Y:S01]  /*64f0*/  FFMA.FTZ R12, R7, R6, R3 ;  /* 0x00000006070c7223 */ /* 0x000fe20000010003 */
[----:B------:R-:W-:-:S02]  /*6500*/  F2FP.SATFINITE.E4M3.F32.PACK_AB_MERGE_C R6, R33, R30, RZ ;  /* 0x0000001e2106723e */ /* 0x000fc400048070ff */
[----:B------:R-:W-:Y:S02]  /*6510*/  F2FP.SATFINITE.E4M3.F32.PACK_AB_MERGE_C R7, R29, R36, RZ ;  /* 0x000000241d07723e */ /* 0x000fe400048070ff */
[----:B------:R-:W-:Y:S02]  /*6520*/  F2FP.SATFINITE.E4M3.F32.PACK_AB_MERGE_C R4, R21, R24, RZ ;  /* 0x000000181504723e */ /* 0x000fe400048070ff */
[----:B------:R-:W-:Y:S02]  /*6530*/  F2FP.SATFINITE.E4M3.F32.PACK_AB_MERGE_C R25, R26, R25, RZ ;  /* 0x000000191a19723e */ /* 0x000fe400048070ff */
[----:B------:R-:W-:Y:S02]  /*6540*/  F2FP.SATFINITE.E4M3.F32.PACK_AB_MERGE_C R6, R31, R28, R6 ;  /* 0x0000001c1f06723e */ /* 0x000fe40004807006 */
[----:B------:R-:W-:Y:S02]  /*6550*/  F2FP.SATFINITE.E4M3.F32.PACK_AB_MERGE_C R7, R35, R34, R7 ;  /* 0x000000222307723e */ /* 0x000fe40004807007 */
[----:B------:R-:W-:-:S02]  /*6560*/  F2FP.SATFINITE.E4M3.F32.PACK_AB_MERGE_C R4, R15, R14, R4 ;  /* 0x0000000e0f04723e */ /* 0x000fc40004807004 */
[----:B------:R-:W-:-:S05]  /*6570*/  F2FP.SATFINITE.E4M3.F32.PACK_AB_MERGE_C R5, R12, R5, R25 ;  /* 0x000000050c05723e */ /* 0x000fca0004807019 */
[----:B------:R0:W-:Y:S02]  /*6580*/  STS.128 [R0+0xb000], R4 ;  /* 0x00b0000400007388 */ /* 0x0001e40000000c00 */
.L_x_376:
[----:B------:R-:W-:Y:S05]  /*6590*/  BSYNC B1 ;  /* 0x0000000000017941 */ /* 0x000fea0003800000 */
.L_x_375:
[----:B------:R-:W-:Y:S05]  /*65a0*/  @P1 BRA `(.L_x_374) ;  /* 0x0000001800981947 */ /* 0x000fea0003800000 */
[----:B0-----:R-:W3:Y:S01]  /*65b0*/  LDL R0, [R1+0x70] ;  /* 0x0000700001007983 */ /* 0x001ee20000100800 */
[----:B-----5:R-:W-:Y:S01]  /*65c0*/  IMAD.IADD R3, R16, 0x1, R37 ;  /* 0x0000000110037824 */ /* 0x020fe200078e0225 */
[----:B------:R-:W-:Y:S02]  /*65d0*/  SHF.R.U32.HI R13, RZ, 0x8, R11 ;  /* 0x00000008ff0d7819 */ /* 0x000fe4000001160b */
[----:B------:R-:W-:Y:S02]  /*65e0*/  SHF.R.U32.HI R24, RZ, 0x8, R9 ;  /* 0x00000008ff187819 */ /* 0x000fe40000011609 */
[----:B------:R-:W-:Y:S02]  /*65f0*/  SHF.R.U32.HI R15, RZ, 0x8, R8 ;  /* 0x00000008ff0f7819 */ /* 0x000fe40000011608 */
[----:B--2---:R-:W-:Y:S02]  /*6600*/  LOP3.LUT R14, R11, 0xff, RZ, 0xc0, !PT ;  /* 0x000000ff0b0e7812 */ /* 0x004fe400078ec0ff */
[----:B------:R-:W-:-:S02]  /*6610*/  LOP3.LUT R25, R9, 0xff, RZ, 0xc0, !PT ;  /* 0x000000ff09197812 */ /* 0x000fc400078ec0ff */
[----:B------:R-:W-:Y:S02]  /*6620*/  LOP3.LUT R13, R13, 0xff, RZ, 0xc0, !PT ;  /* 0x000000ff0d0d7812 */ /* 0x000fe400078ec0ff */
[----:B------:R-:W-:Y:S02]  /*6630*/  LOP3.LUT R24, R24, 0xff, RZ, 0xc0, !PT ;  /* 0x000000ff18187812 */ /* 0x000fe400078ec0ff */
[----:B------:R-:W-:Y:S02]  /*6640*/  LOP3.LUT R20, R15, 0xff, RZ, 0xc0, !PT ;  /* 0x000000ff0f147812 */ /* 0x000fe400078ec0ff */
[----:B------:R-:W-:Y:S02]  /*6650*/  PRMT R15, R13, 0x7604, R14 ;  /* 0x000076040d0f7816 */ /* 0x000fe4000000000e */
[----:B------:R-:W-:Y:S02]  /*6660*/  PRMT R25, R24, 0x7604, R25 ;  /* 0x0000760418197816 */ /* 0x000fe40000000019 */
[----:B------:R-:W-:-:S02]  /*6670*/  SHF.R.U32.HI R14, RZ, 0x10, R11 ;  /* 0x00000010ff0e7819 */ /* 0x000fc4000001160b */
[----:B------:R-:W-:Y:S02]  /*6680*/  SHF.R.U32.HI R24, RZ, 0x10, R9 ;  /* 0x00000010ff187819 */ /* 0x000fe40000011609 */
[----:B------:R-:W-:Y:S02]  /*6690*/  LOP3.LUT R12, R10, 0xff, RZ, 0xc0, !PT ;  /* 0x000000ff0a0c7812 */ /* 0x000fe400078ec0ff */
[----:B------:R-:W-:Y:S02]  /*66a0*/  LOP3.LUT R14, R14, 0xff, RZ, 0xc0, !PT ;  /* 0x000000ff0e0e7812 */ /* 0x000fe400078ec0ff */
[----:B------:R-:W-:Y:S02]  /*66b0*/  LOP3.LUT R24, R24, 0xff, RZ, 0xc0, !PT ;  /* 0x000000ff18187812 */ /* 0x000fe400078ec0ff */
[----:B------:R-:W-:Y:S02]  /*66c0*/  LOP3.LUT R21, R8, 0xff, RZ, 0xc0, !PT ;  /* 0x000000ff08157812 */ /* 0x000fe400078ec0ff */
[----:B------:R-:W-:-:S02]  /*66d0*/  SHF.R.U32.HI R13, RZ, 0x10, R8 ;  /* 0x00000010ff0d7819 */ /* 0x000fc40000011608 */
[----:B------:R-:W-:Y:S02]  /*66e0*/  PRMT R15, R14, 0x7054, R15 ;  /* 0x000070540e0f7816 */ /* 0x000fe4000000000f */
[----:B------:R-:W-:Y:S02]  /*66f0*/  PRMT R25, R24, 0x7054, R25 ;  /* 0x0000705418197816 */ /* 0x000fe40000000019 */
[----:B------:R-:W-:Y:S02]  /*6700*/  PRMT R21, R20, 0x7604, R21 ;  /* 0x0000760414157816 */ /* 0x000fe40000000015 */
[----:B------:R-:W-:Y:S02]  /*6710*/  LOP3.LUT R20, R13, 0xff, RZ, 0xc0, !PT ;  /* 0x000000ff0d147812 */ /* 0x000fe400078ec0ff */
[----:B------:R-:W-:Y:S02]  /*6720*/  LOP3.LUT R25, R25, 0xff000000, R9, 0xf8, !PT ;  /* 0xff00000019197812 */ /* 0x000fe400078ef809 */
[----:B------:R-:W-:-:S02]  /*6730*/  LOP3.LUT R15, R15, 0xff000000, R11, 0xf8, !PT ;  /* 0xff0000000f0f7812 */ /* 0x000fc400078ef80b */
[----:B------:R-:W-:Y:S02]  /*6740*/  PRMT R21, R20, 0x7054, R21 ;  /* 0x0000705414157816 */ /* 0x000fe40000000015 */
[-C--:B------:R-:W-:Y:S02]  /*6750*/  F2FP.F16.E4M3.UNPACK_B R20, R25.reuse ;  /* 0x00000019ff14723e */ /* 0x080fe400020006ff */
[----:B------:R-:W-:Y:S02]  /*6760*/  LOP3.LUT R21, R21, 0xff000000, R8, 0xf8, !PT ;  /* 0xff00000015157812 */ /* 0x000fe400078ef808 */
[----:B------:R-:W-:Y:S01]  /*6770*/  F2FP.F16.E4M3.UNPACK_B R25, R25.H1 ;  /* 0x00000019ff19723e */ /* 0x000fe200030006ff */
[--C-:B------:R-:W-:Y:S02]  /*6780*/  HADD2.F32 R24, -RZ, R20.reuse.H1_H1 ;  /* 0x30000014ff187230 */ /* 0x100fe40000004100 */
[----:B------:R-:W-:Y:S01]  /*6790*/  HADD2.F32 R20, -RZ, R20.H0_H0 ;  /* 0x20000014ff147230 */ /* 0x000fe20000004100 */
[----:B---3--:R-:W-:Y:S01]  /*67a0*/  LOP3.LUT P0, RZ, R0, 0x2, RZ, 0xc0, !PT ;  /* 0x0000000200ff7812 */ /* 0x008fe2000780c0ff */
[----:B------:R-:W-:-:S12]  /*67b0*/  VIADD R0, R3, 0x20 ;  /* 0x0000002003007836 */ /* 0x000fd80000000000 */
[----:B------:R-:W-:Y:S01]  /*67c0*/  @P0 VIADD R0, R3, 0xffffffe0 ;  /* 0xffffffe003000836 */ /* 0x000fe20000000000 */
[----:B------:R-:W-:-:S04]  /*67d0*/  SHF.R.U32.HI R3, RZ, 0x8, R10 ;  /* 0x00000008ff037819 */ /* 0x000fc8000001160a */
[----:B------:R-:W0:Y:S01]  /*67e0*/  LDS.128 R4, [R0+0xb000] ;  /* 0x00b0000000047984 */ /* 0x000e220000000c00 */
[----:B------:R-:W-:-:S04]  /*67f0*/  LOP3.LUT R3, R3, 0xff, RZ, 0xc0, !PT ;  /* 0x000000ff03037812 */ /* 0x000fc800078ec0ff */
[----:B------:R-:W-:Y:S02]  /*6800*/  PRMT R12, R3, 0x7604, R12 ;  /* 0x00007604030c7816 */ /* 0x000fe4000000000c */
[----:B------:R-:W-:-:S04]  /*6810*/  SHF.R.U32.HI R3, RZ, 0x10, R10 ;  /* 0x00000010ff037819 */ /* 0x000fc8000001160a */
[----:B------:R-:W-:-:S04]  /*6820*/  LOP3.LUT R3, R3, 0xff, RZ, 0xc0, !PT ;  /* 0x000000ff03037812 */ /* 0x000fc800078ec0ff */
[----:B------:R-:W-:Y:S02]  /*6830*/  PRMT R13, R3, 0x7054, R12 ;  /* 0x00007054030d7816 */ /* 0x000fe4000000000c */
[-C--:B------:R-:W-:Y:S02]  /*6840*/  F2FP.F16.E4M3.UNPACK_B R12, R15.reuse ;  /* 0x0000000fff0c723e */ /* 0x080fe400020006ff */
[----:B------:R-:W-:Y:S02]  /*6850*/  LOP3.LUT R13, R13, 0xff000000, R10, 0xf8, !PT ;  /* 0xff0000000d0d7812 */ /* 0x000fe400078ef80a */
[----:B------:R-:W-:Y:S01]  /*6860*/  F2FP.F16.E4M3.UNPACK_B R15, R15.H1 ;  /* 0x0000000fff0f723e */ /* 0x000fe200030006ff */
[--C-:B------:R-:W-:Y:S02]  /*6870*/  HADD2.F32 R14, -RZ, R12.reuse.H1_H1 ;  /* 0x3000000cff0e7230 */ /* 0x100fe40000004100 */
[----:B------:R-:W-:Y:S01]  /*6880*/  HADD2.F32 R12, -RZ, R12.H0_H0 ;  /* 0x2000000cff0c7230 */ /* 0x000fe20000004100 */
[----:B0-----:R-:W-:-:S02]  /*6890*/  F2FP.F16.E4M3.UNPACK_B R3, R6.H1 ;  /* 0x00000006ff03723e */ /* 0x001fc400030006ff */
[----:B------:R-:W-:Y:S02]  /*68a0*/  F2FP.F16.E4M3.UNPACK_B R6, R6 ;  /* 0x00000006ff06723e */ /* 0x000fe400020006ff */
[-C--:B------:R-:W-:Y:S01]  /*68b0*/  F2FP.F16.E4M3.UNPACK_B R10, R7.reuse ;  /* 0x00000007ff0a723e */ /* 0x080fe200020006ff */
[--C-:B------:R-:W-:Y:S01]  /*68c0*/  HADD2.F32 R8, -RZ, R3.reuse.H1_H1 ;  /* 0x30000003ff087230 */ /* 0x100fe20000004100 */
[----:B------:R-:W-:Y:S01]  /*68d0*/  F2FP.F16.E4M3.UNPACK_B R11, R7.H1 ;  /* 0x00000007ff0b723e */ /* 0x000fe200030006ff */
[----:B------:R-:W-:Y:S01]  /*68e0*/  HADD2.F32 R9, -RZ, R3.H0_H0 ;  /* 0x20000003ff097230 */ /* 0x000fe20000004100 */
[-C--:B------:R-:W-:Y:S02]  /*68f0*/  F2FP.F16.E4M3.UNPACK_B R7, R5.reuse ;  /* 0x00000005ff07723e */ /* 0x080fe400020006ff */
[C---:B------:R-:W-:Y:S01]  /*6900*/  FMUL.FTZ R26, R8.reuse, R24 ;  /* 0x00000018081a7220 */ /* 0x040fe20000410000 */
[----:B-1----:R-:W-:Y:S01]  /*6910*/  FMUL.FTZ R27, R8, R14 ;  /* 0x0000000e081b7220 */ /* 0x002fe20000410000 */
[----:B------:R-:W-:Y:S01]  /*6920*/  F2FP.F16.E4M3.UNPACK_B R8, R5.H1 ;  /* 0x00000005ff08723e */ /* 0x000fe200030006ff */
[----:B------:R-:W-:-:S02]  /*6930*/  HADD2.F32 R5, -RZ, R6.H1_H1 ;  /* 0x30000006ff057230 */ /* 0x000fc40000004100 */
[C---:B------:R-:W-:Y:S01]  /*6940*/  FFMA.FTZ R26, R9.reuse, R14, -R26 ;  /* 0x0000000e091a7223 */ /* 0x040fe2000001081a */
[----:B------:R-:W-:Y:S01]  /*6950*/  FFMA.FTZ R29, R9, R24, R27 ;  /* 0x00000018091d7223 */ /* 0x000fe2000001001b */
[----:B------:R-:W-:Y:S01]  /*6960*/  HADD2.F32 R6, -RZ, R6.H0_H0 ;  /* 0x20000006ff067230 */ /* 0x000fe20000004100 */
[----:B------:R-:W-:Y:S01]  /*6970*/  F2FP.F16.E4M3.UNPACK_B R3, R4 ;  /* 0x00000004ff03723e */ /* 0x000fe200020006ff */
[C---:B------:R-:W-:Y:S01]  /*6980*/  FMUL.FTZ R9, R5.reuse, R20 ;  /* 0x0000001405097220 */ /* 0x040fe20000410000 */
[----:B------:R-:W-:Y:S01]  /*6990*/  FMUL.FTZ R27, R5, R12 ;  /* 0x0000000c051b7220 */ /* 0x000fe20000410000 */
[----:B------:R-:W-:Y:S01]  /*69a0*/  HADD2.F32 R5, -RZ, R10.H1_H1 ;  /* 0x3000000aff057230 */ /* 0x000fe20000004100 */
[----:B------:R-:W-:Y:S01]  /*69b0*/  F2FP.F16.E4M3.UNPACK_B R4, R4.H1 ;  /* 0x00000004ff04723e */ /* 0x000fe200030006ff */
[----:B------:R-:W-:Y:S02]  /*69c0*/  HADD2.F32 R14, -RZ, R25.H0_H0 ;  /* 0x20000019ff0e7230 */ /* 0x000fe40000004100 */
[----:B------:R-:W-:Y:S01]  /*69d0*/  FFMA.FTZ R24, R6, R12, -R9 ;  /* 0x0000000c06187223 */ /* 0x000fe20000010809 */
[----:B------:R-:W-:-:S02]  /*69e0*/  HADD2.F32 R9, -RZ, R15.H0_H0 ;  /* 0x2000000fff097230 */ /* 0x000fc40000004100 */
[----:B------:R-:W-:Y:S01]  /*69f0*/  FFMA.FTZ R27, R6, R20, R27 ;  /* 0x00000014061b7223 */ /* 0x000fe2000001001b */
        /* <DEDUP_REMOVED lines=11> */
[----:B------:R-:W-:Y:S01]  /*6ab0*/  FMUL.FTZ R10, R6, R15 ;  /* 0x0000000f060a7220 */ /* 0x000fe20000410000 */
[----:B------:R-:W-:Y:S01]  /*6ac0*/  F2FP.F16.E4M3.UNPACK_B R9, R13 ;  /* 0x0000000dff09723e */ /* 0x000fe200020006ff */
[C---:B------:R-:W-:Y:S01]  /*6ad0*/  FFMA.FTZ R30, R11.reuse, R15, -R12 ;  /* 0x0000000f0b1e7223 */ /* 0x040fe2000001080c */
[----:B------:R-:W-:Y:S02]  /*6ae0*/  HADD2.F32 R6, -RZ, R4.H1_H1 ;  /* 0x30000004ff067230 */ /* 0x000fe40000004100 */
[----:B------:R-:W-:Y:S01]  /*6af0*/  FFMA.FTZ R25, R11, R25, R10 ;  /* 0x000000190b197223 */ /* 0x000fe2000001000a */
[--C-:B------:R-:W-:Y:S01]  /*6b00*/  HADD2.F32 R12, -RZ, R5.reuse.H1_H1 ;  /* 0x30000005ff0c7230 */ /* 0x100fe20000004100 */
[----:B------:R-:W-:Y:S01]  /*6b10*/  F2FP.F16.E4M3.UNPACK_B R13, R13.H1 ;  /* 0x0000000dff0d723e */ /* 0x000fe200030006ff */
[----:B------:R-:W-:Y:S01]  /*6b20*/  HADD2.F32 R11, -RZ, R5.H0_H0 ;  /* 0x20000005ff0b7230 */ /* 0x000fe20000004100 */
[----:B------:R-:W-:Y:S01]  /*6b30*/  F2FP.F16.E4M3.UNPACK_B R21, R21.H1 ;  /* 0x00000015ff15723e */ /* 0x000fe200030006ff */
[----:B------:R-:W-:-:S02]  /*6b40*/  HADD2.F32 R10, -RZ, R9.H1_H1 ;  /* 0x30000009ff0a7230 */ /* 0x000fc40000004100 */
[C---:B------:R-:W-:Y:S01]  /*6b50*/  FMUL.FTZ R14, R6.reuse, R12 ;  /* 0x0000000c060e7220 */ /* 0x040fe20000410000 */
[----:B------:R-:W-:Y:S02]  /*6b60*/  HADD2.F32 R5, -RZ, R4.H0_H0 ;  /* 0x20000004ff057230 */ /* 0x000fe40000004100 */
[----:B------:R-:W-:Y:S02]  /*6b70*/  HADD2.F32 R4, -RZ, R3.H1_H1 ;  /* 0x30000003ff047230 */ /* 0x000fe40000004100 */
[-C--:B------:R-:W-:Y:S01]  /*6b80*/  FMUL.FTZ R20, R6, R10.reuse ;  /* 0x0000000a06147220 */ /* 0x080fe20000410000 */
[----:B------:R-:W-:Y:S02]  /*6b90*/  HADD2.F32 R9, -RZ, R9.H0_H0 ;  /* 0x20000009ff097230 */ /* 0x000fe40000004100 */
[C---:B------:R-:W-:Y:S01]  /*6ba0*/  FFMA.FTZ R14, R5.reuse, R10, -R14 ;  /* 0x0000000a050e7223 */ /* 0x040fe2000001080e */
[----:B------:R-:W-:Y:S02]  /*6bb0*/  HADD2.F32 R3, -RZ, R3.H0_H0 ;  /* 0x20000003ff037230 */ /* 0x000fe40000004100 */
[C---:B------:R-:W-:Y:S01]  /*6bc0*/  FMUL.FTZ R6, R4.reuse, R11 ;  /* 0x0000000b04067220 */ /* 0x040fe20000410000 */
[----:B------:R-:W-:Y:S01]  /*6bd0*/  FFMA.FTZ R15, R5, R12, R20 ;  /* 0x0000000c050f7223 */ /* 0x000fe20000010014 */
[----:B------:R-:W-:Y:S01]  /*6be0*/  FMUL.FTZ R4, R4, R9 ;  /* 0x0000000904047220 */ /* 0x000fe20000410000 */
[----:B------:R-:W-:-:S02]  /*6bf0*/  HADD2.F32 R5, -RZ, R13.H1_H1 ;  /* 0x3000000dff057230 */ /* 0x000fc40000004100 */
[C---:B------:R-:W-:Y:S01]  /*6c00*/  FFMA.FTZ R12, R3.reuse, R9, -R6 ;  /* 0x00000009030c7223 */ /* 0x040fe20000010806 */
[--C-:B------:R-:W-:Y:S02]  /*6c10*/  HADD2.F32 R9, -RZ, R21.reuse.H1_H1 ;  /* 0x30000015ff097230 */ /* 0x100fe40000004100 */
[----:B------:R-:W-:Y:S01]  /*6c20*/  FFMA.FTZ R11, R3, R11, R4 ;  /* 0x0000000b030b7223 */ /* 0x000fe20000010004 */
[----:B------:R-:W-:Y:S02]  /*6c30*/  HADD2.F32 R4, -RZ, R8.H1_H1 ;  /* 0x30000008ff047230 */ /* 0x000fe40000004100 */
[----:B------:R-:W-:Y:S02]  /*6c40*/  HADD2.F32 R10, -RZ, R21.H0_H0 ;  /* 0x20000015ff0a7230 */ /* 0x000fe40000004100 */
[----:B------:R-:W-:Y:S02]  /*6c50*/  HADD2.F32 R3, -RZ, R7.H1_H1 ;  /* 0x30000007ff037230 */ /* 0x000fe40000004100 */
[----:B------:R-:W-:Y:S01]  /*6c60*/  FMUL.FTZ R20, R4, R5 ;  /* 0x0000000504147220 */ /* 0x000fe20000410000 */
[----:B------:R-:W-:-:S02]  /*6c70*/  HADD2.F32 R6, -RZ, R13.H0_H0 ;  /* 0x2000000dff067230 */ /* 0x000fc40000004100 */
[----:B------:R-:W-:Y:S01]  /*6c80*/  FMUL.FTZ R13, R4, R9 ;  /* 0x00000009040d7220 */ /* 0x000fe20000410000 */
        /* <DEDUP_REMOVED lines=16> */
[----:B------:R3:W-:Y:S01]  /*6d90*/  STS.128 [R0+0xb000], R4 ;  /* 0x00b0000400007388 */ /* 0x0007e20000000c00 */
[----:B------:R-:W-:Y:S05]  /*6da0*/  BRA `(.L_x_374) ;  /* 0x0000001000987947 */ /* 0x000fea0003800000 */
.L_x_368:
[----:B------:R-:W-:-:S03]  /*6db0*/  UMOV UR4, 0xffffffff ;  /* 0xffffffff00047882 */ /* 0x000fc60000000000 */
[----:B------:R-:W-:Y:S05]  /*6dc0*/  BRA.DIV UR4, `(.L_x_377) ;  /* 0x000000fa04e87947 */ /* 0x000fea000b800000 */
[----:B------:R0:W1:Y:S04]  /*6dd0*/  SHFL.IDX PT, R29, R28, RZ, 0x1e1f ;  /* 0x001e1fff1c1d7589 */ /* 0x00006800000e0000 */
[----:B------:R0:W2:Y:S04]  /*6de0*/  SHFL.IDX PT, R14, R26, RZ, 0x1e1f ;  /* 0x001e1fff1a0e7589 */ /* 0x0000a800000e0000 */
[----:B------:R0:W3:Y:S04]  /*6df0*/  SHFL.IDX PT, R0, R30, RZ, 0x1e1f ;  /* 0x001e1fff1e007589 */ /* 0x0000e800000e0000 */
[----:B------:R0:W4:Y:S02]  /*6e00*/  SHFL.IDX PT, R3, R31, RZ, 0x1e1f ;  /* 0x001e1fff1f037589 */ /* 0x00012400000e0000 */
.L_x_559:
[----:B------:R-:W5:Y:S01]  /*6e10*/  LDL R6, [R1+0x48] ;  /* 0x0000480001067983 */ /* 0x000f620000100800 */
[----:B------:R-:W-:Y:S01]  /*6e20*/  ULDC UR4, c[0x0][0x448] ;  /* 0x0001120000047ab9 */ /* 0x000fe20000000800 */
[----:B------:R-:W0:Y:S01]  /*6e30*/  LDC R27, c[0x0][0x3f4] ;  /* 0x0000fd00ff1b7b82 */ /* 0x000e220000000800 */
[----:B------:R-:W-:Y:S01]  /*6e40*/  IMAD R24, R24, UR4, RZ ;  /* 0x0000000418187c24 */ /* 0x000fe2000f8e02ff */
[----:B------:R-:W-:Y:S01]  /*6e50*/  BSSY B1, `(.L_x_378) ;  /* 0x0000016000017945 */ /* 0x000fe20003800000 */
[----:B------:R-:W-:Y:S02]  /*6e60*/  CS2R R8, SRZ ;  /* 0x0000000000087805 */ /* 0x000fe4000001ff00 */
[----:B------:R-:W-:Y:S02]  /*6e70*/  CS2R R10, SRZ ;  /* 0x00000000000a7805 */ /* 0x000fe4000001ff00 */
[----:B------:R-:W-:Y:S02]  /*6e80*/  ISETP.GE.AND P0, PT, R4, R24, PT ;  /* 0x000000180400720c */ /* 0x000fe40003f06270 */
[----:B-----5:R-:W-:-:S04]  /*6e90*/  LEA.HI R5, R6, R6, RZ, 0x1 ;  /* 0x0000000606057211 */ /* 0x020fc800078f08ff */
[----:B------:R-:W-:-:S05]  /*6ea0*/  LOP3.LUT R5, R5, 0xfffffffe, RZ, 0xc0, !PT ;  /* 0xfffffffe05057812 */ /* 0x000fca00078ec0ff */
[----:B------:R-:W-:Y:S01]  /*6eb0*/  IMAD.IADD R21, R6, 0x1, -R5 ;  /* 0x0000000106157824 */ /* 0x000fe200078e0a05 */
[----:B------:R-:W-:Y:S02]  /*6ec0*/  CS2R R4, SRZ ;  /* 0x0000000000047805 */ /* 0x000fe4000001ff00 */
[----:B------:R-:W-:Y:S02]  /*6ed0*/  CS2R R6, SRZ ;  /* 0x0000000000067805 */ /* 0x000fe4000001ff00 */
[----:B------:R-:W-:Y:S01]  /*6ee0*/  SHF.L.U32 R21, R21, 0x1f, RZ ;  /* 0x0000001f15157819 */ /* 0x000fe200000006ff */
[----:B0-----:R-:W-:Y:S06]  /*6ef0*/  @P0 BRA `(.L_x_379) ;  /* 0x00000000002c0947 */ /* 0x001fec0003800000 */
[----:B------:R-:W-:Y:S01]  /*6f00*/  ULDC UR4, c[0x0][0x3f4] ;  /* 0x0000fd0000047ab9 */ /* 0x000fe20000000800 */
[C---:B-1----:R-:W-:Y:S02]  /*6f10*/  IADD3 R12, P0, R18.reuse, R29, RZ ;  /* 0x0000001d120c7210 */ /* 0x042fe40007f1e0ff */
[C---:B------:R-:W-:Y:S02]  /*6f20*/  ISETP.GE.AND P2, PT, R18.reuse, UR4, PT ;  /* 0x0000000412007c0c */ /* 0x040fe4000bf46270 */
[----:B------:R-:W-:Y:S02]  /*6f30*/  SHF.R.S32.HI R8, RZ, 0x1f, R18 ;  /* 0x0000001fff087819 */ /* 0x000fe40000011412 */
[----:B--2---:R-:W-:-:S03]  /*6f40*/  IADD3 R14, P1, R18, R14, RZ ;  /* 0x0000000e120e7210 */ /* 0x004fc60007f3e0ff */
[--C-:B---3--:R-:W-:Y:S02]  /*6f50*/  IMAD.X R13, R0, 0x1, R8.reuse, P0 ;  /* 0x00000001000d7824 */ /* 0x108fe400000e0608 */
[----:B----4-:R-:W-:Y:S01]  /*6f60*/  IMAD.X R15, R3, 0x1, R8, P1 ;  /* 0x00000001030f7824 */ /* 0x010fe200008e0608 */
[----:B------:R-:W-:-:S03]  /*6f70*/  CS2R R8, SRZ ;  /* 0x0000000000087805 */ /* 0x000fc6000001ff00 */
[----:B------:R-:W-:Y:S05]  /*6f80*/  @P2 BRA `(.L_x_379) ;  /* 0x0000000000082947 */ /* 0x000fea0003800000 */
[----:B------:R0:W5:Y:S04]  /*6f90*/  LD.E.128 R8, desc[UR40][R12.64] ;  /* 0x000000280c087980 */ /* 0x000168000c101d00 */
[----:B------:R0:W5:Y:S02]  /*6fa0*/  LD.E.128 R4, desc[UR40][R14.64] ;  /* 0x000000280e047980 */ /* 0x000164000c101d00 */
.L_x_379:
[----:B------:R-:W-:Y:S05]  /*6fb0*/  BSYNC B1 ;  /* 0x0000000000017941 */ /* 0x000fea0003800000 */
.L_x_378:
[----:B------:R-:W1:Y:S01]  /*6fc0*/  SYNCS.PHASECHK.TRANS64.TRYWAIT P1, [R16+URZ+0x13200], R21 ;  /* 0x01320015100075a7 */ /* 0x000e62000802017f */
[----:B---3--:R-:W-:Y:S01]  /*6fd0*/  IMAD R0, R25, -0xc0, R24 ;  /* 0xffffff4019007824 */ /* 0x008fe200078e0218 */
[----:B------:R-:W-:Y:S01]  /*6fe0*/  ISETP.GE.AND P0, PT, R18, R27, PT ;  /* 0x0000001b1200720c */ /* 0x000fe20003f06270 */
[----:B------:R-:W-:Y:S03]  /*6ff0*/  BSSY B1, `(.L_x_380) ;  /* 0x0000004000017945 */ /* 0x000fe60003800000 */
[----:B------:R-:W-:-:S04]  /*7000*/  VIMNMX R0, R0, 0xc0, PT ;  /* 0x000000c000007848 */ /* 0x000fc80003fe0100 */
[----:B------:R-:W-:Y:S01]  /*7010*/  ISETP.GE.OR P0, PT, R23, R0, P0 ;  /* 0x000000001700720c */ /* 0x000fe20000706670 */
[----:B-1----:R-:W-:-:S12]  /*7020*/  @!P1 BRA `(.L_x_381) ;  /* 0x000000f800c09947 */ /* 0x002fd80003800000 */
.L_x_560:
[----:B------:R-:W-:Y:S05]  /*7030*/  BSYNC B1 ;  /* 0x0000000000017941 */ /* 0x000fea0003800000 */
.L_x_380:
[----:B------:R-:W-:Y:S05]  /*7040*/  @P0 BRA `(.L_x_374) ;  /* 0x0000000c00f00947 */ /* 0x000fea0003800000 */
[----:B------:R-:W3:Y:S04]  /*7050*/  LDL R33, [R1+0x28] ;  /* 0x0000280001217983 */ /* 0x000ee80000100800 */
[----:B------:R-:W3:Y:S04]  /*7060*/  LDL R31, [R1+0x2c] ;  /* 0x00002c00011f7983 */ /* 0x000ee80000100800 */
[----:B------:R-:W3:Y:S04]  /*7070*/  LDL R29, [R1+0x30] ;  /* 0x00003000011d7983 */ /* 0x000ee80000100800 */
[----:B------:R-:W3:Y:S01]  /*7080*/  LDL R52, [R1+0x84] ;  /* 0x0000840001347983 */ /* 0x000ee20000100800 */
[----:B-----5:R-:W-:-:S02]  /*7090*/  SHF.R.U32.HI R0, RZ, 0x8, R8 ;  /* 0x00000008ff007819 */ /* 0x020fc40000011608 */
[----:B----4-:R-:W-:Y:S02]  /*70a0*/  LOP3.LUT R3, R8, 0xff, RZ, 0xc0, !PT ;  /* 0x000000ff08037812 */ /* 0x010fe400078ec0ff */
[----:B------:R-:W-:Y:S02]  /*70b0*/  LOP3.LUT R0, R0, 0xff, RZ, 0xc0, !PT ;  /* 0x000000ff00007812 */ /* 0x000fe400078ec0ff */
[----:B------:R-:W-:Y:S02]  /*70c0*/  SHF.R.U32.HI R25, RZ, 0x8, R9 ;  /* 0x00000008ff197819 */ /* 0x000fe40000011609 */
[----:B------:R-:W-:Y:S02]  /*70d0*/  PRMT R20, R0, 0x7604, R3 ;  /* 0x0000760400147816 */ /* 0x000fe40000000003 */
[----:B0-----:R-:W-:Y:S02]  /*70e0*/  LOP3.LUT R13, R9, 0xff, RZ, 0xc0, !PT ;  /* 0x000000ff090d7812 */ /* 0x001fe400078ec0ff */
[----:B------:R-:W-:-:S02]  /*70f0*/  SHF.R.U32.HI R3, RZ, 0x8, R10 ;  /* 0x00000008ff037819 */ /* 0x000fc4000001160a */
[----:B------:R-:W-:Y:S02]  /*7100*/  LOP3.LUT R0, R25, 0xff, RZ, 0xc0, !PT ;  /* 0x000000ff19007812 */ /* 0x000fe400078ec0ff */
[----:B------:R-:W-:Y:S02]  /*7110*/  LOP3.LUT R12, R10, 0xff, RZ, 0xc0, !PT ;  /* 0x000000ff0a0c7812 */ /* 0x000fe400078ec0ff */
[----:B------:R-:W-:Y:S02]  /*7120*/  LOP3.LUT R3, R3, 0xff, RZ, 0xc0, !PT ;  /* 0x000000ff03037812 */ /* 0x000fe400078ec0ff */
[----:B------:R-:W-:Y:S01]  /*7130*/  PRMT R28, R0, 0x7604, R13 ;  /* 0x00007604001c7816 */ /* 0x000fe2000000000d */
[----:B------:R-:W-:Y:S01]  /*7140*/  IMAD.IADD R0, R18, 0x1, R27 ;  /* 0x0000000112007824 */ /* 0x000fe200078e021b */
[----:B-1----:R-:W-:Y:S02]  /*7150*/  SHF.R.U32.HI R21, RZ, 0x8, R4 ;  /* 0x00000008ff157819 */ /* 0x002fe40000011604 */
[----:B------:R-:W-:-:S02]  /*7160*/  PRMT R30, R3, 0x7604, R12 ;  /* 0x00007604031e7816 */ /* 0x000fc4000000000c */
[----:B------:R-:W-:Y:S02]  /*7170*/  LOP3.LUT R24, R4, 0xff, RZ, 0xc0, !PT ;  /* 0x000000ff04187812 */ /* 0x000fe400078ec0ff */
[----:B------:R-:W-:Y:S02]  /*7180*/  LOP3.LUT R21, R21, 0xff, RZ, 0xc0, !PT ;  /* 0x000000ff15157812 */ /* 0x000fe400078ec0ff */
[----:B------:R-:W-:Y:S02]  /*7190*/  SHF.R.U32.HI R3, RZ, 0x8, R6 ;  /* 0x00000008ff037819 */ /* 0x000fe40000011606 */
[----:B--2---:R-:W-:Y:S02]  /*71a0*/  SHF.R.U32.HI R14, RZ, 0x8, R11 ;  /* 0x00000008ff0e7819 */ /* 0x004fe4000001160b */
[----:B------:R-:W-:Y:S02]  /*71b0*/  PRMT R35, R21, 0x7604, R24 ;  /* 0x0000760415237816 */ /* 0x000fe40000000018 */
[----:B------:R-:W-:-:S02]  /*71c0*/  SHF.R.U32.HI R27, RZ, 0x8, R7 ;  /* 0x00000008ff1b7819 */ /* 0x000fc40000011607 */
[----:B------:R-:W-:Y:S02]  /*71d0*/  LOP3.LUT R25, R3, 0xff, RZ, 0xc0, !PT ;  /* 0x000000ff03197812 */ /* 0x000fe400078ec0ff */
[----:B------:R-:W-:Y:S02]  /*71e0*/  SHF.R.U32.HI R21, RZ, 0x8, R5 ;  /* 0x00000008ff157819 */ /* 0x000fe40000011605 */
[----:B------:R-:W-:Y:S02]  /*71f0*/  LOP3.LUT R15, R11, 0xff, RZ, 0xc0, !PT ;  /* 0x000000ff0b0f7812 */ /* 0x000fe400078ec0ff */
[----:B------:R-:W-:Y:S02]  /*7200*/  LOP3.LUT R14, R14, 0xff, RZ, 0xc0, !PT ;  /* 0x000000ff0e0e7812 */ /* 0x000fe400078ec0ff */
[----:B------:R-:W-:Y:S02]  /*7210*/  LOP3.LUT R24, R5, 0xff, RZ, 0xc0, !PT ;  /* 0x000000ff05187812 */ /* 0x000fe400078ec0ff */
[----:B------:R-:W-:-:S02]  /*7220*/  LOP3.LUT R26, R6, 0xff, RZ, 0xc0, !PT ;  /* 0x000000ff061a7812 */ /* 0x000fc400078ec0ff */
[----:B------:R-:W-:Y:S02]  /*7230*/  LOP3.LUT R27, R27, 0xff, RZ, 0xc0, !PT ;  /* 0x000000ff1b1b7812 */ /* 0x000fe400078ec0ff */
[----:B------:R-:W-:Y:S02]  /*7240*/  LOP3.LUT R36, R7, 0xff, RZ, 0xc0, !PT ;  /* 0x000000ff07247812 */ /* 0x000fe400078ec0ff */
[----:B------:R-:W-:Y:S02]  /*7250*/  LOP3.LUT R21, R21, 0xff, RZ, 0xc0, !PT ;  /* 0x000000ff15157812 */ /* 0x000fe400078ec0ff */
[----:B------:R-:W-:Y:S02]  /*7260*/  PRMT R34, R14, 0x7604, R15 ;  /* 0x000076040e227816 */ /* 0x000fe4000000000f */
[----:B------:R-:W-:Y:S02]  /*7270*/  PRMT R37, R21, 0x7604, R24 ;  /* 0x0000760415257816 */ /* 0x000fe40000000018 */
[----:B------:R-:W-:-:S02]  /*7280*/  PRMT R39, R25, 0x7604, R26 ;  /* 0x0000760419277816 */ /* 0x000fc4000000001a */
[----:B------:R-:W-:Y:S02]  /*7290*/  PRMT R36, R27, 0x7604, R36 ;  /* 0x000076041b247816 */ /* 0x000fe40000000024 */
[----:B------:R-:W-:-:S04]  /*72a0*/  SHF.R.U32.HI R21, RZ, 0x10, R9 ;  /* 0x00000010ff157819 */ /* 0x000fc80000011609 */
[----:B------:R-:W-:-:S04]  /*72b0*/  LOP3.LUT R21, R21, 0xff, RZ, 0xc0, !PT ;  /* 0x000000ff15157812 */ /* 0x000fc800078ec0ff */
[----:B------:R-:W-:Y:S02]  /*72c0*/  PRMT R21, R21, 0x7054, R28 ;  /* 0x0000705415157816 */ /* 0x000fe4000000001c */
[----:B------:R-:W-:-:S04]  /*72d0*/  SHF.R.U32.HI R28, RZ, 0x10, R5 ;  /* 0x00000010ff1c7819 */ /* 0x000fc80000011605 */
[----:B------:R-:W-:-:S04]  /*72e0*/  LOP3.LUT R28, R28, 0xff, RZ, 0xc0, !PT ;  /* 0x000000ff1c1c7812 */ /* 0x000fc800078ec0ff */
[----:B------:R-:W-:-:S04]  /*72f0*/  PRMT R37, R28, 0x7054, R37 ;  /* 0x000070541c257816 */ /* 0x000fc80000000025 */
[----:B------:R-:W-:Y:S02]  /*7300*/  LOP3.LUT R37, R37, 0xff000000, R5, 0xf8, !PT ;  /* 0xff00000025257812 */ /* 0x000fe400078ef805 */
[----:B---3--:R-:W-:-:S04]  /*7310*/  LOP3.LUT R0, R33, 0x30, R0, 0xf8, !PT ;  /* 0x0000003021007812 */ /* 0x008fc800078ef800 */
[----:B------:R-:W-:Y:S02]  /*7320*/  LOP3.LUT R3, R0, R31, RZ, 0x3c, !PT ;  /* 0x0000001f00037212 */ /* 0x000fe400078e3cff */
[----:B------:R-:W-:Y:S02]  /*7330*/  SHF.R.U32.HI R31, RZ, 0x10, R11 ;  /* 0x00000010ff1f7819 */ /* 0x000fe4000001160b */
[----:B------:R-:W-:Y:S02]  /*7340*/  IADD3 R0, R16, R29, R3 ;  /* 0x0000001d10007210 */ /* 0x000fe40007ffe003 */
[----:B------:R-:W-:Y:S01]  /*7350*/  SHF.R.U32.HI R3, RZ, 0x10, R8 ;  /* 0x00000010ff037819 */ /* 0x000fe20000011608 */
[----:B------:R-:W0:Y:S01]  /*7360*/  LDS.128 R12, [R52+0xb000] ;  /* 0x00b00000340c7984 */ /* 0x000e220000000c00 */
[----:B------:R-:W-:Y:S02]  /*7370*/  SHF.R.U32.HI R29, RZ, 0x10, R10 ;  /* 0x00000010ff1d7819 */ /* 0x000fe4000001160a */
[----:B------:R-:W-:Y:S01]  /*7380*/  LOP3.LUT R3, R3, 0xff, RZ, 0xc0, !PT ;  /* 0x000000ff03037812 */ /* 0x000fe200078ec0ff */
[----:B------:R-:W1:Y:S01]  /*7390*/  LDS.128 R24, [R0+0xb000] ;  /* 0x00b0000000187984 */ /* 0x000e620000000c00 */
[----:B------:R-:W-:-:S02]  /*73a0*/  LOP3.LUT R29, R29, 0xff, RZ, 0xc0, !PT ;  /* 0x000000ff1d1d7812 */ /* 0x000fc400078ec0ff */
[----:B------:R-:W-:Y:S02]  /*73b0*/  LOP3.LUT R31, R31, 0xff, RZ, 0xc0, !PT ;  /* 0x000000ff1f1f7812 */ /* 0x000fe400078ec0ff */
[----:B------:R-:W-:Y:S02]  /*73c0*/  PRMT R3, R3, 0x7054, R20 ;  /* 0x0000705403037816 */ /* 0x000fe40000000014 */
[----:B------:R-:W-:Y:S02]  /*73d0*/  PRMT R29, R29, 0x7054, R30 ;  /* 0x000070541d1d7816 */ /* 0x000fe4000000001e */
[----:B------:R-:W-:Y:S02]  /*73e0*/  SHF.R.U32.HI R20, RZ, 0x10, R4 ;  /* 0x00000010ff147819 */ /* 0x000fe40000011604 */
[----:B------:R-:W-:Y:S02]  /*73f0*/  PRMT R33, R31, 0x7054, R34 ;  /* 0x000070541f217816 */ /* 0x000fe40000000022 */
[----:B------:R-:W-:-:S02]  /*7400*/  SHF.R.U32.HI R30, RZ, 0x10, R6 ;  /* 0x00000010ff1e7819 */ /* 0x000fc40000011606 */
[----:B------:R-:W-:Y:S02]  /*7410*/  SHF.R.U32.HI R31, RZ, 0x10, R7 ;  /* 0x00000010ff1f7819 */ /* 0x000fe40000011607 */
[----:B------:R-:W-:Y:S02]  /*7420*/  LOP3.LUT R20, R20, 0xff, RZ, 0xc0, !PT ;  /* 0x000000ff14147812 */ /* 0x000fe400078ec0ff */
[----:B------:R-:W-:Y:S02]  /*7430*/  LOP3.LUT R30, R30, 0xff, RZ, 0xc0, !PT ;  /* 0x000000ff1e1e7812 */ /* 0x000fe400078ec0ff */
[----:B------:R-:W-:Y:S02]  /*7440*/  LOP3.LUT R31, R31, 0xff, RZ, 0xc0, !PT ;  /* 0x000000ff1f1f7812 */ /* 0x000fe400078ec0ff */
[----:B------:R-:W-:Y:S02]  /*7450*/  PRMT R35, R20, 0x7054, R35 ;  /* 0x0000705414237816 */ /* 0x000fe40000000023 */
[----:B------:R-:W-:-:S02]  /*7460*/  PRMT R39, R30, 0x7054, R39 ;  /* 0x000070541e277816 */ /* 0x000fc40000000027 */
[----:B------:R-:W-:Y:S02]  /*7470*/  PRMT R41, R31, 0x7054, R36 ;  /* 0x000070541f297816 */ /* 0x000fe40000000024 */
[----:B------:R-:W-:Y:S02]  /*7480*/  LOP3.LUT R8, R3, 0xff000000, R8, 0xf8, !PT ;  /* 0xff00000003087812 */ /* 0x000fe400078ef808 */
[----:B------:R-:W-:Y:S02]  /*7490*/  LOP3.LUT R31, R21, 0xff000000, R9, 0xf8, !PT ;  /* 0xff000000151f7812 */ /* 0x000fe400078ef809 */
[----:B------:R-:W-:Y:S02]  /*74a0*/  LOP3.LUT R3, R29, 0xff000000, R10, 0xf8, !PT ;  /* 0xff0000001d037812 */ /* 0x000fe400078ef80a */
[----:B------:R-:W-:Y:S02]  /*74b0*/  LOP3.LUT R20, R35, 0xff000000, R4, 0xf8, !PT ;  /* 0xff00000023147812 */ /* 0x000fe400078ef804 */
[----:B------:R-:W-:-:S02]  /*74c0*/  LOP3.LUT R34, R33, 0xff000000, R11, 0xf8, !PT ;  /* 0xff00000021227812 */ /* 0x000fc400078ef80b */
[----:B------:R-:W-:Y:S02]  /*74d0*/  LOP3.LUT R4, R39, 0xff000000, R6, 0xf8, !PT ;  /* 0xff00000027047812 */ /* 0x000fe400078ef806 */
[-C--:B0-----:R-:W-:Y:S02]  /*74e0*/  F2FP.F16.E4M3.UNPACK_B R10, R13.reuse ;  /* 0x0000000dff0a723e */ /* 0x081fe400020006ff */
[----:B------:R-:W-:Y:S02]  /*74f0*/  F2FP.F16.E4M3.UNPACK_B R28, R13.H1 ;  /* 0x0000000dff1c723e */ /* 0x000fe400030006ff */
[-C--:B------:R-:W-:Y:S01]  /*7500*/  F2FP.F16.E4M3.UNPACK_B R13, R12.reuse ;  /* 0x0000000cff0d723e */ /* 0x080fe200020006ff */
[--C-:B------:R-:W-:Y:S01]  /*7510*/  HADD2.F32 R9, -RZ, R10.reuse.H0_H0 ;  /* 0x2000000aff097230 */ /* 0x100fe20000004100 */
[----:B------:R-:W-:Y:S01]  /*7520*/  F2FP.F16.E4M3.UNPACK_B R29, R12.H1 ;  /* 0x0000000cff1d723e */ /* 0x000fe200030006ff */
[----:B------:R-:W-:Y:S01]  /*7530*/  HADD2.F32 R10, -RZ, R10.H1_H1 ;  /* 0x3000000aff0a7230 */ /* 0x000fe20000004100 */
[----:B------:R-:W-:-:S02]  /*7540*/  F2FP.F16.E4M3.UNPACK_B R39, R37 ;  /* 0x00000025ff27723e */ /* 0x000fc400020006ff */
[----:B-1----:R-:W-:Y:S02]  /*7550*/  F2FP.F16.E4M3.UNPACK_B R11, R25 ;  /* 0x00000019ff0b723e */ /* 0x002fe400020006ff */
[----:B------:R-:W-:Y:S01]  /*7560*/  F2FP.F16.E4M3.UNPACK_B R12, R31 ;  /* 0x0000001fff0c723e */ /* 0x000fe200020006ff */
[----:B------:R-:W-:Y:S01]  /*7570*/  HADD2.F32 R40, -RZ, R39.H0_H0 ;  /* 0x20000027ff287230 */ /* 0x000fe20000004100 */
[-C--:B------:R-:W-:Y:S01]  /*7580*/  F2FP.F16.E4M3.UNPACK_B R30, R15.reuse ;  /* 0x0000000fff1e723e */ /* 0x080fe200020006ff */
[----:B------:R-:W-:Y:S01]  /*7590*/  HADD2.F32 R6, -RZ, R11.H0_H0 ;  /* 0x2000000bff067230 */ /* 0x000fe20000004100 */
[----:B------:R-:W-:Y:S01]  /*75a0*/  F2FP.F16.E4M3.UNPACK_B R36, R15.H1 ;  /* 0x0000000fff24723e */ /* 0x000fe200030006ff */
[--C-:B------:R-:W-:Y:S01]  /*75b0*/  HADD2.F32 R15, -RZ, R12.reuse.H0_H0 ;  /* 0x2000000cff0f7230 */ /* 0x100fe20000004100 */
[-C--:B------:R-:W-:Y:S01]  /*75c0*/  F2FP.F16.E4M3.UNPACK_B R21, R24.reuse ;  /* 0x00000018ff15723e */ /* 0x080fe200020006ff */
[----:B------:R-:W-:Y:S01]  /*75d0*/  HADD2.F32 R39, -RZ, R39.H1_H1 ;  /* 0x30000027ff277230 */ /* 0x000fe20000004100 */
[----:B------:R-:W-:Y:S01]  /*75e0*/  F2FP.F16.E4M3.UNPACK_B R35, R24.H1 ;  /* 0x00000018ff23723e */ /* 0x000fe200030006ff */
[CC--:B------:R-:W-:Y:S01]  /*75f0*/  FMUL.FTZ R24, R6.reuse, R40.reuse ;  /* 0x0000002806187220 */ /* 0x0c0fe20000410000 */
[-C--:B------:R-:W-:Y:S01]  /*7600*/  F2FP.F16.E4M3.UNPACK_B R33, R27.reuse ;  /* 0x0000001bff21723e */ /* 0x080fe200020006ff */
[----:B------:R-:W-:Y:S01]  /*7610*/  HADD2.F32 R11, -RZ, R11.H1_H1 ;  /* 0x3000000bff0b7230 */ /* 0x000fe20000004100 */
[----:B------:R-:W-:Y:S01]  /*7620*/  F2FP.F16.E4M3.UNPACK_B R38, R27.H1 ;  /* 0x0000001bff26723e */ /* 0x000fe200030006ff */
[----:B------:R-:W-:Y:S01]  /*7630*/  FMUL.FTZ R27, R6, R15 ;  /* 0x0000000f061b7220 */ /* 0x000fe20000410000 */
[----:B------:R-:W-:Y:S01]  /*7640*/  F2FP.F16.E4M3.UNPACK_B R25, R25.H1 ;  /* 0x00000019ff19723e */ /* 0x000fe200030006ff */
[C---:B------:R-:W-:Y:S01]  /*7650*/  FFMA.FTZ R6, R9.reuse, R15, -R24 ;  /* 0x0000000f09067223 */ /* 0x040fe20000010818 */
[----:B------:R-:W-:Y:S01]  /*7660*/  F2FP.F16.E4M3.UNPACK_B R37, R37.H1 ;  /* 0x00000025ff25723e */ /* 0x000fe200030006ff */
[----:B------:R-:W-:Y:S01]  /*7670*/  FFMA.FTZ R9, R9, R40, R27 ;  /* 0x0000002809097223 */ /* 0x000fe2000001001b */
[----:B------:R-:W-:Y:S01]  /*7680*/  F2FP.F16.E4M3.UNPACK_B R31, R31.H1 ;  /* 0x0000001fff1f723e */ /* 0x000fe200030006ff */
[----:B------:R-:W-:-:S02]  /*7690*/  HADD2.F32 R24, -RZ, R12.H1_H1 ;  /* 0x3000000cff187230 */ /* 0x000fc40000004100 */
[-C--:B------:R-:W-:Y:S01]  /*76a0*/  FMUL.FTZ R43, R11, R39.reuse ;  /* 0x000000270b2b7220 */ /* 0x080fe20000410000 */
[----:B------:R-:W-:Y:S01]  /*76b0*/  HADD2.F32 R40, -RZ, R37.H0_H0 ;  /* 0x20000025ff287230 */ /* 0x000fe20000004100 */
[----:B------:R-:W-:Y:S01]  /*76c0*/  LOP3.LUT R41, R41, 0xff000000, R7, 0xf8, !PT ;  /* 0xff00000029297812 */ /* 0x000fe200078ef807 */
[----:B------:R-:W-:Y:S02]  /*76d0*/  HADD2.F32 R12, -RZ, R25.H0_H0 ;  /* 0x20000019ff0c7230 */ /* 0x000fe40000004100 */
[-C--:B------:R-:W-:Y:S01]  /*76e0*/  FMUL.FTZ R42, R11, R24.reuse ;  /* 0x000000180b2a7220 */ /* 0x080fe20000410000 */
[----:B------:R-:W-:Y:S02]  /*76f0*/  HADD2.F32 R27, -RZ, R31.H0_H0 ;  /* 0x2000001fff1b7230 */ /* 0x000fe40000004100 */
[----:B------:R-:W-:Y:S01]  /*7700*/  FFMA.FTZ R11, R10, R24, -R43 ;  /* 0x000000180a0b7223 */ /* 0x000fe2000001082b */
[----:B------:R-:W-:Y:S02]  /*7710*/  HADD2.F32 R15, -RZ, R28.H0_H0 ;  /* 0x2000001cff0f7230 */ /* 0x000fe40000004100 */
[----:B------:R-:W-:Y:S01]  /*7720*/  FMUL.FTZ R44, R12, R40 ;  /* 0x000000280c2c7220 */ /* 0x000fe20000410000 */
[----:B------:R-:W-:Y:S01]  /*7730*/  FFMA.FTZ R10, R10, R39, R42 ;  /* 0x000000270a0a7223 */ /* 0x000fe2000001002a */
[----:B------:R-:W-:Y:S01]  /*7740*/  FMUL.FTZ R45, R12, R27 ;  /* 0x0000001b0c2d7220 */ /* 0x000fe20000410000 */
[----:B------:R-:W-:Y:S01]  /*7750*/  F2FP.F16.E4M3.UNPACK_B R42, R41 ;  /* 0x00000029ff2a723e */ /* 0x000fe200020006ff */
[----:B------:R-:W-:Y:S01]  /*7760*/  FFMA.FTZ R12, R15, R27, -R44 ;  /* 0x0000001b0f0c7223 */ /* 0x000fe2000001082c */
[----:B------:R-:W-:-:S02]  /*7770*/  HADD2.F32 R25, -RZ, R25.H1_H1 ;  /* 0x30000019ff197230 */ /* 0x000fc40000004100 */
[----:B------:R-:W-:Y:S01]  /*7780*/  FFMA.FTZ R15, R15, R40, R45 ;  /* 0x000000280f0f7223 */ /* 0x000fe2000001002d */
[----:B------:R-:W-:Y:S01]  /*7790*/  HADD2.F32 R40, -RZ, R37.H1_H1 ;  /* 0x30000025ff287230 */ /* 0x000fe20000004100 */
[----:B------:R-:W-:Y:S01]  /*77a0*/  F2FP.F16.E4M3.UNPACK_B R37, R34 ;  /* 0x00000022ff25723e */ /* 0x000fe200020006ff */
[----:B------:R-:W-:Y:S01]  /*77b0*/  HADD2.F32 R31, -RZ, R31.H1_H1 ;  /* 0x3000001fff1f7230 */ /* 0x000fe20000004100 */
[----:B------:R-:W-:Y:S01]  /*77c0*/  F2FP.F16.E4M3.UNPACK_B R41, R41.H1 ;  /* 0x00000029ff29723e */ /* 0x000fe200030006ff */
[----:B------:R-:W-:Y:S02]  /*77d0*/  HADD2.F32 R28, -RZ, R28.H1_H1 ;  /* 0x3000001cff1c7230 */ /* 0x000fe40000004100 */
[C---:B------:R-:W-:Y:S01]  /*77e0*/  FMUL.FTZ R45, R25.reuse, R40 ;  /* 0x00000028192d7220 */ /* 0x040fe20000410000 */
[----:B------:R-:W-:Y:S02]  /*77f0*/  HADD2.F32 R43, -RZ, R42.H0_H0 ;  /* 0x2000002aff2b7230 */ /* 0x000fe40000004100 */
[----:B------:R-:W-:Y:S01]  /*7800*/  FMUL.FTZ R47, R25, R31 ;  /* 0x0000001f192f7220 */ /* 0x000fe20000410000 */
[----:B------:R-:W-:-:S02]  /*7810*/  HADD2.F32 R27, -RZ, R33.H0_H0 ;  /* 0x20000021ff1b7230 */ /* 0x000fc40000004100 */
[C---:B------:R-:W-:Y:S01]  /*7820*/  FFMA.FTZ R25, R28.reuse, R31, -R45 ;  /* 0x0000001f1c197223 */ /* 0x040fe2000001082d */
[--C-:B------:R-:W-:Y:S02]  /*7830*/  HADD2.F32 R39, -RZ, R37.reuse.H0_H0 ;  /* 0x20000025ff277230 */ /* 0x100fe40000004100 */
[----:B------:R-:W-:Y:S01]  /*7840*/  FFMA.FTZ R28, R28, R40, R47 ;  /* 0x000000281c1c7223 */ /* 0x000fe2000001002f */
[----:B------:R-:W-:Y:S02]  /*7850*/  HADD2.F32 R24, -RZ, R30.H0_H0 ;  /* 0x2000001eff187230 */ /* 0x000fe40000004100 */
[C---:B------:R-:W-:Y:S01]  /*7860*/  FMUL.FTZ R49, R27.reuse, R43 ;  /* 0x0000002b1b317220 */ /* 0x040fe20000410000 */
[----:B------:R-:W-:Y:S02]  /*7870*/  HADD2.F32 R40, -RZ, R37.H1_H1 ;  /* 0x30000025ff287230 */ /* 0x000fe40000004100 */
[-C--:B------:R-:W-:Y:S01]  /*7880*/  FMUL.FTZ R44, R27, R39.reuse ;  /* 0x000000271b2c7220 */ /* 0x080fe20000410000 */
[----:B------:R-:W-:Y:S01]  /*7890*/  F2FP.F16.E4M3.UNPACK_B R37, R34.H1 ;  /* 0x00000022ff25723e */ /* 0x000fe200030006ff */
[----:B------:R-:W-:Y:S01]  /*78a0*/  FFMA.FTZ R27, R24, R39, -R49 ;  /* 0x00000027181b7223 */ /* 0x000fe20000010831 */
[----:B------:R-:W-:-:S02]  /*78b0*/  HADD2.F32 R42, -RZ, R42.H1_H1 ;  /* 0x3000002aff2a7230 */ /* 0x000fc40000004100 */
[----:B------:R-:W-:Y:S01]  /*78c0*/  FFMA.FTZ R24, R24, R43, R44 ;  /* 0x0000002b18187223 */ /* 0x000fe2000001002c */
[----:B------:R-:W-:Y:S01]  /*78d0*/  HADD2.F32 R33, -RZ, R33.H1_H1 ;  /* 0x30000021ff217230 */ /* 0x000fe20000004100 */
[-C--:B------:R-:W-:Y:S01]  /*78e0*/  F2FP.F16.E4M3.UNPACK_B R7, R26.reuse ;  /* 0x0000001aff07723e */ /* 0x080fe200020006ff */
[----:B------:R-:W-:Y:S01]  /*78f0*/  HADD2.F32 R31, -RZ, R30.H1_H1 ;  /* 0x3000001eff1f7230 */ /* 0x000fe20000004100 */
[----:B------:R-:W-:Y:S01]  /*7900*/  F2FP.F16.E4M3.UNPACK_B R26, R26.H1 ;  /* 0x0000001aff1a723e */ /* 0x000fe200030006ff */
[----:B------:R-:W-:Y:S02]  /*7910*/  HADD2.F32 R43, -RZ, R41.H0_H0 ;  /* 0x20000029ff2b7230 */ /* 0x000fe40000004100 */
[C---:B------:R-:W-:Y:S01]  /*7920*/  FMUL.FTZ R44, R33.reuse, R42 ;  /* 0x0000002a212c7220 */ /* 0x040fe20000410000 */
[----:B------:R-:W-:Y:S02]  /*7930*/  HADD2.F32 R30, -RZ, R38.H0_H0 ;  /* 0x20000026ff1e7230 */ /* 0x000fe40000004100 */
[----:B------:R-:W-:Y:S01]  /*7940*/  FMUL.FTZ R33, R33, R40 ;  /* 0x0000002821217220 */ /* 0x000fe20000410000 */
[----:B------:R-:W-:Y:S01]  /*7950*/  HADD2.F32 R39, -RZ, R37.H0_H0 ;  /* 0x20000025ff277230 */ /* 0x000fe20000004100 */
[----:B------:R-:W-:Y:S01]  /*7960*/  F2FP.F16.E4M3.UNPACK_B R5, R14 ;  /* 0x0000000eff05723e */ /* 0x000fe200020006ff */
[----:B------:R-:W-:-:S02]  /*7970*/  HADD2.F32 R34, -RZ, R36.H0_H0 ;  /* 0x20000024ff227230 */ /* 0x000fc40000004100 */
[C---:B------:R-:W-:Y:S01]  /*7980*/  FMUL.FTZ R45, R30.reuse, R43 ;  /* 0x0000002b1e2d7220 */ /* 0x040fe20000410000 */
[----:B------:R-:W-:Y:S02]  /*7990*/  HADD2.F32 R38, -RZ, R38.H1_H1 ;  /* 0x30000026ff267230 */ /* 0x000fe40000004100 */
[-C--:B------:R-:W-:Y:S01]  /*79a0*/  FMUL.FTZ R46, R30, R39.reuse ;  /* 0x000000271e2e7220 */ /* 0x080fe20000410000 */
[C---:B------:R-:W-:Y:S01]  /*79b0*/  FFMA.FTZ R30, R31.reuse, R40, -R44 ;  /* 0x000000281f1e7223 */ /* 0x040fe2000001082c */
[----:B------:R-:W-:Y:S01]  /*79c0*/  FFMA.FTZ R31, R31, R42, R33 ;  /* 0x0000002a1f1f7223 */ /* 0x000fe20000010021 */
[C---:B------:R-:W-:Y:S01]  /*79d0*/  FFMA.FTZ R33, R34.reuse, R39, -R45 ;  /* 0x0000002722217223 */ /* 0x040fe2000001082d */
[----:B------:R-:W-:Y:S01]  /*79e0*/  FFMA.FTZ R34, R34, R43, R46 ;  /* 0x0000002b22227223 */ /* 0x000fe2000001002e */
[----:B------:R-:W-:Y:S01]  /*79f0*/  F2FP.F16.E4M3.UNPACK_B R43, R20.H1 ;  /* 0x00000014ff2b723e */ /* 0x000fe200030006ff */
[----:B------:R-:W-:Y:S01]  /*7a00*/  HADD2.F32 R45, -RZ, R41.H1_H1 ;  /* 0x30000029ff2d7230 */ /* 0x000fe20000004100 */
[----:B------:R-:W-:Y:S01]  /*7a10*/  F2FP.F16.E4M3.UNPACK_B R40, R8.H1 ;  /* 0x00000008ff28723e */ /* 0x000fe200030006ff */
[----:B------:R-:W-:Y:S01]  /*7a20*/  HADD2.F32 R42, -RZ, R37.H1_H1 ;  /* 0x30000025ff2a7230 */ /* 0x000fe20000004100 */
[----:B------:R-:W-:Y:S01]  /*7a30*/  F2FP.F16.E4M3.UNPACK_B R14, R14.H1 ;  /* 0x0000000eff0e723e */ /* 0x000fe200030006ff */
[----:B------:R-:W-:-:S02]  /*7a40*/  HADD2.F32 R37, -RZ, R36.H1_H1 ;  /* 0x30000024ff257230 */ /* 0x000fc40000004100 */
[C---:B------:R-:W-:Y:S01]  /*7a50*/  FMUL.FTZ R46, R38.reuse, R45 ;  /* 0x0000002d262e7220 */ /* 0x040fe20000410000 */
[----:B------:R-:W-:Y:S02]  /*7a60*/  HADD2.F32 R44, -RZ, R43.H0_H0 ;  /* 0x2000002bff2c7230 */ /* 0x000fe40000004100 */
[----:B------:R-:W-:Y:S01]  /*7a70*/  FMUL.FTZ R48, R38, R42 ;  /* 0x0000002a26307220 */ /* 0x000fe20000410000 */
[----:B------:R-:W-:Y:S01]  /*7a80*/  HADD2.F32 R36, -RZ, R35.H0_H0 ;  /* 0x20000023ff247230 */ /* 0x000fe20000004100 */
[----:B------:R-:W-:Y:S01]  /*7a90*/  F2FP.SATFINITE.E4M3.F32.PACK_AB_MERGE_C R15, R28, R15, RZ ;  /* 0x0000000f1c0f723e */ /* 0x000fe200048070ff */
[----:B------:R-:W-:Y:S02]  /*7aa0*/  HADD2.F32 R41, -RZ, R40.H0_H0 ;  /* 0x20000028ff297230 */ /* 0x000fe40000004100 */
[----:B------:R-:W-:Y:S02]  /*7ab0*/  HADD2.F32 R39, -RZ, R29.H0_H0 ;  /* 0x2000001dff277230 */ /* 0x000fe40000004100 */
[----:B------:R-:W-:Y:S01]  /*7ac0*/  FMUL.FTZ R38, R36, R44 ;  /* 0x0000002c24267220 */ /* 0x000fe20000410000 */
[----:B------:R-:W-:-:S02]  /*7ad0*/  HADD2.F32 R35, -RZ, R35.H1_H1 ;  /* 0x30000023ff237230 */ /* 0x000fc40000004100 */
[-C--:B------:R-:W-:Y:S01]  /*7ae0*/  FMUL.FTZ R47, R36, R41.reuse ;  /* 0x00000029242f7220 */ /* 0x080fe20000410000 */
[----:B------:R-:W-:Y:S01]  /*7af0*/  FFMA.FTZ R36, R37, R42, -R46 ;  /* 0x0000002a25247223 */ /* 0x000fe2000001082e */
[----:B------:R-:W-:Y:S02]  /*7b00*/  HADD2.F32 R42, -RZ, R43.H1_H1 ;  /* 0x3000002bff2a7230 */ /* 0x000fe40000004100 */
[C---:B------:R-:W-:Y:S01]  /*7b10*/  FFMA.FTZ R38, R39.reuse, R41, -R38 ;  /* 0x0000002927267223 */ /* 0x040fe20000010826 */
[----:B------:R-:W-:Y:S02]  /*7b20*/  HADD2.F32 R40, -RZ, R40.H1_H1 ;  /* 0x30000028ff287230 */ /* 0x000fe40000004100 */
[----:B------:R-:W-:Y:S01]  /*7b30*/  FFMA.FTZ R47, R39, R44, R47 ;  /* 0x0000002c272f7223 */ /* 0x000fe2000001002f */
[----:B------:R-:W-:Y:S01]  /*7b40*/  F2FP.F16.E4M3.UNPACK_B R41, R20 ;  /* 0x00000014ff29723e */ /* 0x000fe200020006ff */
[----:B------:R-:W-:Y:S01]  /*7b50*/  HADD2.F32 R29, -RZ, R29.H1_H1 ;  /* 0x3000001dff1d7230 */ /* 0x000fe20000004100 */
[----:B------:R-:W-:Y:S01]  /*7b60*/  F2FP.F16.E4M3.UNPACK_B R39, R8 ;  /* 0x00000008ff27723e */ /* 0x000fe200020006ff */
[C---:B------:R-:W-:Y:S01]  /*7b70*/  FMUL.FTZ R8, R35.reuse, R42 ;  /* 0x0000002a23087220 */ /* 0x040fe20000410000 */
[----:B------:R-:W-:Y:S01]  /*7b80*/  FMUL.FTZ R43, R35, R40 ;  /* 0x00000028232b7220 */ /* 0x000fe20000410000 */
[----:B------:R-:W-:Y:S01]  /*7b90*/  FFMA.FTZ R37, R37, R45, R48 ;  /* 0x0000002d25257223 */ /* 0x000fe20000010030 */
[----:B------:R-:W-:-:S02]  /*7ba0*/  HADD2.F32 R35, -RZ, R41.H0_H0 ;  /* 0x20000029ff237230 */ /* 0x000fc40000004100 */
[C---:B------:R-:W-:Y:S01]  /*7bb0*/  FFMA.FTZ R45, R29.reuse, R40, -R8 ;  /* 0x000000281d2d7223 */ /* 0x040fe20000010808 */
[----:B------:R-:W-:Y:S02]  /*7bc0*/  HADD2.F32 R20, -RZ, R21.H0_H0 ;  /* 0x20000015ff147230 */ /* 0x000fe40000004100 */
[----:B------:R-:W-:Y:S01]  /*7bd0*/  FFMA.FTZ R44, R29, R42, R43 ;  /* 0x0000002a1d2c7223 */ /* 0x000fe2000001002b */
[----:B------:R-:W-:Y:S01]  /*7be0*/  HADD2.F32 R29, -RZ, R39.H0_H0 ;  /* 0x20000027ff1d7230 */ /* 0x000fe20000004100 */
[----:B------:R-:W-:Y:S01]  /*7bf0*/  F2FP.SATFINITE.E4M3.F32.PACK_AB_MERGE_C R34, R37, R34, RZ ;  /* 0x000000222522723e */ /* 0x000fe200048070ff */
[----:B------:R-:W-:Y:S02]  /*7c00*/  HADD2.F32 R8, -RZ, R13.H0_H0 ;  /* 0x2000000dff087230 */ /* 0x000fe40000004100 */
[C---:B------:R-:W-:Y:S01]  /*7c10*/  FMUL.FTZ R43, R20.reuse, R35 ;  /* 0x00000023142b7220 */ /* 0x040fe20000410000 */
[----:B------:R-:W-:Y:S02]  /*7c20*/  HADD2.F32 R40, -RZ, R41.H1_H1 ;  /* 0x30000029ff287230 */ /* 0x000fe40000004100 */
[----:B------:R-:W-:Y:S01]  /*7c30*/  FMUL.FTZ R41, R20, R29 ;  /* 0x0000001d14297220 */ /* 0x000fe20000410000 */
[----:B------:R-:W-:-:S02]  /*7c40*/  HADD2.F32 R21, -RZ, R21.H1_H1 ;  /* 0x30000015ff157230 */ /* 0x000fc40000004100 */
[C---:B------:R-:W-:Y:S01]  /*7c50*/  FFMA.FTZ R43, R8.reuse, R29, -R43 ;  /* 0x0000001d082b7223 */ /* 0x040fe2000001082b */
[----:B------:R-:W-:Y:S01]  /*7c60*/  HADD2.F32 R20, -RZ, R39.H1_H1 ;  /* 0x30000027ff147230 */ /* 0x000fe20000004100 */
[----:B------:R-:W-:Y:S01]  /*7c70*/  F2FP.F16.E4M3.UNPACK_B R29, R4.H1 ;  /* 0x00000004ff1d723e */ /* 0x000fe200030006ff */
[----:B------:R-:W-:Y:S02]  /*7c80*/  HADD2.F32 R13, -RZ, R13.H1_H1 ;  /* 0x3000000dff0d7230 */ /* 0x000fe40000004100 */
[C---:B------:R-:W-:Y:S01]  /*7c90*/  FMUL.FTZ R42, R21.reuse, R40 ;  /* 0x00000028152a7220 */ /* 0x040fe20000410000 */
[----:B------:R-:W-:Y:S01]  /*7ca0*/  FFMA.FTZ R41, R8, R35, R41 ;  /* 0x0000002308297223 */ /* 0x000fe20000010029 */
[-C--:B------:R-:W-:Y:S01]  /*7cb0*/  F2FP.F16.E4M3.UNPACK_B R8, R3.reuse.H1 ;  /* 0x00000003ff08723e */ /* 0x080fe200030006ff */
[-C--:B------:R-:W-:Y:S01]  /*7cc0*/  FMUL.FTZ R21, R21, R20.reuse ;  /* 0x0000001415157220 */ /* 0x080fe20000410000 */
[----:B------:R-:W-:Y:S01]  /*7cd0*/  FFMA.FTZ R42, R13, R20, -R42 ;  /* 0x000000140d2a7223 */ /* 0x000fe2000001082a */
[----:B------:R-:W-:Y:S01]  /*7ce0*/  HADD2.F32 R35, -RZ, R29.H0_H0 ;  /* 0x2000001dff237230 */ /* 0x000fe20000004100 */
[----:B------:R-:W-:Y:S01]  /*7cf0*/  F2FP.F16.E4M3.UNPACK_B R3, R3 ;  /* 0x00000003ff03723e */ /* 0x000fe200020006ff */
[----:B------:R-:W-:-:S02]  /*7d00*/  HADD2.F32 R20, -RZ, R26.H0_H0 ;  /* 0x2000001aff147230 */ /* 0x000fc40000004100 */
[----:B------:R-:W-:Y:S01]  /*7d10*/  FFMA.FTZ R40, R13, R40, R21 ;  /* 0x000000280d287223 */ /* 0x000fe20000010015 */
[--C-:B------:R-:W-:Y:S01]  /*7d20*/  HADD2.F32 R13, -RZ, R8.reuse.H0_H0 ;  /* 0x20000008ff0d7230 */ /* 0x100fe20000004100 */
[----:B------:R-:W-:Y:S01]  /*7d30*/  F2FP.SATFINITE.E4M3.F32.PACK_AB_MERGE_C R9, R10, R9, R15 ;  /* 0x000000090a09723e */ /* 0x000fe2000480700f */
[----:B------:R-:W-:Y:S02]  /*7d40*/  HADD2.F32 R21, -RZ, R8.H1_H1 ;  /* 0x30000008ff157230 */ /* 0x000fe40000004100 */
[C---:B------:R-:W-:Y:S01]  /*7d50*/  FMUL.FTZ R39, R20.reuse, R35 ;  /* 0x0000002314277220 */ /* 0x040fe20000410000 */
[----:B------:R-:W-:Y:S02]  /*7d60*/  HADD2.F32 R8, -RZ, R14.H0_H0 ;  /* 0x2000000eff087230 */ /* 0x000fe40000004100 */
[----:B------:R-:W-:Y:S01]  /*7d70*/  FMUL.FTZ R49, R20, R13 ;  /* 0x0000000d14317220 */ /* 0x000fe20000410000 */
[----:B------:R-:W-:Y:S02]  /*7d80*/  HADD2.F32 R29, -RZ, R29.H1_H1 ;  /* 0x3000001dff1d7230 */ /* 0x000fe40000004100 */
[----:B------:R-:W-:-:S02]  /*7d90*/  HADD2.F32 R26, -RZ, R26.H1_H1 ;  /* 0x3000001aff1a7230 */ /* 0x000fc40000004100 */
[C---:B------:R-:W-:Y:S01]  /*7da0*/  FFMA.FTZ R39, R8.reuse, R13, -R39 ;  /* 0x0000000d08277223 */ /* 0x040fe20000010827 */
[----:B------:R-:W-:Y:S01]  /*7db0*/  HADD2.F32 R14, -RZ, R14.H1_H1 ;  /* 0x3000000eff0e7230 */ /* 0x000fe20000004100 */
[----:B------:R-:W-:Y:S01]  /*7dc0*/  F2FP.F16.E4M3.UNPACK_B R13, R4 ;  /* 0x00000004ff0d723e */ /* 0x000fe200020006ff */
[----:B------:R-:W-:Y:S01]  /*7dd0*/  FFMA.FTZ R49, R8, R35, R49 ;  /* 0x0000002308317223 */ /* 0x000fe20000010031 */
[C---:B------:R-:W-:Y:S01]  /*7de0*/  FMUL.FTZ R51, R26.reuse, R29 ;  /* 0x0000001d1a337220 */ /* 0x040fe20000410000 */
[----:B------:R-:W-:Y:S01]  /*7df0*/  FMUL.FTZ R26, R26, R21 ;  /* 0x000000151a1a7220 */ /* 0x000fe20000410000 */
[----:B------:R-:W-:Y:S02]  /*7e00*/  HADD2.F32 R8, -RZ, R3.H0_H0 ;  /* 0x20000003ff087230 */ /* 0x000fe40000004100 */
[----:B------:R-:W-:Y:S02]  /*7e10*/  HADD2.F32 R20, -RZ, R13.H0_H0 ;  /* 0x2000000dff147230 */ /* 0x000fe40000004100 */
[----:B------:R-:W-:Y:S01]  /*7e20*/  FFMA.FTZ R50, R14, R29, R26 ;  /* 0x0000001d0e327223 */ /* 0x000fe2000001001a */
[----:B------:R-:W-:-:S02]  /*7e30*/  HADD2.F32 R4, -RZ, R7.H0_H0 ;  /* 0x20000007ff047230 */ /* 0x000fc40000004100 */
[----:B------:R-:W-:Y:S01]  /*7e40*/  FFMA.FTZ R48, R14, R21, -R51 ;  /* 0x000000150e307223 */ /* 0x000fe20000010833 */
[----:B------:R-:W-:Y:S02]  /*7e50*/  HADD2.F32 R26, -RZ, R13.H1_H1 ;  /* 0x3000000dff1a7230 */ /* 0x000fe40000004100 */
[----:B------:R-:W-:Y:S02]  /*7e60*/  HADD2.F32 R7, -RZ, R7.H1_H1 ;  /* 0x30000007ff077230 */ /* 0x000fe40000004100 */
[C---:B------:R-:W-:Y:S01]  /*7e70*/  FMUL.FTZ R46, R4.reuse, R20 ;  /* 0x00000014042e7220 */ /* 0x040fe20000410000 */
[----:B------:R-:W-:Y:S02]  /*7e80*/  HADD2.F32 R14, -RZ, R3.H1_H1 ;  /* 0x30000003ff0e7230 */ /* 0x000fe40000004100 */
[----:B------:R-:W-:Y:S01]  /*7e90*/  FMUL.FTZ R13, R4, R8 ;  /* 0x00000008040d7220 */ /* 0x000fe20000410000 */
[--C-:B------:R-:W-:Y:S02]  /*7ea0*/  HADD2.F32 R3, -RZ, R5.reuse.H0_H0 ;  /* 0x20000005ff037230 */ /* 0x100fe40000004100 */
[----:B------:R-:W-:Y:S01]  /*7eb0*/  FMUL.FTZ R4, R7, R26 ;  /* 0x0000001a07047220 */ /* 0x000fe20000410000 */
[----:B------:R-:W-:-:S02]  /*7ec0*/  HADD2.F32 R5, -RZ, R5.H1_H1 ;  /* 0x30000005ff057230 */ /* 0x000fc40000004100 */
[----:B------:R-:W-:Y:S01]  /*7ed0*/  FMUL.FTZ R7, R7, R14 ;  /* 0x0000000e07077220 */ /* 0x000fe20000410000 */
[----:B------:R-:W-:Y:S01]  /*7ee0*/  F2FP.SATFINITE.E4M3.F32.PACK_AB_MERGE_C R39, R48, R39, RZ ;  /* 0x000000273027723e */ /* 0x000fe200048070ff */
[C---:B------:R-:W-:Y:S01]  /*7ef0*/  FFMA.FTZ R46, R3.reuse, R8, -R46 ;  /* 0x00000008032e7223 */ /* 0x040fe2000001082e */
[----:B------:R-:W-:Y:S01]  /*7f00*/  FFMA.FTZ R13, R3, R20, R13 ;  /* 0x00000014030d7223 */ /* 0x000fe2000001000d */
[C---:B------:R-:W-:Y:S01]  /*7f10*/  FFMA.FTZ R3, R5.reuse, R14, -R4 ;  /* 0x0000000e05037223 */ /* 0x040fe20000010804 */
[----:B------:R-:W-:Y:S01]  /*7f20*/  FFMA.FTZ R26, R5, R26, R7 ;  /* 0x0000001a051a7223 */ /* 0x000fe20000010007 */
[----:B------:R-:W-:Y:S02]  /*7f30*/  F2FP.SATFINITE.E4M3.F32.PACK_AB_MERGE_C R5, R25, R12, RZ ;  /* 0x0000000c1905723e */ /* 0x000fe400048070ff */
[----:B------:R-:W-:Y:S02]  /*7f40*/  F2FP.SATFINITE.E4M3.F32.PACK_AB_MERGE_C R7, R36, R33, RZ ;  /* 0x000000212407723e */ /* 0x000fe400048070ff */
[----:B------:R-:W-:-:S02]  /*7f50*/  F2FP.SATFINITE.E4M3.F32.PACK_AB_MERGE_C R4, R45, R38, RZ ;  /* 0x000000262d04723e */ /* 0x000fc400048070ff */
[----:B------:R-:W-:Y:S02]  /*7f60*/  F2FP.SATFINITE.E4M3.F32.PACK_AB_MERGE_C R8, R44, R47, RZ ;  /* 0x0000002f2c08723e */ /* 0x000fe400048070ff */
[----:B------:R-:W-:Y:S02]  /*7f70*/  F2FP.SATFINITE.E4M3.F32.PACK_AB_MERGE_C R49, R50, R49, RZ ;  /* 0x000000313231723e */ /* 0x000fe400048070ff */
[----:B------:R-:W-:Y:S02]  /*7f80*/  F2FP.SATFINITE.E4M3.F32.PACK_AB_MERGE_C R5, R11, R6, R5 ;  /* 0x000000060b05723e */ /* 0x000fe40004807005 */
[----:B------:R-:W-:Y:S02]  /*7f90*/  F2FP.SATFINITE.E4M3.F32.PACK_AB_MERGE_C R7, R30, R27, R7 ;  /* 0x0000001b1e07723e */ /* 0x000fe40004807007 */
[----:B------:R-:W-:Y:S02]  /*7fa0*/  F2FP.SATFINITE.E4M3.F32.PACK_AB_MERGE_C R4, R42, R43, R4 ;  /* 0x0000002b2a04723e */ /* 0x000fe40004807004 */
[----:B------:R-:W-:-:S02]  /*7fb0*/  F2FP.SATFINITE.E4M3.F32.PACK_AB_MERGE_C R6, R3, R46, R39 ;  /* 0x0000002e0306723e */ /* 0x000fc40004807027 */
[----:B------:R-:W-:Y:S02]  /*7fc0*/  F2FP.SATFINITE.E4M3.F32.PACK_AB_MERGE_C R11, R31, R24, R34 ;  /* 0x000000181f0b723e */ /* 0x000fe40004807022 */
[----:B------:R-:W-:Y:S01]  /*7fd0*/  F2FP.SATFINITE.E4M3.F32.PACK_AB_MERGE_C R8, R40, R41, R8 ;  /* 0x000000292808723e */ /* 0x000fe20004807008 */
[----:B------:R0:W-:Y:S01]  /*7fe0*/  STS.128 [R52+0xb000], R4 ;  /* 0x00b0000434007388 */ /* 0x0001e20000000c00 */
[----:B------:R-:W-:-:S05]  /*7ff0*/  F2FP.SATFINITE.E4M3.F32.PACK_AB_MERGE_C R10, R26, R13, R49 ;  /* 0x0000000d1a0a723e */ /* 0x000fca0004807031 */
[----:B------:R0:W-:Y:S02]  /*8000*/  STS.128 [R0+0xb000], R8 ;  /* 0x00b0000800007388 */ /* 0x0001e40000000c00 */
.L_x_374:
[----:B------:R-:W-:Y:S05]  /*8010*/  BSYNC B0 ;  /* 0x0000000000007941 */ /* 0x000fea0003800000 */
.L_x_367:
[----:B------:R-:W-:Y:S01]  /*8020*/  @!PT LDS RZ, [RZ] ;  /* 0x00000000fffff984 */ /* 0x000fe20000000800 */
[----:B------:R-:W-:Y:S01]  /*8030*/  @!PT LDS RZ, [RZ] ;  /* 0x00000000fffff984 */ /* 0x000fe20000000800 */
[----:B------:R-:W-:Y:S01]  /*8040*/  @!PT LDS RZ, [RZ] ;  /* 0x00000000fffff984 */ /* 0x000fe20000000800 */
[----:B------:R-:W-:Y:S01]  /*8050*/  @!PT LDS RZ, [RZ] ;  /* 0x00000000fffff984 */ /* 0x000fe20000000800 */
[----:B------:R1:W-:Y:S06]  /*8060*/  MEMBAR.ALL.CTA ;  /* 0x0000000000007992 */ /* 0x0003ec0000008000 */
[----:B-1----:R-:W1:Y:S01]  /*8070*/  FENCE.VIEW.ASYNC.S ;  /* 0x00000000000073c6 */ /* 0x002e620000000000 */
[----:B------:R-:W-:Y:S05]  /*8080*/  WARPSYNC.ALL ;  /* 0x0000000000007948 */ /* 0x000fea0003800000 */
[----:B-1----:R-:W-:Y:S06]  /*8090*/  BAR.SYNC.DEFER_BLOCKING 0xd, 0x180 ;  /* 0x0346000000007b1d */ /* 0x002fec0000010000 */
.L_x_364:
[----:B0--3--:R-:W3:Y:S02]  /*80a0*/  LDL R0, [R1+0x8] ;  /* 0x0000080001007983 */ /* 0x009ee40000100800 */
[----:B---3--:R-:W-:-:S13]  /*80b0*/  ISETP.NE.AND P0, PT, R0, 0x3, PT ;  /* 0x000000030000780c */ /* 0x008fda0003f05270 */
[----:B------:R-:W-:Y:S05]  /*80c0*/  @!P0 BRA `(.L_x_382) ;  /* 0x0000000000048947 */ /* 0x000fea0003800000 */
[----:B------:R-:W-:Y:S01]  /*80d0*/  BPT.TRAP 0x1 ;  /* 0x000000040000795c */ /* 0x000fe20000300000 */
.L_x_382:
[----:B-1--4-:R-:W3:Y:S04]  /*80e0*/  LDL R3, [R1+0x4] ;  /* 0x0000040001037983 */ /* 0x012ee80000100800 */
[----:B------:R-:W4:Y:S01]  /*80f0*/  LDL R0, [R1+0xc] ;  /* 0x00000c0001007983 */ /* 0x000f220000100800 */
[----:B---3--:R-:W-:Y:S01]  /*8100*/  IMAD R3, R3, 0x8, R16 ;  /* 0x0000000803037824 */ /* 0x008fe200078e0210 */
[----:B----45:R-:W-:-:S04]  /*8110*/  SHF.L.U32 R6, R0, 0x1f, RZ ;  /* 0x0000001f00067819 */ /* 0x030fc800000006ff */
[----:B------:R0:W1:Y:S01]  /*8120*/  SYNCS.PHASECHK.TRANS64.TRYWAIT P1, [R3+URZ+0x13230], R6 ;  /* 0x01323006030075a7 */ /* 0x000062000802017f */
[----:B------:R-:W-:Y:S05]  /*8130*/  @!P0 BRA `(.L_x_383) ;  /* 0x0000000000048947 */ /* 0x000fea0003800000 */
[----:B------:R-:W-:Y:S01]  /*8140*/  BPT.TRAP 0x1 ;  /* 0x000000040000795c */ /* 0x000fe20000300000 */
.L_x_383:
[----:B------:R-:W-:Y:S01]  /*8150*/  VIADD R0, R16, 0xe000 ;  /* 0x0000e00010007836 */ /* 0x000fe20000000000 */
[----:B------:R-:W-:Y:S01]  /*8160*/  LOP3.LUT R4, R32, 0x10000, RZ, 0xfc, !PT ;  /* 0x0001000020047812 */ /* 0x000fe200078efcff */
[----:B------:R-:W-:-:S03]  /*8170*/  IMAD.MOV.U32 R5, RZ, RZ, -0x7fffffe0 ;  /* 0x80000020ff057424 */ /* 0x000fc600078e00ff */
[----:B------:R-:W-:-:S04]  /*8180*/  SHF.R.U32.HI R0, RZ, 0x4, R0 ;  /* 0x00000004ff007819 */ /* 0x000fc80000011600 */
[----:B------:R-:W-:-:S04]  /*8190*/  LOP3.LUT R0, R0, 0x3fff, RZ, 0xc0, !PT ;  /* 0x00003fff00007812 */ /* 0x000fc800078ec0ff */
[----:B------:R-:W-:-:S05]  /*81a0*/  LOP3.LUT R0, R0, 0x10000, RZ, 0xfc, !PT ;  /* 0x0001000000007812 */ /* 0x000fca00078efcff */
[----:B------:R3:W-:Y:S01]  /*81b0*/  STL [R1+0x20], R0 ;  /* 0x0000200001007387 */ /* 0x0007e20000100800 */
[----:B-1----:R-:W-:Y:S05]  /*81c0*/  @P1 BRA `(.L_x_384) ;  /* 0x0000000000081947 */ /* 0x002fea0003800000 */
[----:B------:R-:W1:Y:S02]  /*81d0*/  SYNCS.PHASECHK.TRANS64.TRYWAIT P1, [R3+URZ+0x13230], R6 ;  /* 0x01323006030075a7 */ /* 0x000e64000802017f */
[----:B-1----:R-:W-:Y:S05]  /*81e0*/  @!P1 BRA `(.L_x_385) ;  /* 0x000000e800649947 */ /* 0x002fea0003800000 */
.L_x_384:
[----:B---3--:R-:W3:Y:S04]  /*81f0*/  LDL R0, [R1+0x20] ;  /* 0x0000200001007983 */ /* 0x008ee80000100800 */
[----:B------:R-:W3:Y:S01]  /*8200*/  LDL R106, [R1+0x4] ;  /* 0x00000400016a7983 */ /* 0x000ee20000100800 */
[----:B------:R-:W-:Y:S01]  /*8210*/  IMAD.MOV.U32 R9, RZ, RZ, -0x7fffffe0 ;  /* 0x80000020ff097424 */ /* 0x000fe200078e00ff */
[----:B------:R-:W-:Y:S05]  /*8220*/  WARPSYNC.ALL ;  /* 0x0000000000007948 */ /* 0x000fea0003800000 */
[----:B------:R-:W-:-:S02]  /*8230*/  R2UR UR4, R4 ;  /* 0x00000000040472ca */ /* 0x000fc400000e0000 */
[----:B------:R-:W-:Y:S02]  /*8240*/  R2UR UR5, R5 ;  /* 0x00000000050572ca */ /* 0x000fe400000e0000 */
[----:B------:R-:W-:Y:S01]  /*8250*/  R2UR UR7, R9 ;  /* 0x00000000090772ca */ /* 0x000fe200000e0000 */
[----:B------:R-:W-:Y:S01]  /*8260*/  WARPGROUP.ARRIVE ;  /* 0x00000000000079c5 */ /* 0x000fe20000000000 */
[----:B------:R-:W-:Y:S01]  /*8270*/  IMAD.MOV.U32 R7, RZ, RZ, -0x7fffffe0 ;  /* 0x80000020ff077424 */ /* 0x000fe200078e00ff */
[----:B--2---:R-:W-:Y:S01]  /*8280*/  P2R R14, PR, RZ, 0x1 ;  /* 0x00000001ff0e7803 */ /* 0x004fe20000000000 */
[----:B------:R-:W-:Y:S01]  /*8290*/  IMAD.MOV.U32 R11, RZ, RZ, -0x7fffffe0 ;  /* 0x80000020ff0b7424 */ /* 0x000fe200078e00ff */
[C---:B------:R-:W-:Y:S02]  /*82a0*/  R2UR UR8, R4.reuse ;  /* 0x00000000040872ca */ /* 0x040fe400000e0000 */
[----:B------:R-:W-:Y:S02]  /*82b0*/  R2UR UR9, R5 ;  /* 0x00000000050972ca */ /* 0x000fe400000e0000 */
[----:B------:R-:W-:Y:S01]  /*82c0*/  R2UR UR11, R11 ;  /* 0x000000000b0b72ca */ /* 0x000fe200000e0000 */
[----:B------:R-:W-:Y:S01]  /*82d0*/  IMAD.MOV.U32 R13, RZ, RZ, -0x7fffffe0 ;  /* 0x80000020ff0d7424 */ /* 0x000fe200078e00ff */
[----:B------:R-:W-:-:S02]  /*82e0*/  R2UR UR12, R4 ;  /* 0x00000000040c72ca */ /* 0x000fc400000e0000 */
[----:B------:R-:W-:Y:S02]  /*82f0*/  R2UR UR13, R5 ;  /* 0x00000000050d72ca */ /* 0x000fe400000e0000 */
[----:B------:R-:W-:Y:S01]  /*8300*/  R2UR UR15, R13 ;  /* 0x000000000d0f72ca */ /* 0x000fe200000e0000 */
[----:B---3--:R-:W-:Y:S02]  /*8310*/  IMAD R8, R106, 0x280, R0 ;  /* 0x000002806a087824 */ /* 0x008fe400078e0200 */
[----:B------:R-:W2:Y:S01]  /*8320*/  LDL R0, [R1+0x54] ;  /* 0x0000540001007983 */ /* 0x000ea20000100800 */
[----:B------:R-:W-:Y:S02]  /*8330*/  IMAD.MOV.U32 R21, RZ, RZ, -0x7fffffe0 ;  /* 0x80000020ff157424 */ /* 0x000fe400078e00ff */
[C---:B------:R-:W-:Y:S01]  /*8340*/  R2UR UR6, R8.reuse ;  /* 0x00000000080672ca */ /* 0x040fe200000e0000 */
[C---:B01----:R-:W-:Y:S01]  /*8350*/  VIADD R6, R8.reuse, 0x80 ;  /* 0x0000008008067836 */ /* 0x043fe20000000000 */
[----:B------:R-:W0:Y:S01]  /*8360*/  S2R R108, SR_TID.X ;  /* 0x00000000006c7919 */ /* 0x000e220000002100 */
[C---:B------:R-:W-:Y:S01]  /*8370*/  VIADD R10, R8.reuse, 0x180 ;  /* 0x00000180080a7836 */ /* 0x040fe20000000000 */
[----:B------:R-:W-:Y:S01]  /*8380*/  R2UR UR19, R21 ;  /* 0x00000000151372ca */ /* 0x000fe200000e0000 */
[----:B------:R-:W-:-:S02]  /*8390*/  VIADD R12, R8, 0x200 ;  /* 0x00000200080c7836 */ /* 0x000fc40000000000 */
[----:B------:R-:W-:Y:S01]  /*83a0*/  VIADD R20, R8, 0x2 ;  /* 0x0000000208147836 */ /* 0x000fe20000000000 */
[----:B------:R-:W-:Y:S01]  /*83b0*/  R2UR UR10, R10 ;  /* 0x000000000a0a72ca */ /* 0x000fe200000e0000 */
[----:B------:R-:W-:Y:S01]  /*83c0*/  VIADD R10, R8, 0x82 ;  /* 0x00000082080a7836 */ /* 0x000fe20000000000 */
[----:B------:R-:W-:Y:S01]  /*83d0*/  R2UR UR14, R12 ;  /* 0x000000000c0e72ca */ /* 0x000fe200000e0000 */
[----:B------:R-:W-:Y:S01]  /*83e0*/  IMAD.MOV.U32 R11, RZ, RZ, -0x7fffffe0 ;  /* 0x80000020ff0b7424 */ /* 0x000fe200078e00ff */
[----:B------:R-:W-:Y:S01]  /*83f0*/  R2UR UR18, R20 ;  /* 0x00000000141272ca */ /* 0x000fe200000e0000 */
[----:B------:R-:W-:Y:S01]  /*8400*/  QGMMA.64x32x32.F32.E4M3.E4M3 R88, gdesc[UR4], RZ, !UPT, gsb0 ;  /* 0x00600000045879f3 */ /* 0x000fe2000c0008ff */
[----:B------:R-:W-:Y:S01]  /*8410*/  R2UR UR4, R4 ;  /* 0x00000000040472ca */ /* 0x000fe200000e0000 */
[----:B------:R-:W-:Y:S01]  /*8420*/  IMAD.MOV.U32 R9, RZ, RZ, -0x7fffffe0 ;  /* 0x80000020ff097424 */ /* 0x000fe200078e00ff */
[----:B------:R-:W-:Y:S02]  /*8430*/  R2UR UR5, R5 ;  /* 0x00000000050572ca */ /* 0x000fe400000e0000 */
[----:B------:R-:W-:Y:S01]  /*8440*/  R2UR UR6, R6 ;  /* 0x00000000060672ca */ /* 0x000fe200000e0000 */
[----:B------:R-:W-:Y:S01]  /*8450*/  VIADD R6, R8, 0x100 ;  /* 0x0000010008067836 */ /* 0x000fe20000000000 */
[----:B------:R-:W-:Y:S01]  /*8460*/  R2UR UR7, R7 ;  /* 0x00000000070772ca */ /* 0x000fe200000e0000 */
[----:B------:R-:W-:Y:S01]  /*8470*/  IMAD.MOV.U32 R7, RZ, RZ, -0x7fffffe0 ;  /* 0x80000020ff077424 */ /* 0x000fe200078e00ff */
[----:B0-----:R-:W-:Y:S01]  /*8480*/  LOP3.LUT R108, R108, 0x7f, RZ, 0xc0, !PT ;  /* 0x0000007f6c6c7812 */ /* 0x001fe200078ec0ff */
[----:B------:R-:W-:-:S02]  /*8490*/  WARPGROUP.DEPBAR.LE gsb0, 0x0 ;  /* 0x00008000000079c5 */ /* 0x000fc40000010000 */
[----:B------:R-:W-:-:S08]  /*84a0*/  WARPGROUP.ARRIVE ;  /* 0x00000000000079c5 */ /* 0x000fd00000000000 */
[----:B------:R-:W-:Y:S01]  /*84b0*/  QGMMA.64x32x32.F32.E4M3.E4M3 R72, gdesc[UR4], RZ, !UPT, gsb0 ;  /* 0x00600000044879f3 */ /* 0x000fe2000c0008ff */
[----:B------:R-:W-:Y:S01]  /*84c0*/  R2UR UR6, R6 ;  /* 0x00000000060672ca */ /* 0x000fe200000e0000 */
[C---:B------:R-:W-:Y:S01]  /*84d0*/  VIADD R6, R4.reuse, 0x2 ;  /* 0x0000000204067836 */ /* 0x040fe20000000000 */
[----:B------:R-:W-:Y:S01]  /*84e0*/  R2UR UR7, R7 ;  /* 0x00000000070772ca */ /* 0x000fe200000e0000 */
[----:B------:R-:W-:Y:S01]  /*84f0*/  IMAD.MOV.U32 R7, RZ, RZ, -0x7fffffe0 ;  /* 0x80000020ff077424 */ /* 0x000fe200078e00ff */
[----:B------:R-:W-:Y:S02]  /*8500*/  R2UR UR4, R4 ;  /* 0x00000000040472ca */ /* 0x000fe400000e0000 */
[----:B------:R-:W-:Y:S02]  /*8510*/  R2UR UR5, R5 ;  /* 0x00000000050572ca */ /* 0x000fe400000e0000 */
[----:B------:R-:W-:Y:S02]  /*8520*/  R2UR UR16, R6 ;  /* 0x00000000061072ca */ /* 0x000fe400000e0000 */
[----:B------:R-:W-:Y:S01]  /*8530*/  R2UR UR17, R7 ;  /* 0x00000000071172ca */ /* 0x000fe200000e0000 */
[----:B------:R-:W-:-:S02]  /*8540*/  WARPGROUP.DEPBAR.LE gsb0, 0x0 ;  /* 0x00008000000079c5 */ /* 0x000fc40000010000 */
[----:B------:R-:W-:-:S06]  /*8550*/  WARPGROUP.ARRIVE ;  /* 0x00000000000079c5 */ /* 0x000fcc0000000000 */
[----:B------:R-:W-:Y:S01]  /*8560*/  QGMMA.64x32x32.F32.E4M3.E4M3 R56, gdesc[UR4], RZ, !UPT, gsb0 ;  /* 0x00600000043879f3 */ /* 0x000fe2000c0008ff */
[----:B------:R-:W-:Y:S02]  /*8570*/  R2UR UR4, R6 ;  /* 0x00000000060472ca */ /* 0x000fe400000e0000 */
[----:B------:R-:W-:Y:S02]  /*8580*/  R2UR UR5, R7 ;  /* 0x00000000070572ca */ /* 0x000fe400000e0000 */
[----:B------:R-:W-:Y:S01]  /*8590*/  R2UR UR6, R10 ;  /* 0x000000000a0672ca */ /* 0x000fe200000e0000 */
[----:B------:R-:W-:Y:S01]  /*85a0*/  VIADD R10, R8, 0x102 ;  /* 0x00000102080a7836 */ /* 0x000fe20000000000 */
[----:B------:R-:W-:Y:S01]  /*85b0*/  R2UR UR7, R11 ;  /* 0x000000000b0772ca */ /* 0x000fe200000e0000 */
[----:B------:R-:W-:Y:S01]  /*85c0*/  IMAD.MOV.U32 R11, RZ, RZ, -0x7fffffe0 ;  /* 0x80000020ff0b7424 */ /* 0x000fe200078e00ff */
[----:B------:R-:W-:Y:S02]  /*85d0*/  WARPGROUP.DEPBAR.LE gsb0, 0x0 ;  /* 0x00008000000079c5 */ /* 0x000fe40000010000 */
[----:B------:R-:W-:-:S06]  /*85e0*/  WARPGROUP.ARRIVE ;  /* 0x00000000000079c5 */ /* 0x000fcc0000000000 */
[----:B------:R-:W-:Y:S01]  /*85f0*/  QGMMA.64x32x32.F32.E4M3.E4M3 R40, gdesc[UR8], RZ, !UPT, gsb0 ;  /* 0x00600000082879f3 */ /* 0x000fe2000c0008ff */
[----:B------:R-:W-:Y:S02]  /*8600*/  R2UR UR8, R6 ;  /* 0x00000000060872ca */ /* 0x000fe400000e0000 */
[----:B------:R-:W-:Y:S01]  /*8610*/  R2UR UR9, R7 ;  /* 0x00000000070972ca */ /* 0x000fe200000e0000 */
[----:B------:R-:W-:Y:S02]  /*8620*/  WARPGROUP.DEPBAR.LE gsb0, 0x0 ;  /* 0x00008000000079c5 */ /* 0x000fe40000010000 */
[----:B------:R-:W-:-:S06]  /*8630*/  WARPGROUP.ARRIVE ;  /* 0x00000000000079c5 */ /* 0x000fcc0000000000 */
[----:B------:R-:W-:Y:S01]  /*8640*/  QGMMA.64x32x32.F32.E4M3.E4M3 R24, gdesc[UR12], RZ, !UPT, gsb0 ;  /* 0x006000000c1879f3 */ /* 0x000fe2000c0008ff */
        /* <DEDUP_REMOVED lines=11> */
[----:B------:R-:W-:Y:S03]  /*8700*/  QGMMA.64x32x32.F32.E4M3.E4M3 R88, gdesc[UR16], R88, gsb0 ;  /* 0x00600000105879f3 */ /* 0x000fe60008000858 */
[----:B------:R-:W-:Y:S02]  /*8710*/  WARPGROUP.DEPBAR.LE gsb0, 0x0 ;  /* 0x00008000000079c5 */ /* 0x000fe40000010000 */
[----:B------:R-:W-:Y:S01]  /*8720*/  WARPGROUP.ARRIVE ;  /* 0x00000000000079c5 */ /* 0x000fe20000000000 */
[----:B------:R-:W-:Y:S02]  /*8730*/  FSEL R13, R88, -INF , P5 ;  /* 0xff800000580d7808 */ /* 0x000fe40002800000 */
[----:B------:R-:W-:Y:S02]  /*8740*/  FSEL R89, R89, -INF , P6 ;  /* 0xff80000059597808 */ /* 0x000fe40003000000 */
[----:B------:R-:W-:Y:S01]  /*8750*/  FSEL R15, R92, -INF , P1 ;  /* 0xff8000005c0f7808 */ /* 0x000fe20000800000 */
[----:B------:R-:W-:Y:S01]  /*8760*/  QGMMA.64x32x32.F32.E4M3.E4M3 R72, gdesc[UR4], R72, gsb0 ;  /* 0x00600000044879f3 */ /* 0x000fe20008000848 */
[----:B------:R-:W-:Y:S01]  /*8770*/  R2UR UR6, R10 ;  /* 0x000000000a0672ca */ /* 0x000fe200000e0000 */
[----:B------:R-:W-:Y:S01]  /*8780*/  VIADD R10, R8, 0x182 ;  /* 0x00000182080a7836 */ /* 0x000fe20000000000 */
[----:B------:R-:W-:Y:S01]  /*8790*/  R2UR UR7, R11 ;  /* 0x000000000b0772ca */ /* 0x000fe200000e0000 */
[----:B------:R-:W-:Y:S01]  /*87a0*/  IMAD.MOV.U32 R11, RZ, RZ, -0x7fffffe0 ;  /* 0x80000020ff0b7424 */ /* 0x000fe200078e00ff */
[----:B------:R-:W-:Y:S01]  /*87b0*/  R2UR UR4, R6 ;  /* 0x00000000060472ca */ /* 0x000fe200000e0000 */
[----:B------:R-:W-:Y:S01]  /*87c0*/  VIADD R8, R8, 0x202 ;  /* 0x0000020208087836 */ /* 0x000fe20000000000 */
[----:B------:R-:W-:Y:S01]  /*87d0*/  R2UR UR5, R7 ;  /* 0x00000000070572ca */ /* 0x000fe200000e0000 */
[----:B------:R-:W2:Y:S01]  /*87e0*/  LDL R92, [R1+0x1c] ;  /* 0x00001c00015c7983 */ /* 0x000ea20000100800 */
[----:B------:R-:W-:-:S02]  /*87f0*/  R2UR UR10, R10 ;  /* 0x000000000a0a72ca */ /* 0x000fc400000e0000 */
[----:B------:R-:W-:Y:S02]  /*8800*/  R2UR UR11, R11 ;  /* 0x000000000b0b72ca */ /* 0x000fe400000e0000 */
[----:B------:R-:W-:Y:S02]  /*8810*/  FMNMX.FTZ R0, R13, R89, !PT ;  /* 0x000000590d007209 */ /* 0x000fe40007810000 */
[----:B------:R-:W-:Y:S02]  /*8820*/  FSEL R93, R93, -INF , P4 ;  /* 0xff8000005d5d7808 */ /* 0x000fe40002000000 */
[----:B------:R-:W-:Y:S02]  /*8830*/  FMNMX.FTZ R0, R15, R0, !PT ;  /* 0x000000000f007209 */ /* 0x000fe40007810000 */
[----:B------:R-:W-:Y:S02]  /*8840*/  FSEL R107, R96, -INF , P3 ;  /* 0xff800000606b7808 */ /* 0x000fe40001800000 */
[----:B------:R-:W-:-:S02]  /*8850*/  FMNMX.FTZ R0, R93, R0, !PT ;  /* 0x000000005d007209 */ /* 0x000fc40007810000 */
[----:B------:R-:W-:Y:S02]  /*8860*/  FSEL R11, R90, -INF , P5 ;  /* 0xff8000005a0b7808 */ /* 0x000fe40002800000 */
[C---:B------:R-:W-:Y:S02]  /*8870*/  ISETP.GT.AND P5, PT, R12.reuse, 0x18, PT ;  /* 0x000000180c00780c */ /* 0x040fe40003fa4270 */
[----:B------:R-:W-:Y:S02]  /*8880*/  FSEL R97, R97, -INF , P2 ;  /* 0xff80000061617808 */ /* 0x000fe40001000000 */
[----:B------:R-:W-:Y:S02]  /*8890*/  FMNMX.FTZ R0, R107, R0, !PT ;  /* 0x000000006b007209 */ /* 0x000fe40007810000 */
[----:B------:R-:W-:Y:S02]  /*88a0*/  FSEL R91, R91, -INF , P6 ;  /* 0xff8000005b5b7808 */ /* 0x000fe40003000000 */
[----:B------:R-:W-:-:S02]  /*88b0*/  ISETP.GT.AND P6, PT, R12, 0x19, PT ;  /* 0x000000190c00780c */ /* 0x000fc40003fc4270 */
[----:B------:R-:W-:Y:S02]  /*88c0*/  FSEL R111, R100, -INF , P5 ;  /* 0xff800000646f7808 */ /* 0x000fe40002800000 */
[----:B------:R-:W-:Y:S02]  /*88d0*/  FMNMX.FTZ R0, R97, R0, !PT ;  /* 0x0000000061007209 */ /* 0x000fe40007810000 */
[----:B------:R-:W-:Y:S02]  /*88e0*/  FSEL R95, R95, -INF , P4 ;  /* 0xff8000005f5f7808 */ /* 0x000fe40002000000 */
[----:B------:R-:W-:Y:S02]  /*88f0*/  FSEL R101, R101, -INF , P6 ;  /* 0xff80000065657808 */ /* 0x000fe40003000000 */
[----:B------:R-:W-:Y:S02]  /*8900*/  ISETP.GT.AND P4, PT, R12, 0x20, PT ;  /* 0x000000200c00780c */ /* 0x000fe40003f84270 */
[----:B------:R-:W-:-:S02]  /*8910*/  FMNMX.FTZ R0, R111, R0, !PT ;  /* 0x000000006f007209 */ /* 0x000fc40007810000 */
[----:B------:R-:W-:Y:S02]  /*8920*/  FSEL R105, R98, -INF , P3 ;  /* 0xff80000062697808 */ /* 0x000fe40001800000 */
[----:B------:R-:W-:Y:S02]  /*8930*/  ISETP.GT.AND P3, PT, R12, 0x21, PT ;  /* 0x000000210c00780c */ /* 0x000fe40003f64270 */
[----:B------:R-:W-:Y:S02]  /*8940*/  FMNMX.FTZ R0, R101, R0, !PT ;  /* 0x0000000065007209 */ /* 0x000fe40007810000 */
        /* <DEDUP_REMOVED lines=10> */
[----:B------:R-:W-:-:S02]  /*89f0*/  R2UR UR7, R9 ;  /* 0x00000000090772ca */ /* 0x000fc400000e0000 */
        /* <DEDUP_REMOVED lines=14> */
[----:B------:R-:W-:Y:S02]  /*8ae0*/  R2UR UR6, R8 ;  /* 0x00000000080672ca */ /* 0x000fe400000e0000 */
[----:B------:R-:W-:Y:S02]  /*8af0*/  R2UR UR4, R6 ;  /* 0x00000000060472ca */ /* 0x000fe400000e0000 */
[----:B------:R-:W-:Y:S02]  /*8b00*/  R2UR UR5, R7 ;  /* 0x00000000070572ca */ /* 0x000fe400000e0000 */
        /* <DEDUP_REMOVED lines=11> */
[----:B------:R-:W-:Y:S01]  /*8bc0*/  FSEL R85, R82, -INF , P6 ;  /* 0xff80000052557808 */ /* 0x000fe20003000000 */
[----:B------:R-:W-:Y:S02]  /*8bd0*/  WARPGROUP.DEPBAR.LE gsb0, 0x0 ;  /* 0x00008000000079c5 */ /* 0x000fe40000010000 */
[----:B------:R-:W-:Y:S01]  /*8be0*/  WARPGROUP.ARRIVE ;  /* 0x00000000000079c5 */ /* 0x000fe20000000000 */
[----:B------:R-:W-:-:S02]  /*8bf0*/  FSEL R125, R56, -INF , P1 ;  /* 0xff800000387d7808 */ /* 0x000fc40000800000 */
[C---:B------:R-:W-:Y:S02]  /*8c00*/  ISETP.GT.AND P6, PT, R12.reuse, 0x48, PT ;  /* 0x000000480c00780c */ /* 0x040fe40003fc4270 */
[----:B------:R-:W-:Y:S01]  /*8c10*/  FSEL R57, R57, -INF , P2 ;  /* 0xff80000039397808 */ /* 0x000fe20001000000 */
[----:B------:R-:W-:Y:S01]  /*8c20*/  QGMMA.64x32x32.F32.E4M3.E4M3 R40, gdesc[UR8], R40, gsb0 ;  /* 0x00600000082879f3 */ /* 0x000fe20008000828 */
        /* <DEDUP_REMOVED lines=23> */
[----:B------:R-:W-:Y:S02]  /*8da0*/  FSEL R69, R69, -INF , P2 ;  /* 0xff80000045457808 */ /* 0x000fe40001000000 */
[----:B------:R-:W-:Y:S02]  /*8db0*/  FMNMX.FTZ R0, R135, R0, !PT ;  /* 0x0000000087007209 */ /* 0x000fe40007810000 */
[----:B------:R-:W-:Y:S02]  /*8dc0*/  FSEL R63, R63, -INF , P5 ;  /* 0xff8000003f3f7808 */ /* 0x000fe40002800000 */
[----:B------:R-:W-:Y:S02]  /*8dd0*/  ISETP.GT.AND P5, PT, R12, 0x61, PT ;  /* 0x000000610c00780c */ /* 0x000fe40003fa4270 */
[----:B------:R-:W-:-:S02]  /*8de0*/  FMNMX.FTZ R0, R69, R0, !PT ;  /* 0x0000000045007209 */ /* 0x000fc40007810000 */
        /* <DEDUP_REMOVED lines=25> */
[----:B------:R-:W-:Y:S02]  /*8f80*/  FMNMX.FTZ R0, R49, R0, !PT ;  /* 0x0000000031007209 */ /* 0x000fe40007810000 */
[----:B------:R-:W-:-:S02]  /*8f90*/  FSEL R43, R43, -INF , P5 ;  /* 0xff8000002b2b7808 */ /* 0x000fc40002800000 */
[C---:B------:R-:W-:Y:S02]  /*8fa0*/  ISETP.GT.AND P5, PT, R12.reuse, 0x80, PT ;  /* 0x000000800c00780c */ /* 0x040fe40003fa4270 */
[----:B------:R-:W-:Y:S02]  /*8fb0*/  FSEL R53, R53, -INF , P0 ;  /* 0xff80000035357808 */ /* 0x000fe40000000000 */
[----:B------:R-:W-:Y:S02]  /*8fc0*/  FMNMX.FTZ R0, R153, R0, !PT ;  /* 0x0000000099007209 */ /* 0x000fe40007810000 */
[----:B------:R-:W-:Y:S02]  /*8fd0*/  ISETP.GT.AND P0, PT, R12, 0x81, PT ;  /* 0x000000810c00780c */ /* 0x000fe40003f04270 */
[----:B------:R-:W-:Y:S02]  /*8fe0*/  FMNMX.FTZ R0, R53, R0, !PT ;  /* 0x0000000035007209 */ /* 0x000fe40007810000 */
[----:B------:R-:W-:-:S02]  /*8ff0*/  FSEL R155, R50, -INF , P1 ;  /* 0xff800000329b7808 */ /* 0x000fc40000800000 */
[C---:B------:R-:W-:Y:S02]  /*9000*/  ISETP.GT.AND P1, PT, R12.reuse, 0x88, PT ;  /* 0x000000880c00780c */ /* 0x040fe40003f24270 */
[----:B------:R-:W-:Y:S02]  /*9010*/  FSEL R51, R51, -INF , P2 ;  /* 0xff80000033337808 */ /* 0x000fe40001000000 */
[C---:B------:R-:W-:Y:S02]  /*9020*/  ISETP.GT.AND P2, PT, R12.reuse, 0x89, PT ;  /* 0x000000890c00780c */ /* 0x040fe40003f44270 */
[----:B------:R-:W-:Y:S02]  /*9030*/  FSEL R47, R47, -INF , P3 ;  /* 0xff8000002f2f7808 */ /* 0x000fe40001800000 */
[----:B------:R-:W-:Y:S01]  /*9040*/  ISETP.GT.AND P3, PT, R12, 0x90, PT ;  /* 0x000000900c00780c */ /* 0x000fe20003f64270 */
[----:B------:R-:W-:Y:S02]  /*9050*/  WARPGROUP.DEPBAR.LE gsb0, 0x0 ;  /* 0x00008000000079c5 */ /* 0x000fe40000010000 */
[----:B------:R-:W-:-:S02]  /*9060*/  FSEL R24, R24, -INF , P5 ;  /* 0xff80000018187808 */ /* 0x000fc40002800000 */
[----:B------:R-:W-:Y:S02]  /*9070*/  FSEL R25, R25, -INF , P0 ;  /* 0xff80000019197808 */ /* 0x000fe40000000000 */
[----:B------:R-:W-:Y:S02]  /*9080*/  FMNMX.FTZ R0, R24, R0, !PT ;  /* 0x0000000018007209 */ /* 0x000fe40007810000 */
[----:B------:R-:W-:Y:S02]  /*9090*/  FSEL R28, R28, -INF , P1 ;  /* 0xff8000001c1c7808 */ /* 0x000fe40000800000 */
[----:B------:R-:W-:Y:S02]  /*90a0*/  FMNMX.FTZ R0, R25, R0, !PT ;  /* 0x0000000019007209 */ /* 0x000fe40007810000 */
[----:B------:R-:W-:Y:S02]  /*90b0*/  FSEL R29, R29, -INF , P2 ;  /* 0xff8000001d1d7808 */ /* 0x000fe40001000000 */
[----:B------:R-:W-:-:S02]  /*90c0*/  FMNMX.FTZ R0, R28, R0, !PT ;  /* 0x000000001c007209 */ /* 0x000fc40007810000 */
[----:B------:R-:W-:Y:S02]  /*90d0*/  FSEL R151, R46, -INF , P4 ;  /* 0xff8000002e977808 */ /* 0x000fe40002000000 */
[----:B------:R-:W-:Y:S02]  /*90e0*/  FSEL R32, R32, -INF , P3 ;  /* 0xff80000020207808 */ /* 0x000fe40001800000 */
[----:B------:R-:W-:Y:S02]  /*90f0*/  FMNMX.FTZ R0, R29, R0, !PT ;  /* 0x000000001d007209 */ /* 0x000fe40007810000 */
[----:B------:R-:W-:Y:S02]  /*9100*/  ISETP.GT.AND P4, PT, R12, 0x91, PT ;  /* 0x000000910c00780c */ /* 0x000fe40003f84270 */
[----:B------:R-:W-:Y:S02]  /*9110*/  FMNMX.FTZ R0, R32, R0, !PT ;  /* 0x0000000020007209 */ /* 0x000fe40007810000 */
[----:B------:R-:W-:-:S02]  /*9120*/  FSEL R8, R33, -INF , P4 ;  /* 0xff80000021087808 */ /* 0x000fc40002000000 */
[----:B------:R-:W-:Y:S02]  /*9130*/  ISETP.GT.AND P5, PT, R12, 0x98, PT ;  /* 0x000000980c00780c */ /* 0x000fe40003fa4270 */
[----:B------:R-:W-:Y:S02]  /*9140*/  FMNMX.FTZ R0, R8, R0, !PT ;  /* 0x0000000008007209 */ /* 0x000fe40007810000 */
[----:B------:R-:W-:Y:S02]  /*9150*/  FSEL R33, R36, -INF , P5 ;  /* 0xff80000024217808 */ /* 0x000fe40002800000 */
[----:B------:R-:W-:Y:S02]  /*9160*/  ISETP.GT.AND P6, PT, R12, 0x99, PT ;  /* 0x000000990c00780c */ /* 0x000fe40003fc4270 */
[----:B------:R-:W-:Y:S02]  /*9170*/  FMNMX.FTZ R0, R33, R0, !PT ;  /* 0x0000000021007209 */ /* 0x000fe40007810000 */
[----:B------:R-:W-:-:S02]  /*9180*/  FSEL R37, R37, -INF , P6 ;  /* 0xff80000025257808 */ /* 0x000fc40003000000 */
[----:B------:R-:W-:Y:S02]  /*9190*/  P2R R40, PR, RZ, 0x2 ;  /* 0x00000002ff287803 */ /* 0x000fe40000000000 */
[----:B------:R-:W-:Y:S02]  /*91a0*/  FMNMX.FTZ R36, R37, R0, !PT ;  /* 0x0000000025247209 */ /* 0x000fe40007810000 */
[----:B------:R-:W-:Y:S02]  /*91b0*/  ISETP.GT.AND P1, PT, R12, 0x79, PT ;  /* 0x000000790c00780c */ /* 0x000fe40003f24270 */
[----:B------:R-:W-:Y:S01]  /*91c0*/  P2R R42, PR, RZ, 0x4 ;  /* 0x00000004ff2a7803 */ /* 0x000fe20000000000 */
[----:B------:R-:W0:Y:S01]  /*91d0*/  SHFL.BFLY PT, R0, R36, 0x2, 0x1f ;  /* 0x0c401f0024007f89 */ /* 0x000e2200000e0000 */
[----:B------:R-:W-:Y:S02]  /*91e0*/  FSEL R55, R55, -INF , P1 ;  /* 0xff80000037377808 */ /* 0x000fe40000800000 */
[----:B------:R-:W-:-:S02]  /*91f0*/  ISETP.NE.AND P1, PT, R40, RZ, PT ;  /* 0x000000ff2800720c */ /* 0x000fc40003f25270 */
[----:B------:R-:W-:Y:S02]  /*9200*/  FMNMX.FTZ R40, R11, R91, !PT ;  /* 0x0000005b0b287209 */ /* 0x000fe40007810000 */
[----:B------:R-:W-:Y:S02]  /*9210*/  ISETP.GT.AND P2, PT, R12, 0x78, PT ;  /* 0x000000780c00780c */ /* 0x000fe40003f44270 */
[----:B------:R-:W-:Y:S02]  /*9220*/  FMNMX.FTZ R40, R21, R40, !PT ;  /* 0x0000002815287209 */ /* 0x000fe40007810000 */
[----:B------:R-:W-:Y:S02]  /*9230*/  FSEL R54, R54, -INF , P2 ;  /* 0xff80000036367808 */ /* 0x000fe40001000000 */
[----:B------:R-:W-:Y:S02]  /*9240*/  ISETP.NE.AND P2, PT, R42, RZ, PT ;  /* 0x000000ff2a00720c */ /* 0x000fe40003f45270 */
[----:B------:R-:W-:-:S02]  /*9250*/  FMNMX.FTZ R42, R95, R40, !PT ;  /* 0x000000285f2a7209 */ /* 0x000fc40007810000 */
[----:B------:R-:W-:Y:S02]  /*9260*/  P2R R44, PR, RZ, 0x8 ;  /* 0x00000008ff2c7803 */ /* 0x000fe40000000000 */
[----:B------:R-:W-:Y:S02]  /*9270*/  FMNMX.FTZ R42, R105, R42, !PT ;  /* 0x0000002a692a7209 */ /* 0x000fe40007810000 */
[----:B------:R-:W-:Y:S02]  /*9280*/  P2R R20, PR, RZ, 0x1 ;  /* 0x00000001ff147803 */ /* 0x000fe40000000000 */
[----:B------:R-:W-:Y:S02]  /*9290*/  FMNMX.FTZ R42, R99, R42, !PT ;  /* 0x0000002a632a7209 */ /* 0x000fe40007810000 */
[----:B0-----:R-:W-:Y:S02]  /*92a0*/  FMNMX.FTZ R46, R36, R0, !PT ;  /* 0x00000000242e7209 */ /* 0x001fe40007810000 */
[----:B------:R-:W-:-:S02]  /*92b0*/  FMNMX.FTZ R42, R109, R42, !PT ;  /* 0x0000002a6d2a7209 */ /* 0x000fc40007810000 */
[----:B------:R-:W-:Y:S01]  /*92c0*/  ISETP.GT.AND P0, PT, R12, 0x80, PT ;  /* 0x000000800c00780c */ /* 0x000fe20003f04270 */
[----:B------:R-:W0:Y:S01]  /*92d0*/  SHFL.BFLY PT, R0, R46, 0x1, 0x1f ;  /* 0x0c201f002e007f89 */ /* 0x000e2200000e0000 */
[----:B------:R-:W-:Y:S02]  /*92e0*/  FSEL R31, R31, -INF , P2 ;  /* 0xff8000001f1f7808 */ /* 0x000fe40001000000 */
[----:B------:R-:W-:Y:S02]  /*92f0*/  FSEL R26, R26, -INF , P0 ;  /* 0xff8000001a1a7808 */ /* 0x000fe40000000000 */
[----:B------:R-:W-:Y:S02]  /*9300*/  ISETP.NE.AND P0, PT, R20, RZ, PT ;  /* 0x000000ff1400720c */ /* 0x000fe40003f05270 */
[----:B------:R-:W-:Y:S02]  /*9310*/  FSEL R35, R35, -INF , P4 ;  /* 0xff80000023237808 */ /* 0x000fe40002000000 */
[----:B------:R-:W-:-:S02]  /*9320*/  FSEL R27, R27, -INF , P0 ;  /* 0xff8000001b1b7808 */ /* 0x000fc40000000000 */
[----:B------:R-:W-:Y:S02]  /*9330*/  ISETP.NE.AND P0, PT, R14, RZ, PT ;  /* 0x000000ff0e00720c */ /* 0x000fe40003f05270 */
[----:B0-----:R-:W-:-:S04]  /*9340*/  FMNMX.FTZ R0, R46, R0, !PT ;  /* 0x000000002e007209 */ /* 0x001fc80007810000 */
[----:B------:R-:W-:Y:S01]  /*9350*/  FSETP.NEU.FTZ.AND P3, PT, R0, -INF , PT ;  /* 0xff8000000000780b */ /* 0x000fe20003f7d000 */
[----:B------:R-:W-:-:S05]  /*9360*/  FFMA.FTZ R10, R2, R0, -8 ;  /* 0xc1000000020a7423 */ /* 0x000fca0000010000 */
[----:B------:R-:W-:Y:S02]  /*9370*/  FSEL R10, R10, RZ, P3 ;  /* 0x000000ff0a0a7208 */ /* 0x000fe40001800000 */
[----:B------:R-:W-:Y:S02]  /*9380*/  ISETP.NE.AND P3, PT, R44, RZ, PT ;  /* 0x000000ff2c00720c */ /* 0x000fe40003f65270 */
[----:B------:R-:W-:Y:S01]  /*9390*/  FMNMX.FTZ R44, R103, R42, !PT ;  /* 0x0000002a672c7209 */ /* 0x000fe20007810000 */
[----:B------:R-:W-:-:S01]  /*93a0*/  FFMA.FTZ R9, R2, R9, -R10 ;  /* 0x0000000902097223 */ /* 0x000fc2000001080a */
[--C-:B------:R-:W-:Y:S01]  /*93b0*/  FFMA.FTZ R36, R2, R111, -R10.reuse ;  /* 0x0000006f02247223 */ /* 0x100fe2000001080a */
[----:B------:R-:W-:Y:S01]  /*93c0*/  FSEL R111, R30, -INF , P1 ;  /* 0xff8000001e6f7808 */ /* 0x000fe20000800000 */
[C-C-:B------:R-:W-:Y:S01]  /*93d0*/  FFMA.FTZ R113, R2.reuse, R113, -R10.reuse ;  /* 0x0000007102717223 */ /* 0x140fe2000001080a */
[----:B------:R-:W-:Y:S01]  /*93e0*/  FMNMX.FTZ R44, R77, R44, !PT ;  /* 0x0000002c4d2c7209 */ /* 0x000fe20007810000 */
[----:B------:R-:W-:Y:S01]  /*93f0*/  MUFU.EX2 R42, R9 ;  /* 0x00000009002a7308 */ /* 0x000fe20000000800 */
[----:B------:R-:W-:-:S01]  /*9400*/  FFMA.FTZ R12, R2, R13, -R10 ;  /* 0x0000000d020c7223 */ /* 0x000fc2000001080a */
[C-C-:B------:R-:W-:Y:S01]  /*9410*/  FFMA.FTZ R13, R2.reuse, R89, -R10.reuse ;  /* 0x00000059020d7223 */ /* 0x140fe2000001080a */
[----:B------:R-:W-:Y:S01]  /*9420*/  FMNMX.FTZ R44, R75, R44, !PT ;  /* 0x0000002c4b2c7209 */ /* 0x000fe20007810000 */
[C-C-:B------:R-:W-:Y:S01]  /*9430*/  FFMA.FTZ R89, R2.reuse, R97, -R10.reuse ;  /* 0x0000006102597223 */ /* 0x140fe2000001080a */
[----:B------:R-:W-:-:S01]  /*9440*/  FFMA.FTZ R97, R2, R115, -R10 ;  /* 0x0000007302617223 */ /* 0x000fc2000001080a */
[----:B------:R-:W-:Y:S01]  /*9450*/  FSEL R115, R38, -INF , P5 ;  /* 0xff80000026737808 */ /* 0x000fe20002800000 */
[----:B------:R-:W-:-:S01]  /*9460*/  FFMA.FTZ R62, R2, R41, -R10 ;  /* 0x00000029023e7223 */ /* 0x000fc2000001080a */
[----:B------:R-:W-:Y:S01]  /*9470*/  FMNMX.FTZ R44, R81, R44, !PT ;  /* 0x0000002c512c7209 */ /* 0x000fe20007810000 */
[----:B------:R0:W-:Y:S01]  /*9480*/  MUFU.EX2 R40, R113 ;  /* 0x0000007100287308 */ /* 0x0001e20000000800 */
[----:B------:R-:W-:Y:S01]  /*9490*/  FSEL R41, R39, -INF , P6 ;  /* 0xff80000027297808 */ /* 0x000fe20003000000 */
[C-C-:B------:R-:W-:Y:S01]  /*94a0*/  FFMA.FTZ R117, R2.reuse, R117, -R10.reuse ;  /* 0x0000007502757223 */ /* 0x140fe2000001080a */
[----:B------:R-:W-:Y:S01]  /*94b0*/  FMNMX.FTZ R46, R79, R44, !PT ;  /* 0x0000002c4f2e7209 */ /* 0x000fe20007810000 */
[C-C-:B------:R-:W-:Y:S01]  /*94c0*/  FFMA.FTZ R14, R2.reuse, R15, -R10.reuse ;  /* 0x0000000f020e7223 */ /* 0x140fe2000001080a */
[----:B------:R-:W-:-:S01]  /*94d0*/  FFMA.FTZ R15, R2, R93, -R10 ;  /* 0x0000005d020f7223 */ /* 0x000fc2000001080a */
[--C-:B------:R-:W-:Y:S01]  /*94e0*/  FFMA.FTZ R20, R2, R107, -R10.reuse ;  /* 0x0000006b02147223 */ /* 0x100fe2000001080a */
[----:B------:R-:W-:Y:S01]  /*94f0*/  FMNMX.FTZ R46, R85, R46, !PT ;  /* 0x0000002e552e7209 */ /* 0x000fe20007810000 */
[----:B------:R1:W-:Y:S01]  /*9500*/  MUFU.EX2 R44, R117 ;  /* 0x00000075002c7308 */ /* 0x0003e20000000800 */
[----:B0-----:R-:W-:Y:S01]  /*9510*/  FSEL R113, R34, -INF , P3 ;  /* 0xff80000022717808 */ /* 0x001fe20001800000 */
[C-C-:B------:R-:W-:Y:S01]  /*9520*/  FFMA.FTZ R93, R2.reuse, R101, -R10.reuse ;  /* 0x00000065025d7223 */ /* 0x140fe2000001080a */
[----:B------:R-:W-:Y:S01]  /*9530*/  FMNMX.FTZ R46, R83, R46, !PT ;  /* 0x0000002e532e7209 */ /* 0x000fe20007810000 */
[C-C-:B------:R-:W-:Y:S01]  /*9540*/  FFMA.FTZ R73, R2.reuse, R73, -R10.reuse ;  /* 0x0000004902497223 */ /* 0x140fe2000001080a */
[----:B------:R-:W-:-:S01]  /*9550*/  FFMA.FTZ R101, R2, R119, -R10 ;  /* 0x0000007702657223 */ /* 0x000fc2000001080a */
[C-C-:B------:R-:W-:Y:S01]  /*9560*/  FFMA.FTZ R121, R2.reuse, R121, -R10.reuse ;  /* 0x0000007902797223 */ /* 0x140fe2000001080a */
[----:B------:R-:W-:Y:S01]  /*9570*/  FMNMX.FTZ R46, R129, R46, !PT ;  /* 0x0000002e812e7209 */ /* 0x000fe20007810000 */
[C-C-:B------:R-:W-:Y:S01]  /*9580*/  FFMA.FTZ R107, R2.reuse, R123, -R10.reuse ;  /* 0x0000007b026b7223 */ /* 0x140fe2000001080a */
[----:B-1----:R-:W-:-:S01]  /*9590*/  FFMA.FTZ R117, R2, R8, -R10 ;  /* 0x0000000802757223 */ /* 0x002fc2000001080a */
[C-C-:B------:R-:W-:Y:S01]  /*95a0*/  FFMA.FTZ R8, R2.reuse, R33, -R10.reuse ;  /* 0x0000002102087223 */ /* 0x140fe2000001080a */
[----:B------:R-:W-:Y:S01]  /*95b0*/  FMNMX.FTZ R48, R87, R46, !PT ;  /* 0x0000002e57307209 */ /* 0x000fe20007810000 */
[C-C-:B------:R-:W-:Y:S01]  /*95c0*/  FFMA.FTZ R125, R2.reuse, R125, -R10.reuse ;  /* 0x0000007d027d7223 */ /* 0x140fe2000001080a */
[----:B------:R-:W-:-:S01]  /*95d0*/  FFMA.FTZ R57, R2, R57, -R10 ;  /* 0x0000003902397223 */ /* 0x000fc2000001080a */
        /* <DEDUP_REMOVED lines=24> */
[----:B------:R-:W-:Y:S01]  /*9760*/  MUFU.EX2 R12, R12 ;  /* 0x0000000c000c7308 */ /* 0x000fe20000000800 */
[----:B------:R-:W-:-:S04]  /*9770*/  FMNMX.FTZ R50, R143, R50, !PT ;  /* 0x000000328f327209 */ /* 0x000fc80007810000 */
[----:B------:R-:W-:-:S03]  /*9780*/  FMNMX.FTZ R52, R71, R50, !PT ;  /* 0x0000003247347209 */ /* 0x000fc60007810000 */
        /* <DEDUP_REMOVED lines=9> */
[----:B------:R-:W0:Y:S01]  /*9820*/  MUFU.EX2 R15, R15 ;  /* 0x0000000f000f7308 */ /* 0x000e220000000800 */
        /* <DEDUP_REMOVED lines=11> */
[----:B------:R-:W1:Y:S01]  /*98e0*/  MUFU.EX2 R93, R93 ;  /* 0x0000005d005d7308 */ /* 0x000e620000000800 */
[----:B------:R-:W-:-:S04]  /*98f0*/  FMNMX.FTZ R58, R115, R58, !PT ;  /* 0x0000003a733a7209 */ /* 0x000fc80007810000 */
[----:B------:R-:W-:Y:S01]  /*9900*/  FMNMX.FTZ R9, R41, R58, !PT ;  /* 0x0000003a29097209 */ /* 0x000fe20007810000 */
[----:B------:R-:W-:-:S02]  /*9910*/  FFMA.FTZ R58, R2, R153, -R10 ;  /* 0x00000099023a7223 */ /* 0x000fc4000001080a */
[----:B------:R-:W-:Y:S02]  /*9920*/  MUFU.EX2 R73, R73 ;  /* 0x0000004900497308 */ /* 0x000fe40000000800 */
[----:B------:R-:W3:Y:S06]  /*9930*/  SHFL.BFLY PT, R60, R9, 0x2, 0x1f ;  /* 0x0c401f00093c7f89 */ /* 0x000eec00000e0000 */
[----:B------:R-:W-:Y:S08]  /*9940*/  MUFU.EX2 R97, R97 ;  /* 0x0000006100617308 */ /* 0x000ff00000000800 */
[----:B------:R-:W-:Y:S08]  /*9950*/  MUFU.EX2 R101, R101 ;  /* 0x0000006500657308 */ /* 0x000ff00000000800 */
[----:B------:R-:W-:Y:S01]  /*9960*/  MUFU.EX2 R46, R121 ;  /* 0x00000079002e7308 */ /* 0x000fe20000000800 */
[----:B---3--:R-:W-:-:S05]  /*9970*/  FMNMX.FTZ R60, R9, R60, !PT ;  /* 0x0000003c093c7209 */ /* 0x008fca0007810000 */
[----:B------:R-:W3:Y:S02]  /*9980*/  SHFL.BFLY PT, R9, R60, 0x1, 0x1f ;  /* 0x0c201f003c097f89 */ /* 0x000ee400000e0000 */
[----:B------:R-:W-:Y:S08]  /*9990*/  MUFU.EX2 R107, R107 ;  /* 0x0000006b006b7308 */ /* 0x000ff00000000800 */
[----:B------:R-:W-:Y:S08]  /*99a0*/  MUFU.EX2 R48, R125 ;  /* 0x0000007d00307308 */ /* 0x000ff00000000800 */
[----:B------:R-:W-:Y:S01]  /*99b0*/  MUFU.EX2 R57, R57 ;  /* 0x0000003900397308 */ /* 0x000fe20000000800 */
[----:B---3--:R-:W-:-:S07]  /*99c0*/  FMNMX.FTZ R9, R60, R9, !PT ;  /* 0x000000093c097209 */ /* 0x008fce0007810000 */
[----:B------:R-:W-:Y:S01]  /*99d0*/  MUFU.EX2 R50, R127 ;  /* 0x0000007f00327308 */ /* 0x000fe20000000800 */
[----:B------:R-:W-:Y:S01]  /*99e0*/  FSETP.NEU.FTZ.AND P1, PT, R9, -INF , PT ;  /* 0xff8000000900780b */ /* 0x000fe20003f3d000 */
[----:B------:R-:W-:Y:S01]  /*99f0*/  FFMA.FTZ R60, R2, R9, -8 ;  /* 0xc1000000023c7423 */ /* 0x000fe20000010009 */
[----:B0-----:R-:W-:-:S05]  /*9a00*/  F2FP.SATFINITE.E4M3.F32.PACK_AB_MERGE_C R152, R15, R14, RZ ;  /* 0x0000000e0f98723e */ /* 0x001fca00048070ff */
[----:B------:R-:W-:Y:S01]  /*9a10*/  MUFU.EX2 R61, R61 ;  /* 0x0000003d003d7308 */ /* 0x000fe20000000800 */
[----:B------:R-:W-:Y:S02]  /*9a20*/  FSEL R10, R60, RZ, P1 ;  /* 0x000000ff3c0a7208 */ /* 0x000fe40000800000 */
[----:B------:R-:W-:-:S03]  /*9a30*/  ISETP.NE.AND P1, PT, R108, RZ, PT ;  /* 0x000000ff6c00720c */ /* 0x000fc60003f25270 */
[C-C-:B------:R-:W-:Y:S01]  /*9a40*/  FFMA.FTZ R11, R2.reuse, R11, -R10.reuse ;  /* 0x0000000b020b7223 */ /* 0x140fe2000001080a */
[----:B------:R-:W-:-:S01]  /*9a50*/  FFMA.FTZ R60, R2, R91, -R10 ;  /* 0x0000005b023c7223 */ /* 0x000fc2000001080a */
[C-C-:B------:R-:W-:Y:S01]  /*9a60*/  FFMA.FTZ R21, R2.reuse, R21, -R10.reuse ;  /* 0x0000001502157223 */ /* 0x140fe2000001080a */
[----:B------:R-:W-:-:S01]  /*9a70*/  FFMA.FTZ R62, R2, R95, -R10 ;  /* 0x0000005f023e7223 */ /* 0x000fc2000001080a */
[C-C-:B------:R-:W-:Y:S01]  /*9a80*/  FFMA.FTZ R37, R2.reuse, R105, -R10.reuse ;  /* 0x0000006902257223 */ /* 0x140fe2000001080a */
[----:B------:R-:W-:-:S01]  /*9a90*/  FFMA.FTZ R64, R2, R99, -R10 ;  /* 0x0000006302407223 */ /* 0x000fc2000001080a */
[----:B------:R-:W-:Y:S01]  /*9aa0*/  MUFU.EX2 R11, R11 ;  /* 0x0000000b000b7308 */ /* 0x000fe20000000800 */
[----:B------:R-:W-:-:S01]  /*9ab0*/  FFMA.FTZ R82, R2, R71, -R10 ;  /* 0x0000004702527223 */ /* 0x000fc2000001080a */
[C-C-:B------:R-:W-:Y:S01]  /*9ac0*/  FFMA.FTZ R66, R2.reuse, R109, -R10.reuse ;  /* 0x0000006d02427223 */ /* 0x140fe2000001080a */
[----:B------:R-:W-:-:S01]  /*9ad0*/  FFMA.FTZ R91, R2, R103, -R10 ;  /* 0x00000067025b7223 */ /* 0x000fc2000001080a */
[C-C-:B------:R-:W-:Y:S01]  /*9ae0*/  FFMA.FTZ R70, R2.reuse, R81, -R10.reuse ;  /* 0x0000005102467223 */ /* 0x140fe2000001080a */
[----:B------:R-:W-:-:S01]  /*9af0*/  FFMA.FTZ R72, R2, R85, -R10 ;  /* 0x0000005502487223 */ /* 0x000fc2000001080a */
[C-C-:B------:R-:W-:Y:S01]  /*9b00*/  FFMA.FTZ R68, R2.reuse, R77, -R10.reuse ;  /* 0x0000004d02447223 */ /* 0x140fe2000001080a */
[----:B------:R-:W-:-:S01]  /*9b10*/  FFMA.FTZ R75, R2, R75, -R10 ;  /* 0x0000004b024b7223 */ /* 0x000fc2000001080a */
[----:B------:R-:W0:Y:S01]  /*9b20*/  MUFU.EX2 R60, R60 ;  /* 0x0000003c003c7308 */ /* 0x000e220000000800 */
[----:B------:R-:W-:-:S01]  /*9b30*/  FFMA.FTZ R74, R2, R129, -R10 ;  /* 0x00000081024a7223 */ /* 0x000fc2000001080a */
[C-C-:B------:R-:W-:Y:S01]  /*9b40*/  FFMA.FTZ R76, R2.reuse, R133, -R10.reuse ;  /* 0x00000085024c7223 */ /* 0x140fe2000001080a */
[----:B------:R-:W-:-:S01]  /*9b50*/  FFMA.FTZ R59, R2, R59, -R10 ;  /* 0x0000003b023b7223 */ /* 0x000fc2000001080a */
[C-C-:B------:R-:W-:Y:S01]  /*9b60*/  FFMA.FTZ R78, R2.reuse, R137, -R10.reuse ;  /* 0x00000089024e7223 */ /* 0x140fe2000001080a */
[----:B-1----:R-:W-:Y:S01]  /*9b70*/  F2FP.SATFINITE.E4M3.F32.PACK_AB_MERGE_C R154, R93, R36, RZ ;  /* 0x000000245d9a723e */ /* 0x002fe200048070ff */
[----:B------:R-:W-:-:S02]  /*9b80*/  FFMA.FTZ R80, R2, R67, -R10 ;  /* 0x0000004302507223 */ /* 0x000fc4000001080a */
[----:B------:R-:W1:Y:S01]  /*9b90*/  MUFU.EX2 R21, R21 ;  /* 0x0000001500157308 */ /* 0x000e620000000800 */
[----:B------:R-:W-:-:S01]  /*9ba0*/  FADD.FTZ R71, R12, R13 ;  /* 0x0000000d0c477221 */ /* 0x000fc20000010000 */
[C-C-:B------:R-:W-:Y:S01]  /*9bb0*/  FFMA.FTZ R81, R2.reuse, R87, -R10.reuse ;  /* 0x0000005702517223 */ /* 0x140fe2000001080a */
[----:B------:R-:W-:-:S01]  /*9bc0*/  FFMA.FTZ R77, R2, R79, -R10 ;  /* 0x0000004f024d7223 */ /* 0x000fc2000001080a */
[----:B------:R-:W-:-:S04]  /*9bd0*/  FFMA.FTZ R79, R2, R83, -R10 ;  /* 0x00000053024f7223 */ /* 0x000fc8000001080a */
[----:B------:R-:W3:Y:S01]  /*9be0*/  MUFU.EX2 R62, R62 ;  /* 0x0000003e003e7308 */ /* 0x000ee20000000800 */
[----:B------:R-:W-:-:S01]  /*9bf0*/  FADD.FTZ R86, R14, R71 ;  /* 0x000000470e567221 */ /* 0x000fc20000010000 */
[----:B0-----:R-:W-:-:S06]  /*9c00*/  FADD.FTZ R84, R11, R60 ;  /* 0x0000003c0b547221 */ /* 0x001fcc0000010000 */
[----:B------:R-:W0:Y:S01]  /*9c10*/  MUFU.EX2 R37, R37 ;  /* 0x0000002500257308 */ /* 0x000e220000000800 */
[----:B------:R-:W-:Y:S02]  /*9c20*/  @!P1 VIADD R71, R3, 0x13240 ;  /* 0x0001324003479836 */ /* 0x000fe40000000000 */
[----:B------:R-:W-:Y:S01]  /*9c30*/  FADD.FTZ R87, R15, R86 ;  /* 0x000000560f577221 */ /* 0x000fe20000010000 */
[----:B-1----:R-:W-:-:S01]  /*9c40*/  FADD.FTZ R85, R21, R84 ;  /* 0x0000005415557221 */ /* 0x002fc20000010000 */
[C-C-:B------:R-:W-:Y:S01]  /*9c50*/  FFMA.FTZ R83, R2.reuse, R63, -R10.reuse ;  /* 0x0000003f02537223 */ /* 0x140fe2000001080a */
[----:B------:R-:W-:-:S02]  /*9c60*/  FFMA.FTZ R63, R2, R141, -R10 ;  /* 0x0000008d023f7223 */ /* 0x000fc4000001080a */
[----:B------:R-:W1:Y:S01]  /*9c70*/  MUFU.EX2 R64, R64 ;  /* 0x0000004000407308 */ /* 0x000e620000000800 */
[----:B------:R-:W-:Y:S01]  /*9c80*/  @!P1 PRMT R71, RZ, 0x654, R71 ;  /* 0x00000654ff479816 */ /* 0x000fe20000000047 */
[----:B------:R-:W-:Y:S01]  /*9c90*/  FADD.FTZ R88, R20, R87 ;  /* 0x0000005714587221 */ /* 0x000fe20000010000 */
[----:B---3--:R-:W-:-:S02]  /*9ca0*/  FADD.FTZ R86, R62, R85 ;  /* 0x000000553e567221 */ /* 0x008fc40000010000 */
[----:B------:R0:W-:Y:S03]  /*9cb0*/  @!P1 SYNCS.ARRIVE.TRANS64.RED.A1T0 RZ, [R71+URZ], RZ ;  /* 0x000000ff47ff99a7 */ /* 0x0001e6000810043f */
[----:B------:R-:W3:Y:S01]  /*9cc0*/  MUFU.EX2 R66, R66 ;  /* 0x0000004200427308 */ /* 0x000ee20000000800 */
[----:B------:R-:W-:-:S07]  /*9cd0*/  FADD.FTZ R85, R89, R88 ;  /* 0x0000005859557221 */ /* 0x000fce0000010000 */
[----:B------:R-:W4:Y:S01]  /*9ce0*/  MUFU.EX2 R91, R91 ;  /* 0x0000005b005b7308 */ /* 0x000f220000000800 */
[----:B0-----:R-:W-:-:S01]  /*9cf0*/  FADD.FTZ R71, R37, R86 ;  /* 0x0000005625477221 */ /* 0x001fc20000010000 */
[----:B------:R-:W-:-:S06]  /*9d00*/  FADD.FTZ R88, R36, R85 ;  /* 0x0000005524587221 */ /* 0x000fcc0000010000 */
[----:B------:R-:W0:Y:S01]  /*9d10*/  MUFU.EX2 R68, R68 ;  /* 0x0000004400447308 */ /* 0x000e220000000800 */
[----:B-1----:R-:W-:-:S01]  /*9d20*/  FADD.FTZ R71, R64, R71 ;  /* 0x0000004740477221 */ /* 0x002fc20000010000 */
[----:B------:R-:W-:Y:S01]  /*9d30*/  FFMA.FTZ R86, R2, R47, -R10 ;  /* 0x0000002f02567223 */ /* 0x000fe2000001080a */
[----:B------:R-:W-:-:S05]  /*9d40*/  FADD.FTZ R47, R93, R88 ;  /* 0x000000585d2f7221 */ /* 0x000fca0000010000 */
[----:B------:R-:W1:Y:S01]  /*9d50*/  MUFU.EX2 R75, R75 ;  /* 0x0000004b004b7308 */ /* 0x000e620000000800 */
[----:B---3--:R-:W-:-:S01]  /*9d60*/  FADD.FTZ R88, R66, R71 ;  /* 0x0000004742587221 */ /* 0x008fc20000010000 */
[----:B------:R-:W-:-:S06]  /*9d70*/  FADD.FTZ R90, R40, R47 ;  /* 0x0000002f285a7221 */ /* 0x000fcc0000010000 */
[----:B------:R-:W3:Y:S01]  /*9d80*/  MUFU.EX2 R70, R70 ;  /* 0x0000004600467308 */ /* 0x000ee20000000800 */
[----:B----4-:R-:W-:-:S01]  /*9d90*/  FADD.FTZ R47, R91, R88 ;  /* 0x000000585b2f7221 */ /* 0x010fc20000010000 */
[----:B------:R-:W-:Y:S01]  /*9da0*/  FFMA.FTZ R85, R2, R51, -R10 ;  /* 0x0000003302557223 */ /* 0x000fe2000001080a */
[----:B------:R-:W-:-:S05]  /*9db0*/  FADD.FTZ R51, R73, R90 ;  /* 0x0000005a49337221 */ /* 0x000fca0000010000 */
[----:B------:R-:W4:Y:S01]  /*9dc0*/  MUFU.EX2 R77, R77 ;  /* 0x0000004d004d7308 */ /* 0x000f220000000800 */
[----:B0-----:R-:W-:-:S01]  /*9dd0*/  FADD.FTZ R88, R68, R47 ;  /* 0x0000002f44587221 */ /* 0x001fc20000010000 */
[----:B------:R-:W-:Y:S01]  /*9de0*/  FFMA.FTZ R47, R2, R26, -R10 ;  /* 0x0000001a022f7223 */ /* 0x000fe2000001080a */
[----:B------:R-:W-:-:S05]  /*9df0*/  FADD.FTZ R26, R42, R51 ;  /* 0x000000332a1a7221 */ /* 0x000fca0000010000 */
        /* <DEDUP_REMOVED lines=12> */
[----:B------:R-:W-:-:S07]  /*9ec0*/  FADD.FTZ R88, R46, R87 ;  /* 0x000000572e587221 */ /* 0x000fce0000010000 */
[----:B------:R-:W5:Y:S08]  /*9ed0*/  MUFU.EX2 R76, R76 ;  /* 0x0000004c004c7308 */ /* 0x000f700000000800 */
[----:B------:R0:W-:Y:S01]  /*9ee0*/  MUFU.EX2 R54, R86 ;  /* 0x0000005600367308 */ /* 0x0001e20000000800 */
[----:B------:R-:W-:-:S07]  /*9ef0*/  FADD.FTZ R15, R107, R88 ;  /* 0x000000586b0f7221 */ /* 0x000fce0000010000 */
[----:B------:R-:W2:Y:S01]  /*9f00*/  MUFU.EX2 R59, R59 ;  /* 0x0000003b003b7308 */ /* 0x000ea20000000800 */
[----:B0-----:R-:W-:-:S04]  /*9f10*/  FADD.FTZ R86, R72, R27 ;  /* 0x0000001b48567221 */ /* 0x001fc80000010000 */
[----:B-1----:R-:W-:-:S03]  /*9f20*/  FADD.FTZ R87, R79, R86 ;  /* 0x000000564f577221 */ /* 0x002fc60000010000 */
[----:B------:R-:W0:Y:S01]  /*9f30*/  MUFU.EX2 R78, R78 ;  /* 0x0000004e004e7308 */ /* 0x000e220000000800 */
[----:B---3--:R-:W-:-:S01]  /*9f40*/  FADD.FTZ R86, R74, R87 ;  /* 0x000000574a567221 */ /* 0x008fc20000010000 */
[----:B------:R-:W-:Y:S01]  /*9f50*/  FADD.FTZ R36, R48, R15 ;  /* 0x0000000f30247221 */ /* 0x000fe20000010000 */
[----:B------:R-:W-:-:S01]  /*9f60*/  FFMA.FTZ R84, R2, R43, -R10 ;  /* 0x0000002b02547223 */ /* 0x000fc2000001080a */
[----:B------:R-:W-:Y:S01]  /*9f70*/  FFMA.FTZ R67, R2, R143, -R10 ;  /* 0x0000008f02437223 */ /* 0x000fe2000001080a */
[----:B----4-:R-:W-:-:S01]  /*9f80*/  FADD.FTZ R15, R81, R86 ;  /* 0x00000056510f7221 */ /* 0x010fc20000010000 */
[C-C-:B------:R-:W-:Y:S02]  /*9f90*/  FFMA.FTZ R147, R2.reuse, R147, -R10.reuse ;  /* 0x0000009302937223 */ /* 0x140fe4000001080a */
[----:B------:R-:W1:Y:S01]  /*9fa0*/  MUFU.EX2 R83, R83 ;  /* 0x0000005300537308 */ /* 0x000e620000000800 */
[----:B------:R-:W-:-:S01]  /*9fb0*/  FFMA.FTZ R43, R2, R151, -R10 ;  /* 0x00000097022b7223 */ /* 0x000fc2000001080a */
[C-C-:B------:R-:W-:Y:S01]  /*9fc0*/  FFMA.FTZ R155, R2.reuse, R155, -R10.reuse ;  /* 0x0000009b029b7223 */ /* 0x140fe2000001080a */
[----:B------:R-:W-:-:S01]  /*9fd0*/  FFMA.FTZ R55, R2, R55, -R10 ;  /* 0x0000003702377223 */ /* 0x000fc2000001080a */
[C-C-:B------:R-:W-:Y:S01]  /*9fe0*/  FFMA.FTZ R111, R2.reuse, R111, -R10.reuse ;  /* 0x0000006f026f7223 */ /* 0x140fe2000001080a */
[----:B------:R-:W-:-:S01]  /*9ff0*/  FFMA.FTZ R31, R2, R31, -R10 ;  /* 0x0000001f021f7223 */ /* 0x000fc2000001080a */
[C-C-:B------:R-:W-:Y:S01]  /*a000*/  FFMA.FTZ R113, R2.reuse, R113, -R10.reuse ;  /* 0x0000007102717223 */ /* 0x140fe2000001080a */
[----:B------:R-:W-:-:S01]  /*a010*/  FFMA.FTZ R35, R2, R35, -R10 ;  /* 0x0000002302237223 */ /* 0x000fc2000001080a */
[----:B------:R-:W3:Y:S01]  /*a020*/  MUFU.EX2 R52, R131 ;  /* 0x0000008300347308 */ /* 0x000ee20000000800 */
[----:B------:R-:W-:-:S01]  /*a030*/  FFMA.FTZ R115, R2, R115, -R10 ;  /* 0x0000007302737223 */ /* 0x000fc2000001080a */
[----:B------:R-:W-:Y:S01]  /*a040*/  FFMA.FTZ R10, R2, R41, -R10 ;  /* 0x00000029020a7223 */ /* 0x000fe2000001080a */
[----:B------:R-:W-:-:S01]  /*a050*/  FADD.FTZ R41, R57, R36 ;  /* 0x0000002439297221 */ /* 0x000fc20000010000 */
[----:B-----5:R-:W-:-:S04]  /*a060*/  FADD.FTZ R36, R76, R15 ;  /* 0x0000000f4c247221 */ /* 0x020fc80000010000 */
[----:B------:R-:W4:Y:S01]  /*a070*/  MUFU.EX2 R63, R63 ;  /* 0x0000003f003f7308 */ /* 0x000f220000000800 */
[----:B------:R-:W-:Y:S01]  /*a080*/  F2FP.SATFINITE.E4M3.F32.PACK_AB_MERGE_C R153, R62, R21, RZ ;  /* 0x000000153e99723e */ /* 0x000fe200048070ff */
[----:B--2---:R-:W-:Y:S01]  /*a090*/  FADD.FTZ R21, R59, R36 ;  /* 0x000000243b157221 */ /* 0x004fe20000010000 */
[----:B------:R-:W-:-:S05]  /*a0a0*/  F2FP.SATFINITE.E4M3.F32.PACK_AB_MERGE_C R148, R97, R42, RZ ;  /* 0x0000002a6194723e */ /* 0x000fca00048070ff */
[----:B------:R-:W2:Y:S01]  /*a0b0*/  MUFU.EX2 R65, R65 ;  /* 0x0000004100417308 */ /* 0x000ea20000000800 */
[----:B------:R-:W-:-:S01]  /*a0c0*/  FADD.FTZ R42, R50, R41 ;  /* 0x00000029322a7221 */ /* 0x000fc20000010000 */
[----:B------:R-:W-:Y:S01]  /*a0d0*/  F2FP.SATFINITE.E4M3.F32.PACK_AB_MERGE_C R136, R61, R50, RZ ;  /* 0x000000323d88723e */ /* 0x000fe200048070ff */
[----:B0-----:R-:W-:-:S05]  /*a0e0*/  FADD.FTZ R36, R78, R21 ;  /* 0x000000154e247221 */ /* 0x001fca0000010000 */
[----:B------:R-:W0:Y:S01]  /*a0f0*/  MUFU.EX2 R80, R80 ;  /* 0x0000005000507308 */ /* 0x000e220000000800 */
[----:B------:R-:W-:-:S07]  /*a100*/  FADD.FTZ R61, R61, R42 ;  /* 0x0000002a3d3d7221 */ /* 0x000fce0000010000 */
[----:B------:R-:W5:Y:S01]  /*a110*/  MUFU.EX2 R56, R135 ;  /* 0x0000008700387308 */ /* 0x000f620000000800 */
[----:B-1----:R-:W-:-:S01]  /*a120*/  FADD.FTZ R36, R83, R36 ;  /* 0x0000002453247221 */ /* 0x002fc20000010000 */
[----:B---3--:R-:W-:-:S06]  /*a130*/  FADD.FTZ R42, R52, R61 ;  /* 0x0000003d342a7221 */ /* 0x008fcc0000010000 */
[----:B------:R-:W1:Y:S08]  /*a140*/  MUFU.EX2 R69, R69 ;  /* 0x0000004500457308 */ /* 0x000e700000000800 */
[----:B------:R-:W3:Y:S01]  /*a150*/  MUFU.EX2 R67, R67 ;  /* 0x0000004300437308 */ /* 0x000ee20000000800 */
[----:B----4-:R-:W-:-:S07]  /*a160*/  FADD.FTZ R21, R63, R36 ;  /* 0x000000243f157221 */ /* 0x010fce0000010000 */
[----:B------:R-:W4:Y:S01]  /*a170*/  MUFU.EX2 R82, R82 ;  /* 0x0000005200527308 */ /* 0x000f220000000800 */
[----:B--2---:R-:W-:-:S07]  /*a180*/  FADD.FTZ R41, R65, R42 ;  /* 0x0000002a41297221 */ /* 0x004fce0000010000 */
[----:B------:R-:W2:Y:S01]  /*a190*/  MUFU.EX2 R30, R30 ;  /* 0x0000001e001e7308 */ /* 0x000ea20000000800 */
[----:B------:R-:W-:Y:S01]  /*a1a0*/  F2FP.SATFINITE.E4M3.F32.PACK_AB_MERGE_C R152, R13, R12, R152 ;  /* 0x0000000c0d98723e */ /* 0x000fe20004807098 */
[----:B0-----:R-:W-:-:S06]  /*a1b0*/  FADD.FTZ R12, R80, R21 ;  /* 0x00000015500c7221 */ /* 0x001fcc0000010000 */
[----:B------:R-:W0:Y:S01]  /*a1c0*/  MUFU.EX2 R3, R147 ;  /* 0x0000009300037308 */ /* 0x000e220000000800 */
[----:B-----5:R-:W-:-:S01]  /*a1d0*/  FADD.FTZ R42, R56, R41 ;  /* 0x00000029382a7221 */ /* 0x020fc20000010000 */
[----:B-1----:R-:W-:Y:S01]  /*a1e0*/  F2FP.SATFINITE.E4M3.F32.PACK_AB_MERGE_C R138, R69, R56, RZ ;  /* 0x00000038458a723e */ /* 0x002fe200048070ff */
[----:B---3--:R-:W-:-:S05]  /*a1f0*/  FADD.FTZ R13, R67, R12 ;  /* 0x0000000c430d7221 */ /* 0x008fca0000010000 */
[----:B------:R-:W1:Y:S01]  /*a200*/  MUFU.EX2 R84, R84 ;  /* 0x0000005400547308 */ /* 0x000e620000000800 */
[----:B------:R-:W-:-:S07]  /*a210*/  FADD.FTZ R69, R69, R42 ;  /* 0x0000002a45457221 */ /* 0x000fce0000010000 */
[----:B------:R-:W3:Y:S01]  /*a220*/  MUFU.EX2 R34, R34 ;  /* 0x0000002200227308 */ /* 0x000ee20000000800 */
[C---:B----4-:R-:W-:Y:S01]  /*a230*/  F2FP.SATFINITE.E4M3.F32.PACK_AB_MERGE_C R67, R82.reuse, R67, RZ ;  /* 0x000000435243723e */ /* 0x050fe200048070ff */
[----:B------:R-:W-:-:S06]  /*a240*/  FADD.FTZ R82, R82, R13 ;  /* 0x0000000d52527221 */ /* 0x000fcc0000010000 */
[----:B------:R-:W4:Y:S01]  /*a250*/  MUFU.EX2 R45, R45 ;  /* 0x0000002d002d7308 */ /* 0x000f220000000800 */
[----:B--2---:R-:W-:-:S07]  /*a260*/  FADD.FTZ R12, R30, R69 ;  /* 0x000000451e0c7221 */ /* 0x004fce0000010000 */
[----:B------:R-:W2:Y:S01]  /*a270*/  MUFU.EX2 R43, R43 ;  /* 0x0000002b002b7308 */ /* 0x000ea20000000800 */
[----:B0-----:R-:W-:-:S01]  /*a280*/  FADD.FTZ R13, R3, R82 ;  /* 0x00000052030d7221 */ /* 0x001fc20000010000 */
[----:B------:R-:W-:-:S06]  /*a290*/  FADD.FTZ R21, R39, R12 ;  /* 0x0000000c27157221 */ /* 0x000fcc0000010000 */
[----:B------:R-:W-:Y:S08]  /*a2a0*/  MUFU.EX2 R58, R58 ;  /* 0x0000003a003a7308 */ /* 0x000ff00000000800 */
[----:B------:R-:W0:Y:S01]  /*a2b0*/  MUFU.EX2 R53, R53 ;  /* 0x0000003500357308 */ /* 0x000e220000000800 */
[----:B------:R-:W-:-:S07]  /*a2c0*/  F2FP.SATFINITE.E4M3.F32.PACK_AB_MERGE_C R154, R89, R20, R154 ;  /* 0x00000014599a723e */ /* 0x000fce000480709a */
[----:B------:R-:W5:Y:S01]  /*a2d0*/  MUFU.EX2 R38, R38 ;  /* 0x0000002600267308 */ /* 0x000f620000000800 */
[----:B------:R-:W-:Y:S01]  /*a2e0*/  F2FP.SATFINITE.E4M3.F32.PACK_AB_MERGE_C R148, R73, R40, R148 ;  /* 0x000000284994723e */ /* 0x000fe20004807094 */
[----:B-1----:R-:W-:-:S06]  /*a2f0*/  FADD.FTZ R20, R84, R13 ;  /* 0x0000000d54147221 */ /* 0x002fcc0000010000 */
[----:B------:R-:W-:Y:S01]  /*a300*/  MUFU.EX2 R49, R49 ;  /* 0x0000003100317308 */ /* 0x000fe20000000800 */
[----:B---3--:R-:W-:-:S07]  /*a310*/  FADD.FTZ R40, R34, R21 ;  /* 0x0000001522287221 */ /* 0x008fce0000010000 */
[----:B------:R-:W1:Y:S01]  /*a320*/  MUFU.EX2 R26, R155 ;  /* 0x0000009b001a7308 */ /* 0x000e620000000800 */
[----:B----4-:R-:W-:Y:S01]  /*a330*/  F2FP.SATFINITE.E4M3.F32.PACK_AB_MERGE_C R140, R45, R34, RZ ;  /* 0x000000222d8c723e */ /* 0x010fe200048070ff */
[----:B--2---:R-:W-:-:S06]  /*a340*/  FADD.FTZ R13, R43, R20 ;  /* 0x000000142b0d7221 */ /* 0x004fcc0000010000 */
[----:B------:R-:W2:Y:S01]  /*a350*/  MUFU.EX2 R27, R85 ;  /* 0x00000055001b7308 */ /* 0x000ea20000000800 */
[----:B------:R-:W-:-:S01]  /*a360*/  FADD.FTZ R45, R45, R40 ;  /* 0x000000282d2d7221 */ /* 0x000fc20000010000 */
[----:B0-----:R-:W-:Y:S01]  /*a370*/  F2FP.SATFINITE.E4M3.F32.PACK_AB_MERGE_C R142, R53, R58, RZ ;  /* 0x0000003a358e723e */ /* 0x001fe200048070ff */
[----:B------:R-:W-:-:S05]  /*a380*/  FADD.FTZ R13, R54, R13 ;  /* 0x0000000d360d7221 */ /* 0x000fca0000010000 */
[----:B------:R-:W0:Y:S01]  /*a390*/  MUFU.EX2 R14, R71 ;  /* 0x00000047000e7308 */ /* 0x000e220000000800 */
[----:B-----5:R-:W-:-:S01]  /*a3a0*/  FADD.FTZ R20, R38, R45 ;  /* 0x0000002d26147221 */ /* 0x020fc20000010000 */
[----:B------:R-:W-:Y:S01]  /*a3b0*/  F2FP.SATFINITE.E4M3.F32.PACK_AB_MERGE_C R140, R39, R30, R140 ;  /* 0x0000001e278c723e */ /* 0x000fe2000480708c */
[----:B-1----:R-:W-:-:S05]  /*a3c0*/  FADD.FTZ R30, R26, R13 ;  /* 0x0000000d1a1e7221 */ /* 0x002fca0000010000 */
[----:B------:R-:W1:Y:S01]  /*a3d0*/  MUFU.EX2 R15, R55 ;  /* 0x00000037000f7308 */ /* 0x000e620000000800 */
[C---:B------:R-:W-:Y:S01]  /*a3e0*/  F2FP.SATFINITE.E4M3.F32.PACK_AB_MERGE_C R142, R49.reuse, R38, R142 ;  /* 0x00000026318e723e */ /* 0x040fe2000480708e */
[----:B------:R-:W-:-:S06]  /*a3f0*/  FADD.FTZ R49, R49, R20 ;  /* 0x0000001431317221 */ /* 0x000fcc0000010000 */
[----:B------:R-:W-:Y:S01]  /*a400*/  MUFU.EX2 R24, R24 ;  /* 0x0000001800187308 */ /* 0x000fe20000000800 */
[----:B------:R-:W-:-:S07]  /*a410*/  F2FP.SATFINITE.E4M3.F32.PACK_AB_MERGE_C R153, R60, R11, R153 ;  /* 0x0000000b3c99723e */ /* 0x000fce0004807099 */
[----:B------:R-:W-:Y:S08]  /*a420*/  MUFU.EX2 R28, R28 ;  /* 0x0000001c001c7308 */ /* 0x000ff00000000800 */
[----:B------:R-:W3:Y:S01]  /*a430*/  MUFU.EX2 R29, R29 ;  /* 0x0000001d001d7308 */ /* 0x000ee20000000800 */
[----:B--2---:R-:W-:-:S01]  /*a440*/  FADD.FTZ R11, R27, R30 ;  /* 0x0000001e1b0b7221 */ /* 0x004fc20000010000 */
[----:B------:R-:W-:-:S06]  /*a450*/  FADD.FTZ R58, R58, R49 ;  /* 0x000000313a3a7221 */ /* 0x000fcc0000010000 */
[----:B------:R-:W2:Y:S08]  /*a460*/  MUFU.EX2 R47, R47 ;  /* 0x0000002f002f7308 */ /* 0x000eb00000000800 */
[----:B------:R-:W4:Y:S01]  /*a470*/  MUFU.EX2 R25, R25 ;  /* 0x0000001900197308 */ /* 0x000f220000000800 */
[----:B0-----:R-:W-:-:S01]  /*a480*/  FADD.FTZ R20, R14, R11 ;  /* 0x0000000b0e147221 */ /* 0x001fc20000010000 */
[----:B------:R-:W-:-:S06]  /*a490*/  FADD.FTZ R53, R53, R58 ;  /* 0x0000003a35357221 */ /* 0x000fcc0000010000 */
[----:B------:R-:W0:Y:S01]  /*a4a0*/  MUFU.EX2 R36, R51 ;  /* 0x0000003300247308 */ /* 0x000e220000000800 */
[C---:B-1----:R-:W-:Y:S01]  /*a4b0*/  F2FP.SATFINITE.E4M3.F32.PACK_AB_MERGE_C R13, R15.reuse, R14, RZ ;  /* 0x0000000e0f0d723e */ /* 0x042fe200048070ff */
[----:B------:R-:W-:-:S06]  /*a4c0*/  FADD.FTZ R20, R15, R20 ;  /* 0x000000140f147221 */ /* 0x000fcc0000010000 */
[----:B------:R-:W1:Y:S01]  /*a4d0*/  MUFU.EX2 R111, R111 ;  /* 0x0000006f006f7308 */ /* 0x000e620000000800 */
[----:B---3--:R-:W-:Y:S01]  /*a4e0*/  F2FP.SATFINITE.E4M3.F32.PACK_AB_MERGE_C R144, R29, R28, RZ ;  /* 0x0000001c1d90723e */ /* 0x008fe200048070ff */
[----:B------:R-:W-:-:S06]  /*a4f0*/  FADD.FTZ R14, R24, R53 ;  /* 0x00000035180e7221 */ /* 0x000fcc0000010000 */
[----:B------:R-:W3:Y:S01]  /*a500*/  MUFU.EX2 R12, R31 ;  /* 0x0000001f000c7308 */ /* 0x000ee20000000800 */
[----:B--2---:R-:W-:-:S01]  /*a510*/  FADD.FTZ R11, R47, R20 ;  /* 0x000000142f0b7221 */ /* 0x004fc20000010000 */
[C---:B----4-:R-:W-:Y:S01]  /*a520*/  F2FP.SATFINITE.E4M3.F32.PACK_AB_MERGE_C R144, R25.reuse, R24, R144 ;  /* 0x000000181990723e */ /* 0x050fe20004807090 */
[----:B------:R-:W-:-:S05]  /*a530*/  FADD.FTZ R25, R25, R14 ;  /* 0x0000000e19197221 */ /* 0x000fca0000010000 */
[----:B------:R-:W-:Y:S01]  /*a540*/  MUFU.EX2 R8, R8 ;  /* 0x0000000800087308 */ /* 0x000fe20000000800 */
[----:B0-----:R-:W-:-:S07]  /*a550*/  FADD.FTZ R20, R36, R11 ;  /* 0x0000000b24147221 */ /* 0x001fce0000010000 */
[----:B------:R-:W-:Y:S08]  /*a560*/  MUFU.EX2 R33, R33 ;  /* 0x0000002100217308 */ /* 0x000ff00000000800 */
[----:B------:R-:W0:Y:S08]  /*a570*/  MUFU.EX2 R32, R32 ;  /* 0x0000002000207308 */ /* 0x000e300000000800 */
[----:B------:R-:W2:Y:S01]  /*a580*/  MUFU.EX2 R113, R113 ;  /* 0x0000007100717308 */ /* 0x000ea20000000800 */
[----:B------:R-:W-:-:S07]  /*a590*/  FADD.FTZ R28, R28, R25 ;  /* 0x000000191c1c7221 */ /* 0x000fce0000010000 */
[----:B------:R-:W4:Y:S01]  /*a5a0*/  MUFU.EX2 R117, R117 ;  /* 0x0000007500757308 */ /* 0x000f220000000800 */
[----:B-1----:R-:W-:-:S01]  /*a5b0*/  FADD.FTZ R11, R111, R20 ;  /* 0x000000146f0b7221 */ /* 0x002fc20000010000 */
[----:B------:R-:W-:-:S06]  /*a5c0*/  VIADD R15, R104, 0xfffffffe ;  /* 0xfffffffe680f7836 */ /* 0x000fcc0000000000 */
[----:B------:R-:W1:Y:S01]  /*a5d0*/  MUFU.EX2 R14, R35 ;  /* 0x00000023000e7308 */ /* 0x000e620000000800 */
[----:B------:R-:W-:Y:S01]  /*a5e0*/  F2FP.SATFINITE.E4M3.F32.PACK_AB_MERGE_C R141, R54, R43, RZ ;  /* 0x0000002b368d723e */ /* 0x000fe200048070ff */
[----:B------:R-:W-:Y:S01]  /*a5f0*/  FADD.FTZ R29, R29, R28 ;  /* 0x0000001c1d1d7221 */ /* 0x000fe20000010000 */
[----:B---3--:R-:W-:-:S05]  /*a600*/  F2FP.SATFINITE.E4M3.F32.PACK_AB_MERGE_C R111, R12, R111, RZ ;  /* 0x0000006f0c6f723e */ /* 0x008fca00048070ff */
[----:B------:R-:W-:Y:S01]  /*a610*/  MUFU.EX2 R115, R115 ;  /* 0x0000007300737308 */ /* 0x000fe20000000800 */
[----:B------:R-:W-:-:S07]  /*a620*/  FADD.FTZ R12, R12, R11 ;  /* 0x0000000b0c0c7221 */ /* 0x000fce0000010000 */
[----:B------:R-:W3:Y:S01]  /*a630*/  MUFU.EX2 R10, R10 ;  /* 0x0000000a000a7308 */ /* 0x000ee20000000800 */
[----:B------:R-:W-:Y:S01]  /*a640*/  ISETP.GE.AND P1, PT, R15, R92, PT ;  /* 0x0000005c0f00720c */ /* 0x000fe20003f26270 */
[----:B0-----:R-:W-:Y:S01]  /*a650*/  FADD.FTZ R20, R32, R29 ;  /* 0x0000001d20147221 */ /* 0x001fe20000010000 */
[----:B------:R-:W-:Y:S02]  /*a660*/  F2FP.SATFINITE.E4M3.F32.PACK_AB_MERGE_C R11, R33, R8, RZ ;  /* 0x00000008210b723e */ /* 0x000fe400048070ff */
[----:B------:R-:W-:Y:S01]  /*a670*/  F2FP.SATFINITE.E4M3.F32.PACK_AB_MERGE_C R141, R84, R3, R141 ;  /* 0x00000003548d723e */ /* 0x000fe2000480708d */
[----:B--2---:R-:W-:-:S01]  /*a680*/  FADD.FTZ R3, R113, R12 ;  /* 0x0000000c71037221 */ /* 0x004fc20000010000 */
[C---:B----4-:R-:W-:Y:S01]  /*a690*/  F2FP.SATFINITE.E4M3.F32.PACK_AB_MERGE_C R146, R117.reuse, R32, R11 ;  /* 0x000000207592723e */ /* 0x050fe2000480700b */
[----:B------:R-:W-:-:S02]  /*a6a0*/  FADD.FTZ R117, R117, R20 ;  /* 0x0000001475757221 */ /* 0x000fc40000010000 */
[----:B-1----:R-:W-:Y:S01]  /*a6b0*/  FADD.FTZ R12, R14, R3 ;  /* 0x000000030e0c7221 */ /* 0x002fe20000010000 */
[----:B------:R-:W-:Y:S01]  /*a6c0*/  F2FP.SATFINITE.E4M3.F32.PACK_AB_MERGE_C R150, R107, R46, RZ ;  /* 0x0000002e6b96723e */ /* 0x000fe200048070ff */
[----:B------:R-:W-:Y:S01]  /*a6d0*/  FADD.FTZ R8, R8, R117 ;  /* 0x0000007508087221 */ /* 0x000fe20000010000 */
[----:B------:R-:W-:Y:S01]  /*a6e0*/  F2FP.SATFINITE.E4M3.F32.PACK_AB_MERGE_C R155, R91, R66, RZ ;  /* 0x000000425b9b723e */ /* 0x000fe200048070ff */
[----:B------:R-:W-:Y:S01]  /*a6f0*/  IMAD.MOV.U32 R25, RZ, RZ, RZ ;  /* 0x000000ffff197224 */ /* 0x000fe200078e00ff */
[----:B------:R-:W-:-:S02]  /*a700*/  F2FP.SATFINITE.E4M3.F32.PACK_AB_MERGE_C R70, R77, R70, RZ ;  /* 0x000000464d46723e */ /* 0x000fc400048070ff */
[----:B---3--:R-:W-:Y:S01]  /*a710*/  F2FP.SATFINITE.E4M3.F32.PACK_AB_MERGE_C R11, R10, R115, RZ ;  /* 0x000000730a0b723e */ /* 0x008fe200048070ff */
[----:B------:R-:W-:-:S01]  /*a720*/  FADD.FTZ R115, R115, R12 ;  /* 0x0000000c73737221 */ /* 0x000fc20000010000 */
[----:B------:R-:W-:Y:S01]  /*a730*/  F2FP.SATFINITE.E4M3.F32.PACK_AB_MERGE_C R74, R81, R74, RZ ;  /* 0x0000004a514a723e */ /* 0x000fe200048070ff */
[----:B------:R-:W-:Y:S01]  /*a740*/  BSSY B0, `(.L_x_386) ;  /* 0x0000291000007945 */ /* 0x000fe20003800000 */
[----:B------:R-:W-:Y:S01]  /*a750*/  F2FP.SATFINITE.E4M3.F32.PACK_AB_MERGE_C R78, R83, R78, RZ ;  /* 0x0000004e534e723e */ /* 0x000fe200048070ff */
[----:B------:R-:W-:Y:S01]  /*a760*/  FADD.FTZ R21, R33, R8 ;  /* 0x0000000821157221 */ /* 0x000fe20000010000 */
[----:B------:R-:W-:Y:S01]  /*a770*/  F2FP.SATFINITE.E4M3.F32.PACK_AB_MERGE_C R150, R101, R44, R150 ;  /* 0x0000002c6596723e */ /* 0x000fe20004807096 */
[----:B------:R-:W-:Y:S01]  /*a780*/  FADD.FTZ R20, R10, R115 ;  /* 0x000000730a147221 */ /* 0x000fe20000010000 */
[----:B------:R-:W-:Y:S01]  /*a790*/  F2FP.SATFINITE.E4M3.F32.PACK_AB_MERGE_C R136, R57, R48, R136 ;  /* 0x000000303988723e */ /* 0x000fe20004807088 */
[--C-:B------:R-:W-:Y:S01]  /*a7a0*/  IMAD.MOV.U32 R24, RZ, RZ, R25.reuse ;  /* 0x000000ffff187224 */ /* 0x100fe200078e0019 */
[----:B------:R-:W-:Y:S01]  /*a7b0*/  F2FP.SATFINITE.E4M3.F32.PACK_AB_MERGE_C R138, R65, R52, R138 ;  /* 0x00000034418a723e */ /* 0x000fe2000480708a */
[----:B------:R-:W-:Y:S01]  /*a7c0*/  IMAD.MOV.U32 R29, RZ, RZ, R25 ;  /* 0x000000ffff1d7224 */ /* 0x000fe200078e0019 */
[----:B------:R-:W-:Y:S01]  /*a7d0*/  F2FP.SATFINITE.E4M3.F32.PACK_AB_MERGE_C R155, R64, R37, R155 ;  /* 0x00000025409b723e */ /* 0x000fe2000480709b */
[----:B------:R-:W-:Y:S01]  /*a7e0*/  IMAD.MOV.U32 R28, RZ, RZ, R25 ;  /* 0x000000ffff1c7224 */ /* 0x000fe200078e0019 */
[----:B------:R-:W-:Y:S01]  /*a7f0*/  F2FP.SATFINITE.E4M3.F32.PACK_AB_MERGE_C R143, R27, R26, R13 ;  /* 0x0000001a1b8f723e */ /* 0x000fe2000480700d */
[----:B------:R-:W-:Y:S01]  /*a800*/  IMAD.MOV.U32 R27, RZ, RZ, R25 ;  /* 0x000000ffff1b7224 */ /* 0x000fe200078e0019 */
[----:B------:R-:W-:Y:S01]  /*a810*/  F2FP.SATFINITE.E4M3.F32.PACK_AB_MERGE_C R145, R36, R47, R111 ;  /* 0x0000002f2491723e */ /* 0x000fe2000480706f */
[--C-:B------:R-:W-:Y:S01]  /*a820*/  IMAD.MOV.U32 R26, RZ, RZ, R25.reuse ;  /* 0x000000ffff1a7224 */ /* 0x100fe200078e0019 */
[----:B------:R-:W-:Y:S01]  /*a830*/  F2FP.SATFINITE.E4M3.F32.PACK_AB_MERGE_C R149, R75, R68, R70 ;  /* 0x000000444b95723e */ /* 0x000fe20004807046 */
[--C-:B------:R-:W-:Y:S01]  /*a840*/  IMAD.MOV.U32 R31, RZ, RZ, R25.reuse ;  /* 0x000000ffff1f7224 */ /* 0x100fe200078e0019 */
[----:B------:R-:W-:Y:S01]  /*a850*/  F2FP.SATFINITE.E4M3.F32.PACK_AB_MERGE_C R151, R79, R72, R74 ;  /* 0x000000484f97723e */ /* 0x000fe2000480704a */
[--C-:B------:R-:W-:Y:S01]  /*a860*/  IMAD.MOV.U32 R30, RZ, RZ, R25.reuse ;  /* 0x000000ffff1e7224 */ /* 0x100fe200078e0019 */
[----:B------:R-:W-:Y:S01]  /*a870*/  F2FP.SATFINITE.E4M3.F32.PACK_AB_MERGE_C R137, R59, R76, R78 ;  /* 0x0000004c3b89723e */ /* 0x000fe2000480704e */
[----:B------:R-:W-:Y:S01]  /*a880*/  IMAD.MOV.U32 R33, RZ, RZ, R25 ;  /* 0x000000ffff217224 */ /* 0x000fe200078e0019 */
[----:B------:R-:W-:Y:S01]  /*a890*/  F2FP.SATFINITE.E4M3.F32.PACK_AB_MERGE_C R139, R80, R63, R67 ;  /* 0x0000003f508b723e */ /* 0x000fe20004807043 */
[----:B------:R-:W-:Y:S01]  /*a8a0*/  IMAD.MOV.U32 R32, RZ, RZ, R25 ;  /* 0x000000ffff207224 */ /* 0x000fe200078e0019 */
[----:B------:R-:W-:Y:S01]  /*a8b0*/  F2FP.SATFINITE.E4M3.F32.PACK_AB_MERGE_C R147, R14, R113, R11 ;  /* 0x000000710e93723e */ /* 0x000fe2000480700b */
[----:B------:R-:W-:-:S02]  /*a8c0*/  IMAD.MOV.U32 R35, RZ, RZ, R25 ;  /* 0x000000ffff237224 */ /* 0x000fc400078e0019 */
[--C-:B------:R-:W-:Y:S02]  /*a8d0*/  IMAD.MOV.U32 R34, RZ, RZ, R25.reuse ;  /* 0x000000ffff227224 */ /* 0x100fe400078e0019 */
[--C-:B------:R-:W-:Y:S02]  /*a8e0*/  IMAD.MOV.U32 R37, RZ, RZ, R25.reuse ;  /* 0x000000ffff257224 */ /* 0x100fe400078e0019 */
[--C-:B------:R-:W-:Y:S02]  /*a8f0*/  IMAD.MOV.U32 R36, RZ, RZ, R25.reuse ;  /* 0x000000ffff247224 */ /* 0x100fe400078e0019 */
[--C-:B------:R-:W-:Y:S02]  /*a900*/  IMAD.MOV.U32 R39, RZ, RZ, R25.reuse ;  /* 0x000000ffff277224 */ /* 0x100fe400078e0019 */
[--C-:B------:R-:W-:Y:S02]  /*a910*/  IMAD.MOV.U32 R38, RZ, RZ, R25.reuse ;  /* 0x000000ffff267224 */ /* 0x100fe400078e0019 */
        /* <DEDUP_REMOVED lines=15> */
[----:B------:R-:W-:Y:S01]  /*aa10*/  IMAD.MOV.U32 R54, RZ, RZ, R25 ;  /* 0x000000ffff367224 */ /* 0x000fe200078e0019 */
[----:B------:R-:W-:Y:S06]  /*aa20*/  @!P1 BRA `(.L_x_387) ;  /* 0x0000002400889947 */ /* 0x000fec0003800000 */
[----:B------:R0:W5:Y:S01]  /*aa30*/  LDL.LU R12, [R1+0xc] ;  /* 0x00000c00010c7983 */ /* 0x0001620000300800 */
[----:B------:R-:W-:Y:S01]  /*aa40*/  IMAD.MOV.U32 R3, RZ, RZ, R9 ;  /* 0x000000ffff037224 */ /* 0x000fe200078e0009 */
[----:B------:R-:W-:Y:S01]  /*aa50*/  CS2R R24, SRZ ;  /* 0x0000000000187805 */ /* 0x000fe2000001ff00 */
[----:B------:R-:W-:Y:S01]  /*aa60*/  IMAD.MOV.U32 R10, RZ, RZ, R0 ;  /* 0x000000ffff0a7224 */ /* 0x000fe200078e0000 */
[----:B------:R-:W-:Y:S01]  /*aa70*/  CS2R R26, SRZ ;  /* 0x00000000001a7805 */ /* 0x000fe2000001ff00 */
[----:B------:R-:W-:Y:S01]  /*aa80*/  IMAD.MOV.U32 R8, RZ, RZ, R106 ;  /* 0x000000ffff087224 */ /* 0x000fe200078e006a */
        /* <DEDUP_REMOVED lines=13> */
[----:B0-----:R-:W-:-:S07]  /*ab60*/  CS2R R54, SRZ ;  /* 0x0000000000367805 */ /* 0x001fce000001ff00 */
.L_x_399:
[----:B-----5:R-:W-:-:S04]  /*ab70*/  ISETP.NE.AND P1, PT, R8, 0x1, PT ;  /* 0x000000010800780c */ /* 0x020fc80003f25270 */
[----:B------:R-:W-:-:S04]  /*ab80*/  SEL R9, RZ, 0x1, P1 ;  /* 0x00000001ff097807 */ /* 0x000fc80000800000 */
[----:B-----5:R-:W-:-:S05]  /*ab90*/  LOP3.LUT R11, R12, R9, RZ, 0x3c, !PT ;  /* 0x000000090c0b7212 */ /* 0x020fca00078e3cff */
[----:B------:R0:W-:Y:S01]  /*aba0*/  STL [R1+0xc], R11 ;  /* 0x00000c0b01007387 */ /* 0x0001e20000100800 */
[----:B------:R-:W-:Y:S05]  /*abb0*/  @!P0 BRA `(.L_x_388) ;  /* 0x0000000000048947 */ /* 0x000fea0003800000 */
[----:B------:R-:W-:Y:S01]  /*abc0*/  BPT.TRAP 0x1 ;  /* 0x000000040000795c */ /* 0x000fe20000300000 */
.L_x_388:
[----:B------:R-:W-:-:S05]  /*abd0*/  VIADD R0, R8, 0x1 ;  /* 0x0000000108007836 */ /* 0x000fca0000000000 */
[----:B------:R-:W-:-:S04]  /*abe0*/  ISETP.NE.AND P1, PT, R0, 0x2, PT ;  /* 0x000000020000780c */ /* 0x000fc80003f25270 */
[----:B------:R-:W-:Y:S02]  /*abf0*/  SEL R9, R0, RZ, P1 ;  /* 0x000000ff00097207 */ /* 0x000fe40000800000 */
[----:B------:R-:W-:-:S03]  /*ac00*/  SHF.L.U32 R0, R11, 0x1f, RZ ;  /* 0x0000001f0b007819 */ /* 0x000fc600000006ff */
[----:B------:R1:W-:Y:S01]  /*ac10*/  STL [R1+0x4], R9 ;  /* 0x0000040901007387 */ /* 0x0003e20000100800 */
[----:B0-----:R-:W-:-:S04]  /*ac20*/  IMAD R11, R9, 0x8, R16 ;  /* 0x00000008090b7824 */ /* 0x001fc800078e0210 */
[----:B------:R1:W0:Y:S01]  /*ac30*/  SYNCS.PHASECHK.TRANS64.TRYWAIT P1, [R11+URZ+0x13230], R0 ;  /* 0x013230000b0075a7 */ /* 0x000222000802017f */
[----:B------:R-:W-:Y:S05]  /*ac40*/  @!P0 BRA `(.L_x_389) ;  /* 0x0000000000048947 */ /* 0x000fea0003800000 */
[----:B------:R-:W-:Y:S01]  /*ac50*/  BPT.TRAP 0x1 ;  /* 0x000000040000795c */ /* 0x000fe20000300000 */
.L_x_389:
[----:B------:R-:W1:Y:S01]  /*ac60*/  LDL R13, [R1+0x20] ;  /* 0x00002000010d7983 */ /* 0x000e620000100800 */
[----:B------:R-:W-:Y:S01]  /*ac70*/  BSSY B1, `(.L_x_390) ;  /* 0x0000007000017945 */ /* 0x000fe20003800000 */
[----:B-1----:R-:W-:-:S04]  /*ac80*/  IMAD R9, R9, 0x280, R13 ;  /* 0x0000028009097824 */ /* 0x002fc800078e020d */
[C---:B------:R-:W-:Y:S02]  /*ac90*/  VIADD R13, R9.reuse, 0x80 ;  /* 0x00000080090d7836 */ /* 0x040fe40000000000 */
[----:B------:R-:W-:Y:S01]  /*aca0*/  VIADD R14, R9, 0x100 ;  /* 0x00000100090e7836 */ /* 0x000fe20000000000 */
[----:B0-----:R-:W-:Y:S06]  /*acb0*/  @P1 BRA `(.L_x_391) ;  /* 0x0000000000081947 */ /* 0x001fec0003800000 */
[----:B------:R-:W0:Y:S02]  /*acc0*/  SYNCS.PHASECHK.TRANS64.TRYWAIT P1, [R11+URZ+0x13230], R0 ;  /* 0x013230000b0075a7 */ /* 0x000e24000802017f */
[----:B0-----:R-:W-:Y:S05]  /*acd0*/  @!P1 BRA `(.L_x_392) ;  /* 0x000000bc00bc9947 */ /* 0x001fea0003800000 */
.L_x_391:
[----:B------:R-:W-:Y:S05]  /*ace0*/  BSYNC B1 ;  /* 0x0000000000017941 */ /* 0x000fea0003800000 */
.L_x_390:
[----:B------:R-:W-:Y:S01]  /*acf0*/  IMAD.MOV.U32 R56, RZ, RZ, R9 ;  /* 0x000000ffff387224 */ /* 0x000fe200078e0009 */
[----:B------:R-:W-:Y:S01]  /*ad00*/  R2UR UR4, R4 ;  /* 0x00000000040472ca */ /* 0x000fe200000e0000 */
[----:B------:R-:W-:Y:S01]  /*ad10*/  IMAD.MOV.U32 R57, RZ, RZ, -0x7fffffe0 ;  /* 0x80000020ff397424 */ /* 0x000fe200078e00ff */
[----:B------:R-:W-:Y:S01]  /*ad20*/  R2UR UR5, R5 ;  /* 0x00000000050572ca */ /* 0x000fe200000e0000 */
[----:B------:R-:W-:Y:S01]  /*ad30*/  WARPGROUP.ARRIVE ;  /* 0x00000000000079c5 */ /* 0x000fe20000000000 */
[----:B------:R-:W-:Y:S01]  /*ad40*/  R2UR UR6, R56 ;  /* 0x00000000380672ca */ /* 0x000fe200000e0000 */
[----:B------:R-:W-:Y:S01]  /*ad50*/  IMAD.MOV.U32 R56, RZ, RZ, R13 ;  /* 0x000000ffff387224 */ /* 0x000fe200078e000d */
[----:B------:R-:W-:Y:S01]  /*ad60*/  R2UR UR7, R57 ;  /* 0x00000000390772ca */ /* 0x000fe200000e0000 */
[----:B------:R-:W-:Y:S01]  /*ad70*/  VIADD R58, R9, 0x180 ;  /* 0x00000180093a7836 */ /* 0x000fe20000000000 */
[----:B------:R-:W-:Y:S01]  /*ad80*/  R2UR UR11, R57 ;  /* 0x00000000390b72ca */ /* 0x000fe200000e0000 */
[----:B------:R-:W-:Y:S01]  /*ad90*/  IMAD.MOV.U32 R59, RZ, RZ, -0x7fffffe0 ;  /* 0x80000020ff3b7424 */ /* 0x000fe200078e00ff */
[----:B------:R-:W-:Y:S01]  /*ada0*/  R2UR UR10, R56 ;  /* 0x00000000380a72ca */ /* 0x000fe200000e0000 */
[----:B------:R-:W-:Y:S01]  /*adb0*/  IMAD.MOV.U32 R56, RZ, RZ, R14 ;  /* 0x000000ffff387224 */ /* 0x000fe200078e000e */
[----:B------:R-:W-:Y:S01]  /*adc0*/  R2UR UR8, R4 ;  /* 0x00000000040872ca */ /* 0x000fe200000e0000 */
[----:B------:R-:W-:Y:S01]  /*add0*/  VIADD R60, R9, 0x102 ;  /* 0x00000102093c7836 */ /* 0x000fe20000000000 */
[----:B------:R-:W-:Y:S01]  /*ade0*/  R2UR UR9, R5 ;  /* 0x00000000050972ca */ /* 0x000fe200000e0000 */
[----:B------:R-:W-:Y:S01]  /*adf0*/  IMAD.MOV.U32 R61, RZ, RZ, -0x7fffffe0 ;  /* 0x80000020ff3d7424 */ /* 0x000fe200078e00ff */
[----:B------:R-:W-:Y:S01]  /*ae00*/  R2UR UR14, R56 ;  /* 0x00000000380e72ca */ /* 0x000fe200000e0000 */
[----:B------:R-:W-:Y:S01]  /*ae10*/  VIADD R56, R9, 0x200 ;  /* 0x0000020009387836 */ /* 0x000fe20000000000 */
[----:B------:R-:W-:Y:S01]  /*ae20*/  R2UR UR15, R57 ;  /* 0x00000000390f72ca */ /* 0x000fe200000e0000 */
[----:B------:R-:W-:Y:S01]  /*ae30*/  QGMMA.64x32x32.F32.E4M3.E4M3 R120, gdesc[UR4], RZ, !UPT, gsb0 ;  /* 0x00600000047879f3 */ /* 0x000fe2000c0008ff */
[----:B------:R-:W-:-:S02]  /*ae40*/  R2UR UR12, R4 ;  /* 0x00000000040c72ca */ /* 0x000fc400000e0000 */
[----:B------:R-:W-:Y:S02]  /*ae50*/  R2UR UR13, R5 ;  /* 0x00000000050d72ca */ /* 0x000fe400000e0000 */
[----:B------:R-:W-:Y:S01]  /*ae60*/  R2UR UR18, R58 ;  /* 0x000000003a1272ca */ /* 0x000fe200000e0000 */
[----:B------:R-:W-:Y:S01]  /*ae70*/  VIADD R58, R9, 0x2 ;  /* 0x00000002093a7836 */ /* 0x000fe20000000000 */
[----:B------:R-:W-:Y:S02]  /*ae80*/  R2UR UR19, R59 ;  /* 0x000000003b1372ca */ /* 0x000fe400000e0000 */
[----:B------:R-:W-:Y:S02]  /*ae90*/  R2UR UR16, R4 ;  /* 0x00000000041072ca */ /* 0x000fe400000e0000 */
[----:B------:R-:W-:Y:S02]  /*aea0*/  R2UR UR17, R5 ;  /* 0x00000000051172ca */ /* 0x000fe400000e0000 */
[----:B------:R-:W-:Y:S01]  /*aeb0*/  R2UR UR22, R56 ;  /* 0x00000000381672ca */ /* 0x000fe200000e0000 */
[----:B------:R-:W-:Y:S01]  /*aec0*/  VIADD R56, R9, 0x82 ;  /* 0x0000008209387836 */ /* 0x000fe20000000000 */
[----:B------:R-:W-:-:S02]  /*aed0*/  R2UR UR23, R57 ;  /* 0x00000000391772ca */ /* 0x000fc400000e0000 */
[----:B------:R-:W-:Y:S01]  /*aee0*/  R2UR UR26, R58 ;  /* 0x000000003a1a72ca */ /* 0x000fe200000e0000 */
[----:B------:R-:W-:Y:S01]  /*aef0*/  VIADD R58, R9, 0x202 ;  /* 0x00000202093a7836 */ /* 0x000fe20000000000 */
[----:B------:R-:W-:Y:S01]  /*af00*/  R2UR UR27, R59 ;  /* 0x000000003b1b72ca */ /* 0x000fe200000e0000 */
[----:B------:R-:W-:Y:S01]  /*af10*/  IMAD.MOV.U32 R59, RZ, RZ, -0x7fffffe0 ;  /* 0x80000020ff3b7424 */ /* 0x000fe200078e00ff */
[----:B------:R-:W-:Y:S02]  /*af20*/  R2UR UR20, R4 ;  /* 0x00000000041472ca */ /* 0x000fe400000e0000 */
[----:B------:R-:W-:Y:S02]  /*af30*/  R2UR UR21, R5 ;  /* 0x00000000051572ca */ /* 0x000fe400000e0000 */
[----:B------:R-:W-:Y:S01]  /*af40*/  R2UR UR6, R56 ;  /* 0x00000000380672ca */ /* 0x000fe200000e0000 */
[----:B------:R-:W-:Y:S01]  /*af50*/  VIADD R56, R9, 0x182 ;  /* 0x0000018209387836 */ /* 0x000fe20000000000 */
[----:B------:R-:W-:Y:S01]  /*af60*/  R2UR UR7, R57 ;  /* 0x00000000390772ca */ /* 0x000fe200000e0000 */
[----:B------:R-:W-:Y:S01]  /*af70*/  IMAD.MOV.U32 R57, RZ, RZ, -0x7fffffe0 ;  /* 0x80000020ff397424 */ /* 0x000fe200078e00ff */
[----:B------:R-:W-:-:S02]  /*af80*/  R2UR UR30, R58 ;  /* 0x000000003a1e72ca */ /* 0x000fc400000e0000 */
[----:B------:R-:W-:Y:S02]  /*af90*/  R2UR UR31, R59 ;  /* 0x000000003b1f72ca */ /* 0x000fe400000e0000 */
[C---:B------:R-:W-:Y:S02]  /*afa0*/  R2UR UR24, R6.reuse ;  /* 0x00000000061872ca */ /* 0x040fe400000e0000 */
[C---:B------:R-:W-:Y:S02]  /*afb0*/  R2UR UR25, R7.reuse ;  /* 0x00000000071972ca */ /* 0x040fe400000e0000 */
[C---:B------:R-:W-:Y:S02]  /*afc0*/  R2UR UR4, R6.reuse ;  /* 0x00000000060472ca */ /* 0x040fe400000e0000 */
[----:B------:R-:W-:Y:S02]  /*afd0*/  R2UR UR5, R7 ;  /* 0x00000000070572ca */ /* 0x000fe400000e0000 */
[----:B------:R-:W-:-:S02]  /*afe0*/  R2UR UR28, R6 ;  /* 0x00000000061c72ca */ /* 0x000fc400000e0000 */
[----:B------:R-:W-:Y:S01]  /*aff0*/  R2UR UR29, R7 ;  /* 0x00000000071d72ca */ /* 0x000fe200000e0000 */
[----:B------:R-:W-:Y:S02]  /*b000*/  WARPGROUP.DEPBAR.LE gsb0, 0x0 ;  /* 0x00008000000079c5 */ /* 0x000fe40000010000 */
[----:B------:R-:W-:-:S06]  /*b010*/  WARPGROUP.ARRIVE ;  /* 0x00000000000079c5 */ /* 0x000fcc0000000000 */
[----:B------:R-:W-:Y:S01]  /*b020*/  QGMMA.64x32x32.F32.E4M3.E4M3 R104, gdesc[UR8], RZ, !UPT, gsb0 ;  /* 0x00600000086879f3 */ /* 0x000fe2000c0008ff */
[----:B------:R-:W-:Y:S02]  /*b030*/  R2UR UR10, R60 ;  /* 0x000000003c0a72ca */ /* 0x000fe400000e0000 */
[----:B------:R-:W-:Y:S02]  /*b040*/  R2UR UR11, R61 ;  /* 0x000000003d0b72ca */ /* 0x000fe400000e0000 */
[----:B------:R-:W-:Y:S02]  /*b050*/  R2UR UR8, R6 ;  /* 0x00000000060872ca */ /* 0x000fe400000e0000 */
        /* <DEDUP_REMOVED lines=30> */
[----:B------:R-:W-:Y:S05]  /*b240*/  @!P0 BRA `(.L_x_393) ;  /* 0x0000000000048947 */ /* 0x000fea0003800000 */
[----:B------:R-:W-:Y:S01]  /*b250*/  BPT.TRAP 0x1 ;  /* 0x000000040000795c */ /* 0x000fe20000300000 */
.L_x_393:
[----:B0-----:R-:W-:Y:S01]  /*b260*/  SHF.L.U32 R0, R12, 0x1f, RZ ;  /* 0x0000001f0c007819 */ /* 0x001fe200000006ff */
[----:B------:R-:W-:-:S04]  /*b270*/  IMAD R14, R8, 0x8, R16 ;  /* 0x00000008080e7824 */ /* 0x000fc800078e0210 */
[----:B------:R0:W1:Y:S01]  /*b280*/  SYNCS.PHASECHK.TRANS64.TRYWAIT P1, [R14+URZ+0x13250], R0 ;  /* 0x013250000e0075a7 */ /* 0x000062000802017f */
[----:B------:R-:W-:Y:S05]  /*b290*/  @!P0 BRA `(.L_x_394) ;  /* 0x0000000000048947 */ /* 0x000fea0003800000 */
[----:B------:R-:W-:Y:S01]  /*b2a0*/  BPT.TRAP 0x1 ;  /* 0x000000040000795c */ /* 0x000fe20000300000 */
.L_x_394:
[----:B------:R-:W-:Y:S04]  /*b2b0*/  BSSY B1, `(.L_x_395) ;  /* 0x0000004000017945 */ /* 0x000fe80003800000 */
[----:B-1----:R-:W-:Y:S05]  /*b2c0*/  @P1 BRA `(.L_x_396) ;  /* 0x0000000000081947 */ /* 0x002fea0003800000 */
[----:B------:R-:W1:Y:S02]  /*b2d0*/  SYNCS.PHASECHK.TRANS64.TRYWAIT P1, [R14+URZ+0x13250], R0 ;  /* 0x013250000e0075a7 */ /* 0x000e64000802017f */
[----:B-1----:R-:W-:Y:S05]  /*b2e0*/  @!P1 BRA `(.L_x_397) ;  /* 0x000000b8004c9947 */ /* 0x002fea0003800000 */
.L_x_396:
[----:B------:R-:W-:Y:S05]  /*b2f0*/  BSYNC B1 ;  /* 0x0000000000017941 */ /* 0x000fea0003800000 */
.L_x_395:
[----:B01----:R-:W-:Y:S01]  /*b300*/  VIADD R0, R16, 0x1000 ;  /* 0x0000100010007836 */ /* 0x003fe20000000000 */
[----:B------:R-:W-:Y:S01]  /*b310*/  WARPGROUP.ARRIVE ;  /* 0x00000000000079c5 */ /* 0x000fe20000000000 */
[----:B------:R-:W-:Y:S02]  /*b320*/  IMAD.MOV.U32 R9, RZ, RZ, -0x3ffffff0 ;  /* 0xc0000010ff097424 */ /* 0x000fe400078e00ff */
[----:B------:R-:W-:Y:S01]  /*b330*/  IMAD.MOV.U32 R13, RZ, RZ, -0x3ffffff0 ;  /* 0xc0000010ff0d7424 */ /* 0x000fe200078e00ff */
[----:B------:R-:W-:Y:S02]  /*b340*/  SHF.R.U32.HI R0, RZ, 0x4, R0 ;  /* 0x00000004ff007819 */ /* 0x000fe40000011600 */
[----:B------:R-:W-:Y:S02]  /*b350*/  R2UR UR7, R9 ;  /* 0x00000000090772ca */ /* 0x000fe400000e0000 */
[----:B------:R-:W-:-:S04]  /*b360*/  LOP3.LUT R0, R0, 0x3fff, RZ, 0xc0, !PT ;  /* 0x00003fff00007812 */ /* 0x000fc800078ec0ff */
[----:B------:R-:W-:-:S05]  /*b370*/  LOP3.LUT R0, R0, 0x10000, RZ, 0xfc, !PT ;  /* 0x0001000000007812 */ /* 0x000fca00078efcff */
[----:B------:R-:W-:Y:S01]  /*b380*/  IMAD R8, R8, 0x280, R0 ;  /* 0x0000028008087824 */ /* 0x000fe200078e0200 */
[----:B------:R-:W-:-:S03]  /*b390*/  FMNMX.FTZ R0, R120, R10, !PT ;  /* 0x0000000a78007209 */ /* 0x000fc60007810000 */
[C---:B------:R-:W-:Y:S01]  /*b3a0*/  VIADD R12, R8.reuse, 0x80 ;  /* 0x00000080080c7836 */ /* 0x040fe20000000000 */
[----:B------:R-:W-:Y:S02]  /*b3b0*/  R2UR UR6, R8 ;  /* 0x00000000080672ca */ /* 0x000fe400000e0000 */
[----:B------:R-:W-:-:S11]  /*b3c0*/  FMNMX.FTZ R0, R121, R0, !PT ;  /* 0x0000000079007209 */ /* 0x000fd60007810000 */
[----:B------:R-:W-:Y:S01]  /*b3d0*/  QGMMA.64x64x32.F32.E4M3.E4M3 R24, R152, gdesc[UR4], R24, gsb0 ;  /* 0x00e0000498187df3 */ /* 0x000fe20008000818 */
[----:B------:R-:W-:Y:S01]  /*b3e0*/  R2UR UR6, R12 ;  /* 0x000000000c0672ca */ /* 0x000fe200000e0000 */
[----:B------:R-:W-:Y:S01]  /*b3f0*/  VIADD R12, R8, 0x100 ;  /* 0x00000100080c7836 */ /* 0x000fe20000000000 */
[----:B------:R-:W-:Y:S01]  /*b400*/  R2UR UR7, R13 ;  /* 0x000000000d0772ca */ /* 0x000fe200000e0000 */
[----:B------:R-:W-:Y:S01]  /*b410*/  IMAD.MOV.U32 R13, RZ, RZ, -0x3ffffff0 ;  /* 0xc0000010ff0d7424 */ /* 0x000fe200078e00ff */
[----:B------:R-:W-:Y:S02]  /*b420*/  WARPGROUP.DEPBAR.LE gsb0, 0x0 ;  /* 0x00008000000079c5 */ /* 0x000fe40000010000 */
[----:B------:R-:W-:-:S06]  /*b430*/  WARPGROUP.ARRIVE ;  /* 0x00000000000079c5 */ /* 0x000fcc0000000000 */
[----:B------:R-:W0:Y:S03]  /*b440*/  S2R R155, SR_TID.X ;  /* 0x00000000009b7919 */ /* 0x000e260000002100 */
[----:B------:R-:W-:Y:S01]  /*b450*/  QGMMA.64x64x32.F32.E4M3.E4M3 R24, R148, gdesc[UR4], R24, gsb0 ;  /* 0x00e0000494187df3 */ /* 0x000fe20008000818 */
[----:B------:R-:W-:Y:S02]  /*b460*/  R2UR UR6, R12 ;  /* 0x000000000c0672ca */ /* 0x000fe400000e0000 */
[----:B------:R-:W-:Y:S01]  /*b470*/  R2UR UR7, R13 ;  /* 0x000000000d0772ca */ /* 0x000fe200000e0000 */
[----:B------:R-:W-:Y:S01]  /*b480*/  IMAD.MOV.U32 R13, RZ, RZ, -0x3ffffff0 ;  /* 0xc0000010ff0d7424 */ /* 0x000fe200078e00ff */
[----:B0-----:R-:W-:-:S04]  /*b490*/  LOP3.LUT R155, R155, 0x7f, RZ, 0xc0, !PT ;  /* 0x0000007f9b9b7812 */ /* 0x001fc800078ec0ff */
[----:B------:R-:W-:-:S13]  /*b4a0*/  ISETP.NE.AND P1, PT, R155, RZ, PT ;  /* 0x000000ff9b00720c */ /* 0x000fda0003f25270 */
[----:B------:R-:W-:-:S05]  /*b4b0*/  @!P1 VIADD R11, R11, 0x13240 ;  /* 0x000132400b0b9836 */ /* 0x000fca0000000000 */
[----:B------:R-:W-:Y:S01]  /*b4c0*/  @!P1 PRMT R11, RZ, 0x654, R11 ;  /* 0x00000654ff0b9816 */ /* 0x000fe2000000000b */
[----:B------:R-:W-:Y:S02]  /*b4d0*/  WARPGROUP.DEPBAR.LE gsb0, 0x0 ;  /* 0x00008000000079c5 */ /* 0x000fe40000010000 */
[----:B------:R-:W-:-:S06]  /*b4e0*/  WARPGROUP.ARRIVE ;  /* 0x00000000000079c5 */ /* 0x000fcc0000000000 */
[----:B------:R-:W-:Y:S01]  /*b4f0*/  QGMMA.64x64x32.F32.E4M3.E4M3 R24, R136, gdesc[UR4], R24, gsb0 ;  /* 0x00e0000488187df3 */ /* 0x000fe20008000818 */
[----:B------:R-:W-:Y:S01]  /*b500*/  R2UR UR7, R13 ;  /* 0x000000000d0772ca */ /* 0x000fe200000e0000 */
[----:B------:R-:W-:Y:S01]  /*b510*/  IMAD.MOV.U32 R13, RZ, RZ, -0x3ffffff0 ;  /* 0xc0000010ff0d7424 */ /* 0x000fe200078e00ff */
[----:B------:R-:W-:Y:S02]  /*b520*/  WARPGROUP.DEPBAR.LE gsb0, 0x0 ;  /* 0x00008000000079c5 */ /* 0x000fe40000010000 */
[----:B------:R-:W-:Y:S01]  /*b530*/  FMNMX.FTZ R136, R124, R0, !PT ;  /* 0x000000007c887209 */ /* 0x000fe20007810000 */
[----:B------:R-:W-:Y:S01]  /*b540*/  WARPGROUP.ARRIVE ;  /* 0x00000000000079c5 */ /* 0x000fe20000000000 */
        /* <DEDUP_REMOVED lines=74> */
[----:B------:R-:W-:-:S03]  /*b9f0*/  FMNMX.FTZ R0, R67, R0, !PT ;  /* 0x0000000043007209 */ /* 0x000fc60007810000 */
[----:B------:R-:W0:Y:S01]  /*ba00*/  SHFL.BFLY PT, R12, R136, 0x2, 0x1f ;  /* 0x0c401f00880c7f89 */ /* 0x000e2200000e0000 */
[----:B------:R-:W-:-:S04]  /*ba10*/  FMNMX.FTZ R0, R70, R0, !PT ;  /* 0x0000000046007209 */ /* 0x000fc80007810000 */
[----:B------:R-:W-:-:S05]  /*ba20*/  FMNMX.FTZ R0, R71, R0, !PT ;  /* 0x0000000047007209 */ /* 0x000fca0007810000 */
[----:B------:R-:W1:Y:S01]  /*ba30*/  SHFL.BFLY PT, R9, R0, 0x2, 0x1f ;  /* 0x0c401f0000097f89 */ /* 0x000e6200000e0000 */
[----:B0-----:R-:W-:Y:S01]  /*ba40*/  FMNMX.FTZ R136, R136, R12, !PT ;  /* 0x0000000c88887209 */ /* 0x001fe20007810000 */
[----:B------:R-:W-:-:S05]  /*ba50*/  VIADD R12, R8, 0x180 ;  /* 0x00000180080c7836 */ /* 0x000fca0000000000 */
[----:B------:R-:W-:Y:S02]  /*ba60*/  R2UR UR6, R12 ;  /* 0x000000000c0672ca */ /* 0x000fe400000e0000 */
[----:B-1----:R-:W-:Y:S02]  /*ba70*/  FMNMX.FTZ R9, R0, R9, !PT ;  /* 0x0000000900097209 */ /* 0x002fe40007810000 */
[----:B------:R-:W0:Y:S04]  /*ba80*/  SHFL.BFLY PT, R0, R136, 0x1, 0x1f ;  /* 0x0c201f0088007f89 */ /* 0x000e2800000e0000 */
[----:B------:R-:W1:Y:S05]  /*ba90*/  SHFL.BFLY PT, R12, R9, 0x1, 0x1f ;  /* 0x0c201f00090c7f89 */ /* 0x000e6a00000e0000 */
[----:B------:R-:W-:Y:S01]  /*baa0*/  QGMMA.64x64x32.F32.E4M3.E4M3 R24, R140, gdesc[UR4], R24, gsb0 ;  /* 0x00e000048c187df3 */ /* 0x000fe20008000818 */
[----:B------:R-:W-:-:S02]  /*bab0*/  R2UR UR7, R13 ;  /* 0x000000000d0772ca */ /* 0x000fc400000e0000 */
[----:B0-----:R-:W-:Y:S02]  /*bac0*/  FMNMX.FTZ R0, R136, R0, !PT ;  /* 0x0000000088007209 */ /* 0x001fe40007810000 */
[----:B-1----:R-:W-:Y:S01]  /*bad0*/  FMNMX.FTZ R9, R9, R12, !PT ;  /* 0x0000000c09097209 */ /* 0x002fe20007810000 */
[----:B------:R-:W-:Y:S02]  /*bae0*/  VIADD R12, R8, 0x200 ;  /* 0x00000200080c7836 */ /* 0x000fe40000000000 */
[----:B------:R-:W-:-:S01]  /*baf0*/  FFMA.FTZ R13, R2, R0, -8 ;  /* 0xc1000000020d7423 */ /* 0x000fc20000010000 */
[----:B------:R-:W-:Y:S01]  /*bb00*/  FADD.FTZ R10, -R0, R10 ;  /* 0x0000000a000a7221 */ /* 0x000fe20000010100 */
[----:B------:R-:W-:-:S01]  /*bb10*/  FADD.FTZ R3, -R9, R3 ;  /* 0x0000000309037221 */ /* 0x000fc20000010100 */
[----:B------:R-:W-:Y:S01]  /*bb20*/  R2UR UR6, R12 ;  /* 0x000000000c0672ca */ /* 0x000fe200000e0000 */
[----:B------:R-:W-:-:S01]  /*bb30*/  FFMA.FTZ R8, R2, R120, -R13 ;  /* 0x0000007802087223 */ /* 0x000fc2000001080d */
[C-C-:B------:R-:W-:Y:S01]  /*bb40*/  FFMA.FTZ R12, R2.reuse, R121, -R13.reuse ;  /* 0x00000079020c7223 */ /* 0x140fe2000001080d */
        /* <DEDUP_REMOVED lines=37> */
[C---:B------:R-:W-:Y:S01]  /*bda0*/  FFMA.FTZ R13, R2.reuse, R69, -R13 ;  /* 0x00000045020d7223 */ /* 0x040fe2000001080d */
[----:B------:R-:W-:-:S01]  /*bdb0*/  FFMA.FTZ R69, R2, R9, -8 ;  /* 0xc100000002457423 */ /* 0x000fc20000010009 */
[C---:B------:R-:W-:Y:S01]  /*bdc0*/  FMUL.FTZ R10, R2.reuse, R10 ;  /* 0x0000000a020a7220 */ /* 0x040fe20000410000 */
[C---:B------:R-:W-:Y:S01]  /*bdd0*/  FMUL.FTZ R3, R2.reuse, R3 ;  /* 0x0000000302037220 */ /* 0x040fe20000410000 */
        /* <DEDUP_REMOVED lines=24> */
[----:B------:R-:W1:Y:S01]  /*bf60*/  MUFU.EX2 R122, R122 ;  /* 0x0000007a007a7308 */ /* 0x000e620000000800 */
[----:B0-----:R-:W-:-:S01]  /*bf70*/  FFMA.FTZ R21, R10, R21, R8 ;  /* 0x000000150a157223 */ /* 0x001fc20000010008 */
[C-C-:B------:R-:W-:Y:S01]  /*bf80*/  FFMA.FTZ R99, R2.reuse, R99, -R69.reuse ;  /* 0x0000006302637223 */ /* 0x140fe20000010845 */
[----:B------:R-:W-:-:S01]  /*bf90*/  FFMA.FTZ R102, R2, R102, -R69 ;  /* 0x0000006602667223 */ /* 0x000fc20000010845 */
[C-C-:B------:R-:W-:Y:S01]  /*bfa0*/  FFMA.FTZ R103, R2.reuse, R103, -R69.reuse ;  /* 0x0000006702677223 */ /* 0x140fe20000010845 */
[----:B------:R-:W-:-:S01]  /*bfb0*/  FFMA.FTZ R74, R2, R74, -R69 ;  /* 0x0000004a024a7223 */ /* 0x000fc20000010845 */
[----:B------:R-:W-:Y:S01]  /*bfc0*/  FFMA.FTZ R75, R2, R75, -R69 ;  /* 0x0000004b024b7223 */ /* 0x000fe20000010845 */
[----:B------:R-:W-:-:S02]  /*bfd0*/  WARPGROUP.DEPBAR.LE gsb0, 0x0 ;  /* 0x00008000000079c5 */ /* 0x000fc40000010000 */
[----:B------:R-:W0:Y:S01]  /*bfe0*/  MUFU.EX2 R12, R12 ;  /* 0x0000000c000c7308 */ /* 0x000e220000000800 */
[----:B------:R-:W-:Y:S01]  /*bff0*/  WARPGROUP.ARRIVE ;  /* 0x00000000000079c5 */ /* 0x000fe20000000000 */
[C-C-:B------:R-:W-:Y:S01]  /*c000*/  FFMA.FTZ R78, R2.reuse, R78, -R69.reuse ;  /* 0x0000004e024e7223 */ /* 0x140fe20000010845 */
[----:B------:R-:W-:-:S01]  /*c010*/  FFMA.FTZ R79, R2, R79, -R69 ;  /* 0x0000004f024f7223 */ /* 0x000fc20000010845 */
[C-C-:B------:R-:W-:Y:S01]  /*c020*/  FFMA.FTZ R82, R2.reuse, R82, -R69.reuse ;  /* 0x0000005202527223 */ /* 0x140fe20000010845 */
[----:B------:R-:W-:-:S01]  /*c030*/  FFMA.FTZ R83, R2, R83, -R69 ;  /* 0x0000005302537223 */ /* 0x000fc20000010845 */
[----:B------:R-:W-:Y:S01]  /*c040*/  FFMA.FTZ R86, R2, R86, -R69 ;  /* 0x0000005602567223 */ /* 0x000fe20000010845 */
[----:B------:R-:W-:Y:S01]  /*c050*/  QGMMA.64x64x32.F32.E4M3.E4M3 R24, R144, gdesc[UR4], R24, gsb0 ;  /* 0x00e0000490187df3 */ /* 0x000fe20008000818 */
[----:B------:R-:W2:Y:S01]  /*c060*/  MUFU.EX2 R123, R123 ;  /* 0x0000007b007b7308 */ /* 0x000ea20000000800 */
[----:B-1----:R-:W-:-:S01]  /*c070*/  FFMA.FTZ R20, R3, R20, R122 ;  /* 0x0000001403147223 */ /* 0x002fc2000001007a */
[C-C-:B------:R-:W-:Y:S01]  /*c080*/  FFMA.FTZ R87, R2.reuse, R87, -R69.reuse ;  /* 0x0000005702577223 */ /* 0x140fe20000010845 */
[----:B------:R-:W-:-:S01]  /*c090*/  FFMA.FTZ R58, R2, R58, -R69 ;  /* 0x0000003a023a7223 */ /* 0x000fc20000010845 */
[C-C-:B------:R-:W-:Y:S01]  /*c0a0*/  FFMA.FTZ R59, R2.reuse, R59, -R69.reuse ;  /* 0x0000003b023b7223 */ /* 0x140fe20000010845 */
[----:B------:R-:W-:-:S01]  /*c0b0*/  FFMA.FTZ R62, R2, R62, -R69 ;  /* 0x0000003e023e7223 */ /* 0x000fc20000010845 */
[C-C-:B------:R-:W-:Y:S01]  /*c0c0*/  FFMA.FTZ R63, R2.reuse, R63, -R69.reuse ;  /* 0x0000003f023f7223 */ /* 0x140fe20000010845 */
[----:B------:R-:W-:-:S01]  /*c0d0*/  FFMA.FTZ R66, R2, R66, -R69 ;  /* 0x0000004202427223 */ /* 0x000fc20000010845 */
[----:B------:R-:W1:Y:S01]  /*c0e0*/  MUFU.EX2 R120, R120 ;  /* 0x0000007800787308 */ /* 0x000e620000000800 */
[----:B0-----:R-:W-:-:S01]  /*c0f0*/  FADD.FTZ R21, R12, R21 ;  /* 0x000000150c157221 */ /* 0x001fc20000010000 */
[C-C-:B------:R-:W-:Y:S01]  /*c100*/  FFMA.FTZ R67, R2.reuse, R67, -R69.reuse ;  /* 0x0000004302437223 */ /* 0x140fe20000010845 */
[----:B------:R-:W-:-:S01]  /*c110*/  FFMA.FTZ R70, R2, R70, -R69 ;  /* 0x0000004602467223 */ /* 0x000fc20000010845 */
[----:B------:R-:W-:-:S04]  /*c120*/  FFMA.FTZ R69, R2, R71, -R69 ;  /* 0x0000004702457223 */ /* 0x000fc80000010845 */
        /* <DEDUP_REMOVED lines=16> */
[----:B------:R-:W-:Y:S02]  /*c230*/  WARPGROUP.DEPBAR.LE gsb0, 0x0 ;  /* 0x00008000000079c5 */ /* 0x000fe40000010000 */
[----:B------:R1:W-:Y:S04]  /*c240*/  @!P1 SYNCS.ARRIVE.TRANS64.RED.A1T0 RZ, [R11+URZ], RZ ;  /* 0x000000ff0bff99a7 */ /* 0x0003e8000810043f */
[----:B------:R-:W3:Y:S01]  /*c250*/  MUFU.EX2 R132, R132 ;  /* 0x0000008400847308 */ /* 0x000ee20000000800 */
[----:B0-----:R-:W-:-:S07]  /*c260*/  FADD.FTZ R20, R131, R20 ;  /* 0x0000001483147221 */ /* 0x001fce0000010000 */
[----:B------:R-:W0:Y:S01]  /*c270*/  MUFU.EX2 R129, R129 ;  /* 0x0000008100817308 */ /* 0x000e220000000800 */
[----:B--2---:R-:W-:-:S07]  /*c280*/  FADD.FTZ R21, R128, R21 ;  /* 0x0000001580157221 */ /* 0x004fce0000010000 */
[----:B------:R-:W2:Y:S01]  /*c290*/  MUFU.EX2 R133, R133 ;  /* 0x0000008500857308 */ /* 0x000ea20000000800 */
[----:B---3--:R-:W-:-:S07]  /*c2a0*/  FADD.FTZ R20, R132, R20 ;  /* 0x0000001484147221 */ /* 0x008fce0000010000 */
        /* <DEDUP_REMOVED lines=127> */
[----:B0-----:R-:W-:-:S01]  /*caa0*/  FADD.FTZ R20, R70, R20 ;  /* 0x0000001446147221 */ /* 0x001fc20000010000 */
[----:B--2---:R-:W-:-:S03]  /*cab0*/  FADD.FTZ R21, R13, R21 ;  /* 0x000000150d157221 */ /* 0x004fc60000010000 */
[----:B---3--:R-:W-:Y:S01]  /*cac0*/  FADD.FTZ R20, R69, R20 ;  /* 0x0000001445147221 */ /* 0x008fe20000010000 */
[----:B-1----:R-:W-:Y:S06]  /*cad0*/  @!P0 BRA `(.L_x_398) ;  /* 0x0000000000048947 */ /* 0x002fec0003800000 */
[----:B------:R-:W-:Y:S01]  /*cae0*/  BPT.TRAP 0x1 ;  /* 0x000000040000795c */ /* 0x000fe20000300000 */
.L_x_398:
[----:B------:R-:W2:Y:S01]  /*caf0*/  LDL R11, [R1+0x24] ;  /* 0x00002400010b7983 */ /* 0x000ea20000100800 */
[----:B------:R-:W-:Y:S01]  /*cb00*/  VIADD R14, R14, 0x13260 ;  /* 0x000132600e0e7836 */ /* 0x000fe20000000000 */
[----:B------:R-:W-:-:S04]  /*cb10*/  F2FP.SATFINITE.E4M3.F32.PACK_AB_MERGE_C R120, R121, R120, RZ ;  /* 0x000000787978723e */ /* 0x000fc800048070ff */
[----:B------:R-:W-:Y:S02]  /*cb20*/  F2FP.SATFINITE.E4M3.F32.PACK_AB_MERGE_C R120, R12, R8, R120 ;  /* 0x000000080c78723e */ /* 0x000fe40004807078 */
[----:B------:R0:W5:Y:S04]  /*cb30*/  LDL R12, [R1+0xc] ;  /* 0x00000c00010c7983 */ /* 0x0001680000100800 */
[----:B------:R0:W5:Y:S01]  /*cb40*/  LDL R8, [R1+0x4] ;  /* 0x0000040001087983 */ /* 0x0001620000100800 */
[----:B--2---:R-:W-:-:S03]  /*cb50*/  PRMT R14, R11, 0x654, R14 ;  /* 0x000006540b0e7816 */ /* 0x004fc6000000000e */
[----:B------:R-:W2:Y:S01]  /*cb60*/  LDL R11, [R1+0x1c] ;  /* 0x00001c00010b7983 */ /* 0x000ea20000100800 */
[----:B------:R-:W-:Y:S01]  /*cb70*/  F2FP.SATFINITE.E4M3.F32.PACK_AB_MERGE_C R126, R127, R126, RZ ;  /* 0x0000007e7f7e723e */ /* 0x000fe200048070ff */
[----:B------:R0:W-:Y:S01]  /*cb80*/  SYNCS.ARRIVE.TRANS64.RED.A1T0 RZ, [R14+URZ], RZ ;  /* 0x000000ff0eff79a7 */ /* 0x0001e2000810043f */
[----:B------:R-:W-:Y:S01]  /*cb90*/  F2FP.SATFINITE.E4M3.F32.PACK_AB_MERGE_C R128, R129, R128, RZ ;  /* 0x000000808180723e */ /* 0x000fe200048070ff */
[----:B------:R-:W-:Y:S01]  /*cba0*/  FMUL.FTZ R24, R24, R10 ;  /* 0x0000000a18187220 */ /* 0x000fe20000410000 */
[----:B------:R-:W-:Y:S01]  /*cbb0*/  F2FP.SATFINITE.E4M3.F32.PACK_AB_MERGE_C R126, R123, R122, R126 ;  /* 0x0000007a7b7e723e */ /* 0x000fe2000480707e */
        /* <DEDUP_REMOVED lines=33> */
[----:B------:R-:W-:Y:S01]  /*cdd0*/  F2FP.SATFINITE.E4M3.F32.PACK_AB_MERGE_C R69, R69, R70, RZ ;  /* 0x000000464545723e */ /* 0x000fe200048070ff */
        /* <DEDUP_REMOVED lines=36> */
[C---:B--2---:R-:W-:Y:S01]  /*d020*/  ISETP.GT.AND P1, PT, R15.reuse, R11, PT ;  /* 0x0000000b0f00720c */ /* 0x044fe20003f24270 */
[----:B------:R-:W-:-:S12]  /*d030*/  VIADD R15, R15, 0xffffffff ;  /* 0xffffffff0f0f7836 */ /* 0x000fd80000000000 */
[----:B0-----:R-:W-:Y:S05]  /*d040*/  @P1 BRA `(.L_x_399) ;  /* 0xffffffd800c81947 */ /* 0x001fea000383ffff */
.L_x_387:
[----:B------:R-:W-:Y:S05]  /*d050*/  BSYNC B0 ;  /* 0x0000000000007941 */ /* 0x000fea0003800000 */
.L_x_386:
[----:B------:R-:W-:Y:S06]  /*d060*/  BAR.ARV 0x8, 0x200 ;  /* 0x0208000000007b1d */ /* 0x000fec0000002000 */
[----:B------:R-:W-:Y:S05]  /*d070*/  @!P0 BRA `(.L_x_400) ;  /* 0x0000000000048947 */ /* 0x000fea0003800000 */
[----:B------:R-:W-:Y:S01]  /*d080*/  BPT.TRAP 0x1 ;  /* 0x000000040000795c */ /* 0x000fe20000300000 */
.L_x_400:
[----:B------:R-:W2:Y:S04]  /*d090*/  LDL R4, [R1+0xc] ;  /* 0x00000c0001047983 */ /* 0x000ea80000100800 */
[----:B------:R-:W3:Y:S01]  /*d0a0*/  LDL R3, [R1+0x4] ;  /* 0x0000040001037983 */ /* 0x000ee20000100800 */
[----:B--2---:R-:W-:Y:S01]  /*d0b0*/  SHF.L.U32 R4, R4, 0x1f, RZ ;  /* 0x0000001f04047819 */ /* 0x004fe200000006ff */
[----:B---3--:R-:W-:-:S04]  /*d0c0*/  IMAD R3, R3, 0x8, R16 ;  /* 0x0000000803037824 */ /* 0x008fc800078e0210 */
[----:B------:R0:W1:Y:S01]  /*d0d0*/  SYNCS.PHASECHK.TRANS64.TRYWAIT P1, [R3+URZ+0x13250], R4 ;  /* 0x01325004030075a7 */ /* 0x000062000802017f */
[----:B------:R-:W-:Y:S05]  /*d0e0*/  @!P0 BRA `(.L_x_401) ;  /* 0x0000000000048947 */ /* 0x000fea0003800000 */
[----:B------:R-:W-:Y:S01]  /*d0f0*/  BPT.TRAP 0x1 ;  /* 0x000000040000795c */ /* 0x000fe20000300000 */
.L_x_401:
[----:B------:R-:W-:Y:S04]  /*d100*/  BSSY B0, `(.L_x_402) ;  /* 0x0000004000007945 */ /* 0x000fe80003800000 */
[----:B-1----:R-:W-:Y:S05]  /*d110*/  @P1 BRA `(.L_x_403) ;  /* 0x0000000000081947 */ /* 0x002fea0003800000 */
[----:B------:R-:W1:Y:S02]  /*d120*/  SYNCS.PHASECHK.TRANS64.TRYWAIT P1, [R3+URZ+0x13250], R4 ;  /* 0x01325004030075a7 */ /* 0x000e64000802017f */
[----:B-1----:R-:W-:Y:S05]  /*d130*/  @!P1 BRA `(.L_x_404) ;  /* 0x0000009800cc9947 */ /* 0x002fea0003800000 */
.L_x_403:
[----:B------:R-:W-:Y:S05]  /*d140*/  BSYNC B0 ;  /* 0x0000000000007941 */ /* 0x000fea0003800000 */
.L_x_402:
[----:B------:R-:W0:Y:S04]  /*d150*/  LDL R56, [R1+0x4] ;  /* 0x0000040001387983 */ /* 0x000e280000100800 */
[----:B-----5:R-:W2:Y:S04]  /*d160*/  LDL R8, [R1+0x4c] ;  /* 0x00004c0001087983 */ /* 0x020ea80000100800 */
[----:B------:R-:W3:Y:S04]  /*d170*/  LDL R13, [R1+0x34] ;  /* 0x00003400010d7983 */ /* 0x000ee80000100800 */
[----:B------:R-:W4:Y:S01]  /*d180*/  LDL R12, [R1+0x18] ;  /* 0x00001800010c7983 */ /* 0x000f220000100800 */
[----:B------:R-:W-:Y:S01]  /*d190*/  VIADD R16, R16, 0x1000 ;  /* 0x0000100010107836 */ /* 0x000fe20000000000 */
[----:B------:R-:W-:-:S04]  /*d1a0*/  ULDC.64 UR4, c[0x0][0x9a0] ;  /* 0x0002680000047ab9 */ /* 0x000fc80000000a00 */
[----:B------:R-:W-:-:S04]  /*d1b0*/  SHF.R.U32.HI R16, RZ, 0x4, R16 ;  /* 0x00000004ff107819 */ /* 0x000fc80000011610 */
[----:B------:R-:W-:-:S04]  /*d1c0*/  LOP3.LUT R16, R16, 0x3fff, RZ, 0xc0, !PT ;  /* 0x00003fff10107812 */ /* 0x000fc800078ec0ff */
[----:B------:R-:W-:Y:S01]  /*d1d0*/  LOP3.LUT R16, R16, 0x10000, RZ, 0xfc, !PT ;  /* 0x0001000010107812 */ /* 0x000fe200078efcff */
[----:B------:R-:W-:Y:S01]  /*d1e0*/  IMAD.MOV.U32 R5, RZ, RZ, -0x3ffffff0 ;  /* 0xc0000010ff057424 */ /* 0x000fe200078e00ff */
[----:B------:R-:W-:-:S04]  /*d1f0*/  ISETP.NE.U32.AND P1, PT, RZ, UR4, PT ;  /* 0x00000004ff007c0c */ /* 0x000fc8000bf25070 */
[----:B------:R-:W-:Y:S02]  /*d200*/  R2UR UR7, R5 ;  /* 0x00000000050772ca */ /* 0x000fe400000e0000 */
[----:B------:R-:W-:Y:S01]  /*d210*/  ISETP.NE.AND.EX P1, PT, RZ, UR5, PT, P1 ;  /* 0x00000005ff007c0c */ /* 0x000fe2000bf25310 */
[----:B------:R-:W-:-:S12]  /*d220*/  WARPGROUP.ARRIVE ;  /* 0x00000000000079c5 */ /* 0x000fd80000000000 */
[----:B------:R-:W2:Y:S08]  /*d230*/  @P1 LDC.64 R10, c[0x0][0x9c8] ;  /* 0x00027200ff0a1b82 */ /* 0x000eb00000000a00 */
[----:B------:R-:W4:Y:S01]  /*d240*/  @P1 LDC.64 R6, c[0x0][0x9d0] ;  /* 0x00027400ff061b82 */ /* 0x000f220000000a00 */
[----:B01----:R-:W-:-:S05]  /*d250*/  IMAD R4, R56, 0x280, R16 ;  /* 0x0000028038047824 */ /* 0x003fca00078e0210 */
[----:B------:R-:W-:-:S13]  /*d260*/  R2UR UR6, R4 ;  /* 0x00000000040672ca */ /* 0x000fda00000e0000 */
[----:B------:R-:W-:Y:S01]  /*d270*/  QGMMA.64x64x32.F32.E4M3.E4M3 R24, R152, gdesc[UR4], R24, gsb0 ;  /* 0x00e0000498187df3 */ /* 0x000fe20008000818 */
[----:B--2---:R-:W-:-:S04]  /*d280*/  @P1 IMAD R8, R8, R10, RZ ;  /* 0x0000000a08081224 */ /* 0x004fc800078e02ff */
[C---:B---3--:R-:W-:Y:S02]  /*d290*/  @P1 IMAD R5, R13.reuse, R11, R8 ;  /* 0x0000000b0d051224 */ /* 0x048fe400078e0208 */
[----:B------:R-:W-:-:S04]  /*d2a0*/  @P1 IMAD.WIDE.U32 R10, R13, R10, RZ ;  /* 0x0000000a0d0a1225 */ /* 0x000fc800078e00ff */
[----:B------:R-:W-:Y:S02]  /*d2b0*/  @P1 IMAD.IADD R11, R11, 0x1, R5 ;  /* 0x000000010b0b1824 */ /* 0x000fe400078e0205 */
[----:B----4-:R-:W-:-:S04]  /*d2c0*/  @P1 IMAD.WIDE.U32 R10, R12, R6, R10 ;  /* 0x000000060c0a1225 */ /* 0x010fc800078e000a */
[----:B------:R-:W-:Y:S01]  /*d2d0*/  @P1 IMAD R7, R12, R7, R11 ;  /* 0x000000070c071224 */ /* 0x000fe200078e020b */
[----:B------:R-:W-:Y:S01]  /*d2e0*/  @P1 LEA R6, P2, R10, UR4, 0x2 ;  /* 0x000000040a061c11 */ /* 0x000fe2000f8410ff */
[----:B------:R-:W-:-:S03]  /*d2f0*/  IMAD.MOV.U32 R8, RZ, RZ, 0x3f800000 ;  /* 0x3f800000ff087424 */ /* 0x000fc600078e00ff */
[----:B------:R-:W-:-:S05]  /*d300*/  @P1 LEA.HI.X R7, R10, UR5, R7, 0x2, P2 ;  /* 0x000000050a071c11 */ /* 0x000fca00090f1407 */
[----:B------:R0:W2:Y:S02]  /*d310*/  @P1 LDG.E R8, desc[UR40][R6.64] ;  /* 0x0000002806081981 */ /* 0x0000a4000c1e1900 */
[----:B0-----:R-:W-:Y:S02]  /*d320*/  VIADD R6, R4, 0x80 ;  /* 0x0000008004067836 */ /* 0x001fe40000000000 */
[----:B------:R-:W-:-:S03]  /*d330*/  IMAD.MOV.U32 R7, RZ, RZ, -0x3ffffff0 ;  /* 0xc0000010ff077424 */ /* 0x000fc600078e00ff */
[----:B------:R-:W-:Y:S02]  /*d340*/  R2UR UR6, R6 ;  /* 0x00000000060672ca */ /* 0x000fe400000e0000 */
        /* <DEDUP_REMOVED lines=17> */
[----:B------:R-:W-:Y:S01]  /*d460*/  VIADD R4, R4, 0x200 ;  /* 0x0000020004047836 */ /* 0x000fe20000000000 */
[----:B------:R-:W-:-:S02]  /*d470*/  WARPGROUP.DEPBAR.LE gsb0, 0x0 ;  /* 0x00008000000079c5 */ /* 0x000fc40000010000 */
[----:B------:R-:W-:-:S06]  /*d480*/  WARPGROUP.ARRIVE ;  /* 0x00000000000079c5 */ /* 0x000fcc0000000000 */
[----:B------:R-:W-:Y:S01]  /*d490*/  QGMMA.64x64x32.F32.E4M3.E4M3 R24, R140, gdesc[UR4], R24, gsb0 ;  /* 0x00e000048c187df3 */ /* 0x000fe20008000818 */
[----:B0-----:R-:W-:-:S01]  /*d4a0*/  FADD.FTZ R10, R5, R20 ;  /* 0x00000014050a7221 */ /* 0x001fc20000010000 */
[----:B------:R-:W-:Y:S01]  /*d4b0*/  IMAD.MOV.U32 R5, RZ, RZ, -0x3ffffff0 ;  /* 0xc0000010ff057424 */ /* 0x000fe200078e00ff */
[----:B------:R-:W-:-:S04]  /*d4c0*/  R2UR UR6, R4 ;  /* 0x00000000040672ca */ /* 0x000fc800000e0000 */
[----:B------:R-:W-:Y:S01]  /*d4d0*/  R2UR UR7, R5 ;  /* 0x00000000050772ca */ /* 0x000fe200000e0000 */
[----:B-1----:R-:W-:-:S05]  /*d4e0*/  FADD.FTZ R6, R6, R21 ;  /* 0x0000001506067221 */ /* 0x002fca0000010000 */
[----:B------:R-:W0:Y:S04]  /*d4f0*/  SHFL.BFLY PT, R7, R6, 0x1, 0x1f ;  /* 0x0c201f0006077f89 */ /* 0x000e2800000e0000 */
[----:B------:R-:W1:Y:S01]  /*d500*/  SHFL.BFLY PT, R5, R10, 0x1, 0x1f ;  /* 0x0c201f000a057f89 */ /* 0x000e6200000e0000 */
[----:B0-----:R-:W-:-:S01]  /*d510*/  FADD.FTZ R12, R6, R7 ;  /* 0x00000007060c7221 */ /* 0x001fc20000010000 */
[----:B-1----:R-:W-:-:S04]  /*d520*/  FADD.FTZ R13, R10, R5 ;  /* 0x000000050a0d7221 */ /* 0x002fc80000010000 */
[----:B------:R-:W-:Y:S01]  /*d530*/  FSETP.NE.FTZ.AND P1, PT, R12, RZ, PT ;  /* 0x000000ff0c00720b */ /* 0x000fe20003f35000 */
[----:B------:R-:W-:Y:S02]  /*d540*/  WARPGROUP.DEPBAR.LE gsb0, 0x0 ;  /* 0x00008000000079c5 */ /* 0x000fe40000010000 */
[----:B------:R-:W-:-:S06]  /*d550*/  WARPGROUP.ARRIVE ;  /* 0x00000000000079c5 */ /* 0x000fcc0000000000 */
[----:B------:R-:W-:Y:S01]  /*d560*/  QGMMA.64x64x32.F32.E4M3.E4M3 R24, R144, gdesc[UR4], R24, gsb0 ;  /* 0x00e0000490187df3 */ /* 0x000fe20008000818 */
[----:B------:R-:W-:Y:S01]  /*d570*/  FMUL.FTZ R14, R12, 0.00390625 ;  /* 0x3b8000000c0e7820 */ /* 0x000fe20000410000 */
[----:B------:R-:W-:Y:S01]  /*d580*/  FMUL.FTZ R15, R13, 0.00390625 ;  /* 0x3b8000000d0f7820 */ /* 0x000fe20000410000 */
[----:B------:R-:W-:-:S03]  /*d590*/  IMAD.MOV.U32 R5, RZ, RZ, RZ ;  /* 0x000000ffff057224 */ /* 0x000fc600078e00ff */
[----:B------:R-:W-:Y:S02]  /*d5a0*/  FSETP.NE.FTZ.AND P2, PT, R14, RZ, PT ;  /* 0x000000ff0e00720b */ /* 0x000fe40003f55000 */
[----:B------:R-:W-:Y:S01]  /*d5b0*/  FSETP.NE.FTZ.AND P3, PT, R15, RZ, PT ;  /* 0x000000ff0f00720b */ /* 0x000fe20003f75000 */
[----:B------:R-:W-:Y:S01]  /*d5c0*/  @P1 MUFU.RCP R5, R12 ;  /* 0x0000000c00051308 */ /* 0x000fe20000001000 */
[----:B------:R-:W-:Y:S01]  /*d5d0*/  FSETP.NE.FTZ.AND P1, PT, R13, RZ, PT ;  /* 0x000000ff0d00720b */ /* 0x000fe20003f35000 */
[----:B------:R-:W-:-:S08]  /*d5e0*/  IMAD.MOV.U32 R11, RZ, RZ, RZ ;  /* 0x000000ffff0b7224 */ /* 0x000fd000078e00ff */
[----:B------:R-:W0:Y:S08]  /*d5f0*/  @P2 MUFU.LG2 R4, R14 ;  /* 0x0000000e00042308 */ /* 0x000e300000000c00 */
[----:B------:R-:W1:Y:S08]  /*d600*/  @P3 MUFU.LG2 R6, R15 ;  /* 0x0000000f00063308 */ /* 0x000e700000000c00 */
[----:B------:R-:W3:Y:S01]  /*d610*/  @P1 MUFU.RCP R11, R13 ;  /* 0x0000000d000b1308 */ /* 0x000ee20000001000 */
[C---:B------:R-:W-:Y:S01]  /*d620*/  @P2 FMUL.FTZ R7, R2.reuse, 0.69314718246459960938 ;  /* 0x3f31721802072820 */ /* 0x040fe20000410000 */
[----:B------:R-:W-:Y:S01]  /*d630*/  @P3 FMUL.FTZ R21, R2, 0.69314718246459960938 ;  /* 0x3f31721802153820 */ /* 0x000fe20000410000 */
[----:B0-----:R-:W-:Y:S01]  /*d640*/  @P2 FMUL.FTZ R4, R4, 0.69314718246459960938 ;  /* 0x3f31721804042820 */ /* 0x001fe20000410000 */
[----:B------:R-:W-:-:S02]  /*d650*/  IMAD.MOV.U32 R60, RZ, RZ, -0x800000 ;  /* 0xff800000ff3c7424 */ /* 0x000fc400078e00ff */
[----:B--2---:R-:W-:Y:S01]  /*d660*/  FMUL.FTZ R5, R5, R8 ;  /* 0x0000000805057220 */ /* 0x004fe20000410000 */
[----:B------:R-:W-:Y:S02]  /*d670*/  IMAD.MOV.U32 R61, RZ, RZ, -0x800000 ;  /* 0xff800000ff3d7424 */ /* 0x000fe400078e00ff */
[----:B-1----:R-:W-:Y:S01]  /*d680*/  @P3 FMUL.FTZ R6, R6, 0.69314718246459960938 ;  /* 0x3f31721806063820 */ /* 0x002fe20000410000 */
[----:B------:R-:W-:-:S03]  /*d690*/  @P2 FFMA.FTZ R60, R7, R0, R4 ;  /* 0x00000000073c2223 */ /* 0x000fc60000010004 */
[----:B------:R-:W-:Y:S01]  /*d6a0*/  @P3 FFMA.FTZ R61, R21, R9, R6 ;  /* 0x00000009153d3223 */ /* 0x000fe20000010006 */
[----:B---3--:R-:W-:Y:S01]  /*d6b0*/  FMUL.FTZ R10, R11, R8 ;  /* 0x000000080b0a7220 */ /* 0x008fe20000410000 */
[----:B------:R-:W-:Y:S02]  /*d6c0*/  WARPGROUP.DEPBAR.LE gsb0, 0x0 ;  /* 0x00008000000079c5 */ /* 0x000fe40000010000 */
[----:B------:R-:W-:Y:S05]  /*d6d0*/  @!P0 BRA `(.L_x_405) ;  /* 0x0000000000048947 */ /* 0x000fea0003800000 */
[----:B------:R-:W-:Y:S01]  /*d6e0*/  BPT.TRAP 0x1 ;  /* 0x000000040000795c */ /* 0x000fe20000300000 */
.L_x_405:
[----:B------:R-:W2:Y:S01]  /*d6f0*/  LDL.LU R0, [R1+0x24] ;  /* 0x0000240001007983 */ /* 0x000ea20000300800 */
[-C--:B------:R-:W-:Y:S01]  /*d700*/  FMUL.FTZ R11, R24, R5.reuse ;  /* 0x00000005180b7220 */ /* 0x080fe20000410000 */
[----:B------:R-:W-:Y:S02]  /*d710*/  VIADD R3, R3, 0x13260 ;  /* 0x0001326003037836 */ /* 0x000fe40000000000 */
[-C--:B------:R-:W-:Y:S01]  /*d720*/  FMUL.FTZ R7, R29, R5.reuse ;  /* 0x000000051d077220 */ /* 0x080fe20000410000 */
[----:B------:R-:W3:Y:S04]  /*d730*/  LDL.LU R24, [R1+0xc] ;  /* 0x00000c0001187983 */ /* 0x000ee80000300800 */
[----:B------:R-:W4:Y:S01]  /*d740*/  LDL.LU R16, [R1+0x48] ;  /* 0x0000480001107983 */ /* 0x000f220000300800 */
        /* <DEDUP_REMOVED lines=30> */
[----:B------:R-:W-:Y:S01]  /*d930*/  FMUL.FTZ R51, R51, R10 ;  /* 0x0000000a33337220 */ /* 0x000fe20000410000 */
[----:B--2---:R-:W-:Y:S01]  /*d940*/  PRMT R3, R0, 0x654, R3 ;  /* 0x0000065400037816 */ /* 0x004fe20000000003 */
[----:B------:R-:W-:-:S03]  /*d950*/  VIADD R0, R56, 0x1 ;  /* 0x0000000138007836 */ /* 0x000fc60000000000 */
[----:B------:R0:W-:Y:S02]  /*d960*/  SYNCS.ARRIVE.TRANS64.RED.A1T0 RZ, [R3+URZ], RZ ;  /* 0x000000ff03ff79a7 */ /* 0x0001e4000810043f */
[----:B------:R-:W-:-:S04]  /*d970*/  ISETP.NE.AND P1, PT, R0, 0x2, PT ;  /* 0x000000020000780c */ /* 0x000fc80003f25270 */
[----:B------:R-:W-:Y:S02]  /*d980*/  SEL R2, RZ, 0x1, P1 ;  /* 0x00000001ff027807 */ /* 0x000fe40000800000 */
[----:B------:R-:W-:Y:S01]  /*d990*/  SEL R0, R0, RZ, P1 ;  /* 0x000000ff00007207 */ /* 0x000fe20000800000 */
[----:B----4-:R-:W-:Y:S01]  /*d9a0*/  VIADD R16, R16, 0x1 ;  /* 0x0000000110107836 */ /* 0x010fe20000000000 */
[----:B---3--:R-:W-:-:S03]  /*d9b0*/  LOP3.LUT R24, R24, R2, RZ, 0x3c, !PT ;  /* 0x0000000218187212 */ /* 0x008fc600078e3cff */
[----:B------:R0:W-:Y:S04]  /*d9c0*/  STL [R1+0x4], R0 ;  /* 0x0000040001007387 */ /* 0x0001e80000100800 */
[----:B------:R0:W-:Y:S04]  /*d9d0*/  STL [R1+0xc], R24 ;  /* 0x00000c1801007387 */ /* 0x0001e80000100800 */
[----:B------:R0:W-:Y:S02]  /*d9e0*/  STL [R1+0x48], R16 ;  /* 0x0000481001007387 */ /* 0x0001e40000100800 */
.L_x_357:
[----:B------:R-:W2:Y:S01]  /*d9f0*/  LDL R74, [R1+0x3c] ;  /* 0x00003c00014a7983 */ /* 0x000ea20000100800 */
[----:B------:R-:W1:Y:S01]  /*da00*/  S2UR UR4, SR_CgaCtaId ;  /* 0x00000000000479c3 */ /* 0x000e620000008800 */
[----:B0-----:R-:W-:Y:S01]  /*da10*/  MOV R16, 0x400 ;  /* 0x0000040000107802 */ /* 0x001fe20000000f00 */
[----:B------:R-:W-:Y:S01]  /*da20*/  BSSY B0, `(.L_x_406) ;  /* 0x00002a2000007945 */ /* 0x000fe20003800000 */
[----:B------:R-:W0:Y:S01]  /*da30*/  S2R R41, SR_TID.X ;  /* 0x0000000000297919 */ /* 0x000e220000002100 */
[----:B-1----:R-:W-:-:S05]  /*da40*/  IMAD.U32 R0, RZ, RZ, UR4 ;  /* 0x00000004ff007e24 */ /* 0x002fca000f8e00ff */
[----:B------:R1:W-:Y:S01]  /*da50*/  STL [R1+0x24], R0 ;  /* 0x0000240001007387 */ /* 0x0003e20000100800 */
[----:B------:R-:W-:Y:S01]  /*da60*/  LEA R16, R0, R16, 0x18 ;  /* 0x0000001000107211 */ /* 0x000fe200078ec0ff */
[----:B------:R-:W-:Y:S01]  /*da70*/  BAR.SYNC.DEFER_BLOCKING 0x5, 0x200 ;  /* 0x0148000000007b1d */ /* 0x000fe20000010000 */
[----:B0-----:R-:W-:-:S05]  /*da80*/  VIADD R82, R41, 0xffffff80 ;  /* 0xffffff8029527836 */ /* 0x001fca0000000000 */
[----:B------:R-:W-:-:S04]  /*da90*/  SHF.R.S32.HI R72, RZ, 0x1f, R82 ;  /* 0x0000001fff487819 */ /* 0x000fc80000011452 */
[----:B------:R-:W-:-:S04]  /*daa0*/  LEA.HI R72, R72, R82, RZ, 0x3 ;  /* 0x0000005248487211 */ /* 0x000fc800078f18ff */
[----:B------:R-:W-:-:S05]  /*dab0*/  LOP3.LUT R72, R72, 0xfffffff8, RZ, 0xc0, !PT ;  /* 0xfffffff848487812 */ /* 0x000fca00078ec0ff */
[----:B------:R-:W-:-:S04]  /*dac0*/  IMAD.IADD R72, R82, 0x1, -R72 ;  /* 0x0000000152487824 */ /* 0x000fc800078e0a48 */
[----:B-1----:R-:W-:Y:S01]  /*dad0*/  IMAD.SHL.U32 R0, R72, 0x8, RZ ;  /* 0x0000000848007824 */ /* 0x002fe200078e00ff */
[----:B-----5:R0:W1:Y:S04]  /*dae0*/  LDS.128 R24, [R16+0x132d0] ;  /* 0x0132d00010187984 */ /* 0x0200680000000c00 */
[----:B------:R-:W-:Y:S01]  /*daf0*/  SHF.R.S32.HI R63, RZ, 0x1f, R0 ;  /* 0x0000001fff3f7819 */ /* 0x000fe20000011400 */
[----:B------:R-:W-:Y:S06]  /*db00*/  BAR.ARV 0x4, 0x200 ;  /* 0x0108000000007b1d */ /* 0x000fec0000002000 */
[----:B--2---:R-:W-:-:S13]  /*db10*/  ISETP.NE.AND P1, PT, R74, RZ, PT ;  /* 0x000000ff4a00720c */ /* 0x004fda0003f25270 */
[----:B------:R-:W2:Y:S02]  /*db20*/  @!P1 LDC R74, c[0x0][0xad4] ;  /* 0x0002b500ff4a9b82 */ /* 0x000ea40000000800 */
[----:B--2---:R0:W-:Y:S01]  /*db30*/  @!P1 STL [R1+0x3c], R74 ;  /* 0x00003c4a01009387 */ /* 0x0041e20000100800 */
[----:B-1----:R-:W-:Y:S05]  /*db40*/  @P0 BRA `(.L_x_407) ;  /* 0x0000001c00b40947 */ /* 0x002fea0003800000 */
[----:B------:R-:W2:Y:S01]  /*db50*/  LDL.LU R36, [R1+0x34] ;  /* 0x0000340001247983 */ /* 0x000ea20000300800 */
[----:B------:R-:W-:Y:S01]  /*db60*/  IMAD.SHL.U32 R2, R41, 0x4, RZ ;  /* 0x0000000429027824 */ /* 0x000fe200078e00ff */
[----:B------:R-:W-:Y:S01]  /*db70*/  ULDC.64 UR4, c[0x4][0x38] ;  /* 0x01000e0000047ab9 */ /* 0x000fe20000000a00 */
[----:B------:R-:W-:Y:S01]  /*db80*/  ULDC.64 UR6, c[0x0][0xc08] ;  /* 0x0003020000067ab9 */ /* 0x000fe20000000a00 */
[----:B------:R-:W3:Y:S04]  /*db90*/  LDL.LU R40, [R1+0x4c] ;  /* 0x00004c0001287983 */ /* 0x000ee80000300800 */
[----:B------:R-:W4:Y:S01]  /*dba0*/  LDL R48, [R1+0x90] ;  /* 0x0000900001307983 */ /* 0x000f220000100800 */
[----:B------:R-:W-:-:S03]  /*dbb0*/  LOP3.LUT R2, R2, 0xc, RZ, 0xc0, !PT ;  /* 0x0000000c02027812 */ /* 0x000fc600078ec0ff */
[----:B------:R-:W2:Y:S01]  /*dbc0*/  LDL R44, [R1+0x18] ;  /* 0x00001800012c7983 */ /* 0x000ea20000100800 */
[----:B------:R-:W-:Y:S01]  /*dbd0*/  BAR.SYNC.DEFER_BLOCKING 0x1, 0x180 ;  /* 0x0046000000007b1d */ /* 0x000fe20000010000 */
[----:B------:R-:W-:-:S05]  /*dbe0*/  IADD3 R2, P0, R2, UR4, RZ ;  /* 0x0000000402027c10 */ /* 0x000fca000ff1e0ff */
[----:B------:R-:W-:Y:S01]  /*dbf0*/  IMAD.X R3, RZ, RZ, UR5, P0 ;  /* 0x00000005ff037e24 */ /* 0x000fe200080e06ff */
[----:B------:R-:W-:Y:S01]  /*dc00*/  ULDC.64 UR4, c[0x0][0xc00] ;  /* 0x0003000000047ab9 */ /* 0x000fe20000000a00 */
[----:B------:R-:W3:Y:S04]  /*dc10*/  LDL.LU R87, [R1+0x40] ;  /* 0x0000400001577983 */ /* 0x000ee80000300800 */
[----:B------:R1:W2:Y:S04]  /*dc20*/  LDG.E.CONSTANT R10, desc[UR40][R2.64] ;  /* 0x00000028020a7981 */ /* 0x0002a8000c1e9900 */
[----:B------:R-:W3:Y:S01]  /*dc30*/  LDL.LU R86, [R1+0x44] ;  /* 0x0000440001567983 */ /* 0x000ee20000300800 */
[----:B------:R-:W0:Y:S01]  /*dc40*/  S2R R33, SR_SWINHI ;  /* 0x0000000000217919 */ /* 0x000e220000002f00 */
[----:B------:R-:W-:-:S02]  /*dc50*/  LOP3.LUT P0, R24, R41, 0x3, RZ, 0xc0, !PT ;  /* 0x0000000329187812 */ /* 0x000fc4000780c0ff */
[----:B------:R-:W3:Y:S02]  /*dc60*/  LDL R83, [R1+0x8c] ;  /* 0x00008c0001537983 */ /* 0x000ee40000100800 */
[----:B------:R-:W-:Y:S02]  /*dc70*/  ISETP.EQ.OR P0, PT, R24, 0x3, !P0 ;  /* 0x000000031800780c */ /* 0x000fe40004702670 */
[----:B------:R-:W3:Y:S02]  /*dc80*/  LDL R80, [R1+0x50] ;  /* 0x0000500001507983 */ /* 0x000ee40000100800 */
[----:B------:R-:W-:Y:S02]  /*dc90*/  SEL R67, R5, R30, P0 ;  /* 0x0000001e05437207 */ /* 0x000fe40000000000 */
[----:B------:R-:W-:Y:S01]  /*dca0*/  SEL R30, R30, R5, P0 ;  /* 0x000000051e1e7207 */ /* 0x000fe20000000000 */
[----:B------:R-:W3:Y:S01]  /*dcb0*/  LDL R76, [R1+0x58] ;  /* 0x00005800014c7983 */ /* 0x000ee20000100800 */
[----:B------:R-:W-:-:S02]  /*dcc0*/  SEL R45, R4, R31, P0 ;  /* 0x0000001f042d7207 */ /* 0x000fc40000000000 */
[----:B------:R-:W-:Y:S02]  /*dcd0*/  SEL R70, R31, R4, P0 ;  /* 0x000000041f467207 */ /* 0x000fe40000000000 */
[----:B------:R-:W-:Y:S02]  /*dce0*/  SEL R73, R20, R21, P0 ;  /* 0x0000001514497207 */ /* 0x000fe40000000000 */
[----:B------:R-:W-:Y:S02]  /*dcf0*/  SEL R20, R21, R20, P0 ;  /* 0x0000001415147207 */ /* 0x000fe40000000000 */
[----:B------:R-:W-:Y:S02]  /*dd00*/  SEL R81, R12, R7, P0 ;  /* 0x000000070c517207 */ /* 0x000fe40000000000 */
[----:B------:R-:W-:Y:S02]  /*dd10*/  SEL R69, R29, R32, P0 ;  /* 0x000000201d457207 */ /* 0x000fe40000000000 */
[----:B-1----:R-:W-:-:S02]  /*dd20*/  MOV R2, R16 ;  /* 0x0000001000027202 */ /* 0x002fc40000000f00 */
[----:B0-----:R-:W-:Y:S02]  /*dd30*/  MOV R3, R33 ;  /* 0x0000002100037202 */ /* 0x001fe40000000f00 */
        /* <DEDUP_REMOVED lines=23> */
[----:B------:R-:W-:Y:S01]  /*deb0*/  SEL R58, R55, R54, P0 ;  /* 0x00000036373a7207 */ /* 0x000fe20000000000 */
[----:B----4-:R-:W-:-:S03]  /*dec0*/  IMAD.WIDE R4, R48, 0x2, R2 ;  /* 0x0000000230047825 */ /* 0x010fc600078e0202 */
        /* <DEDUP_REMOVED lines=19> */
[----:B--2---:R-:W-:Y:S01]  /*e000*/  LOP3.LUT R5, R10, 0x2, RZ, 0x3c, !PT ;  /* 0x000000020a057812 */ /* 0x004fe200078e3cff */
[----:B------:R-:W-:Y:S01]  /*e010*/  SHFL.IDX PT, R48, R59, R10, 0x1c1f ;  /* 0x001c1f0a3b307589 */ /* 0x000fe200000e0000 */
[----:B------:R-:W-:Y:S01]  /*e020*/  IMAD.MOV.U32 R78, RZ, RZ, R44 ;  /* 0x000000ffff4e7224 */ /* 0x000fe200078e002c */
[----:B------:R-:W-:-:S02]  /*e030*/  MOV R62, R8 ;  /* 0x00000008003e7202 */ /* 0x000fc40000000f00 */
[----:B------:R-:W0:Y:S01]  /*e040*/  SHFL.IDX PT, R47, R66, R5, 0x1c1f ;  /* 0x001c1f05422f7589 */ /* 0x000e2200000e0000 */
[----:B------:R-:W-:Y:S02]  /*e050*/  MOV R64, R64 ;  /* 0x0000004000407202 */ /* 0x000fe40000000f00 */
[----:B------:R-:W-:Y:S01]  /*e060*/  MOV R65, R6 ;  /* 0x0000000600417202 */ /* 0x000fe20000000f00 */
[----:B------:R-:W-:Y:S04]  /*e070*/  SHFL.IDX PT, R44, R67, R10, 0x1c1f ;  /* 0x001c1f0a432c7589 */ /* 0x000fe800000e0000 */
[----:B------:R-:W-:Y:S04]  /*e080*/  SHFL.IDX PT, R49, R49, R10, 0x1c1f ;  /* 0x001c1f0a31317589 */ /* 0x000fe800000e0000 */
[----:B------:R-:W1:Y:S04]  /*e090*/  SHFL.IDX PT, R43, R30, R5, 0x1c1f ;  /* 0x001c1f051e2b7589 */ /* 0x000e6800000e0000 */
[----:B------:R-:W2:Y:S01]  /*e0a0*/  SHFL.IDX PT, R50, R68, R5, 0x1c1f ;  /* 0x001c1f0544327589 */ /* 0x000ea200000e0000 */
[----:B------:R-:W-:-:S03]  /*e0b0*/  IMAD.MOV.U32 R85, RZ, RZ, R36 ;  /* 0x000000ffff557224 */ /* 0x000fc600078e0024 */
[----:B------:R-:W-:Y:S04]  /*e0c0*/  SHFL.IDX PT, R9, R14, R5, 0x1c1f ;  /* 0x001c1f050e097589 */ /* 0x000fe800000e0000 */
[----:B------:R-:W-:Y:S04]  /*e0d0*/  SHFL.IDX PT, R29, R79, R10, 0x1c1f ;  /* 0x001c1f0a4f1d7589 */ /* 0x000fe800000e0000 */
[----:B------:R-:W4:Y:S04]  /*e0e0*/  SHFL.IDX PT, R6, R11, R5, 0x1c1f ;  /* 0x001c1f050b067589 */ /* 0x000f2800000e0000 */
[----:B------:R-:W-:Y:S04]  /*e0f0*/  SHFL.IDX PT, R45, R45, R10, 0x1c1f ;  /* 0x001c1f0a2d2d7589 */ /* 0x000fe800000e0000 */
[----:B------:R-:W-:Y:S04]  /*e100*/  SHFL.IDX PT, R52, R33, R10, 0x1c1f ;  /* 0x001c1f0a21347589 */ /* 0x000fe800000e0000 */
[----:B------:R-:W4:Y:S04]  /*e110*/  SHFL.IDX PT, R14, R70, R5, 0x1c1f ;  /* 0x001c1f05460e7589 */ /* 0x000f2800000e0000 */
[----:B------:R-:W4:Y:S04]  /*e120*/  SHFL.IDX PT, R51, R34, R5, 0x1c1f ;  /* 0x001c1f0522337589 */ /* 0x000f2800000e0000 */
[----:B------:R-:W-:Y:S04]  /*e130*/  SHFL.IDX PT, R4, R81, R10, 0x1c1f ;  /* 0x001c1f0a51047589 */ /* 0x000fe800000e0000 */
[----:B------:R-:W4:Y:S01]  /*e140*/  SHFL.IDX PT, R7, R12, R5, 0x1c1f ;  /* 0x001c1f050c077589 */ /* 0x000f2200000e0000 */
[----:B---3--:R-:W-:-:S03]  /*e150*/  IMAD.MOV.U32 R84, RZ, RZ, R40 ;  /* 0x000000ffff547224 */ /* 0x008fc600078e0028 */
[----:B------:R-:W-:Y:S04]  /*e160*/  SHFL.IDX PT, R53, R53, R10, 0x1c1f ;  /* 0x001c1f0a35357589 */ /* 0x000fe800000e0000 */
[----:B------:R0:W3:Y:S04]  /*e170*/  SHFL.IDX PT, R54, R46, R5, 0x1c1f ;  /* 0x001c1f052e367589 */ /* 0x0000e800000e0000 */
[----:B------:R-:W-:Y:S04]  /*e180*/  SHFL.IDX PT, R32, R75, R10, 0x1c1f ;  /* 0x001c1f0a4b207589 */ /* 0x000fe800000e0000 */
[----:B------:R-:W-:Y:S04]  /*e190*/  SHFL.IDX PT, R36, R71, R10, 0x1c1f ;  /* 0x001c1f0a47247589 */ /* 0x000fe800000e0000 */
[----:B------:R-:W-:Y:S04]  /*e1a0*/  SHFL.IDX PT, R41, R41, R10, 0x1c1f ;  /* 0x001c1f0a29297589 */ /* 0x000fe800000e0000 */
[----:B------:R-:W3:Y:S04]  /*e1b0*/  SHFL.IDX PT, R13, R13, R5, 0x1c1f ;  /* 0x001c1f050d0d7589 */ /* 0x000ee800000e0000 */
[----:B------:R-:W3:Y:S04]  /*e1c0*/  SHFL.IDX PT, R15, R15, R5, 0x1c1f ;  /* 0x001c1f050f0f7589 */ /* 0x000ee800000e0000 */
[----:B------:R-:W3:Y:S04]  /*e1d0*/  SHFL.IDX PT, R12, R28, R5, 0x1c1f ;  /* 0x001c1f051c0c7589 */ /* 0x000ee800000e0000 */
[----:B------:R-:W-:Y:S04]  /*e1e0*/  SHFL.IDX PT, R37, R73, R10, 0x1c1f ;  /* 0x001c1f0a49257589 */ /* 0x000fe800000e0000 */
[----:B------:R-:W3:Y:S04]  /*e1f0*/  SHFL.IDX PT, R38, R20, R5, 0x1c1f ;  /* 0x001c1f0514267589 */ /* 0x000ee800000e0000 */
[----:B------:R-:W-:Y:S04]  /*e200*/  SHFL.IDX PT, R56, R31, R10, 0x1c1f ;  /* 0x001c1f0a1f387589 */ /* 0x000fe800000e0000 */
[----:B------:R1:W3:Y:S04]  /*e210*/  SHFL.IDX PT, R55, R42, R5, 0x1c1f ;  /* 0x001c1f052a377589 */ /* 0x0002e800000e0000 */
[----:B------:R-:W3:Y:S04]  /*e220*/  SHFL.IDX PT, R8, R77, R10, 0x1c1f ;  /* 0x001c1f0a4d087589 */ /* 0x000ee800000e0000 */
[----:B------:R-:W-:Y:S04]  /*e230*/  SHFL.IDX PT, R40, R69, R10, 0x1c1f ;  /* 0x001c1f0a45287589 */ /* 0x000fe800000e0000 */
[----:B------:R3:W3:Y:S04]  /*e240*/  SHFL.IDX PT, R11, R21, R5, 0x1c1f ;  /* 0x001c1f05150b7589 */ /* 0x0006e800000e0000 */
[----:B------:R-:W-:Y:S04]  /*e250*/  SHFL.IDX PT, R57, R57, R10, 0x1c1f ;  /* 0x001c1f0a39397589 */ /* 0x000fe800000e0000 */
[----:B------:R-:W3:Y:S01]  /*e260*/  SHFL.IDX PT, R58, R58, R5, 0x1c1f ;  /* 0x001c1f053a3a7589 */ /* 0x000ee200000e0000 */
[----:B0-----:R-:W-:-:S02]  /*e270*/  SEL R46, R48, R47, P0 ;  /* 0x0000002f302e7207 */ /* 0x001fc40000000000 */
[----:B------:R-:W-:Y:S02]  /*e280*/  SEL R48, R47, R48, P0 ;  /* 0x000000302f307207 */ /* 0x000fe40000000000 */
[----:B-1----:R-:W-:Y:S02]  /*e290*/  SEL R42, R44, R43, P0 ;  /* 0x0000002b2c2a7207 */ /* 0x002fe40000000000 */
[----:B--2---:R-:W-:Y:S02]  /*e2a0*/  SEL R47, R49, R50, P0 ;  /* 0x00000032312f7207 */ /* 0x004fe40000000000 */
[----:B------:R-:W-:Y:S02]  /*e2b0*/  SEL R44, R43, R44, P0 ;  /* 0x0000002c2b2c7207 */ /* 0x000fe40000000000 */
[----:B------:R-:W-:Y:S02]  /*e2c0*/  SEL R49, R50, R49, P0 ;  /* 0x0000003132317207 */ /* 0x000fe40000000000 */
[----:B----4-:R-:W-:-:S02]  /*e2d0*/  SEL R20, R29, R6, P0 ;  /* 0x000000061d147207 */ /* 0x010fc40000000000 */
[----:B------:R-:W-:Y:S02]  /*e2e0*/  SEL R28, R6, R29, P0 ;  /* 0x0000001d061c7207 */ /* 0x000fe40000000000 */
[----:B------:R-:W-:Y:S02]  /*e2f0*/  SEL R43, R45, R14, P0 ;  /* 0x0000000e2d2b7207 */ /* 0x000fe40000000000 */
[----:B------:R-:W-:Y:S02]  /*e300*/  SEL R50, R52, R51, P0 ;  /* 0x0000003334327207 */ /* 0x000fe40000000000 */
[----:B---3--:R-:W-:Y:S02]  /*e310*/  SEL R21, R4, R7, P0 ;  /* 0x0000000704157207 */ /* 0x008fe40000000000 */
        /* <DEDUP_REMOVED lines=17> */
[----:B------:R-:W-:Y:S02]  /*e430*/  F2FP.BF16.F32.PACK_AB R12, R21, R20 ;  /* 0x00000014150c723e */ /* 0x000fe400000010ff */
[----:B------:R-:W-:Y:S02]  /*e440*/  F2FP.BF16.F32.PACK_AB R13, R43, R42 ;  /* 0x0000002a2b0d723e */ /* 0x000fe400000010ff */
[----:B------:R-:W-:-:S02]  /*e450*/  F2FP.BF16.F32.PACK_AB R14, R29, R28 ;  /* 0x0000001c1d0e723e */ /* 0x000fc400000010ff */
[----:B------:R-:W-:Y:S02]  /*e460*/  F2FP.BF16.F32.PACK_AB R15, R45, R44 ;  /* 0x0000002c2d0f723e */ /* 0x000fe400000010ff */
[----:B------:R-:W-:Y:S02]  /*e470*/  SEL R38, R40, R11, P0 ;  /* 0x0000000b28267207 */ /* 0x000fe40000000000 */
[----:B------:R-:W-:Y:S02]  /*e480*/  SEL R55, R57, R58, P0 ;  /* 0x0000003a39377207 */ /* 0x000fe40000000000 */
[----:B------:R-:W-:Y:S02]  /*e490*/  SEL R40, R11, R40, P0 ;  /* 0x000000280b287207 */ /* 0x000fe40000000000 */
[----:B------:R-:W-:Y:S01]  /*e4a0*/  SEL R57, R58, R57, P0 ;  /* 0x000000393a397207 */ /* 0x000fe20000000000 */
[----:B------:R0:W-:Y:S01]  /*e4b0*/  STSM.16.M88.4 [R24], R12 ;  /* 0x0000000c18007844 */ /* 0x0001e20000000200 */
        /* <DEDUP_REMOVED lines=8> */
[----:B0-----:R-:W-:Y:S02]  /*e540*/  F2FP.BF16.F32.PACK_AB R12, R39, R38 ;  /* 0x00000026270c723e */ /* 0x001fe400000010ff */
[----:B------:R-:W-:Y:S02]  /*e550*/  F2FP.BF16.F32.PACK_AB R13, R55, R54 ;  /* 0x00000036370d723e */ /* 0x000fe400000010ff */
[----:B------:R-:W-:Y:S02]  /*e560*/  F2FP.BF16.F32.PACK_AB R14, R41, R40 ;  /* 0x00000028290e723e */ /* 0x000fe400000010ff */
[----:B------:R-:W-:Y:S01]  /*e570*/  F2FP.BF16.F32.PACK_AB R15, R57, R56 ;  /* 0x00000038390f723e */ /* 0x000fe200000010ff */
[----:B------:R0:W-:Y:S04]  /*e580*/  STSM.16.M88.4 [R62], R4 ;  /* 0x000000043e007844 */ /* 0x0001e80000000200 */
[----:B------:R1:W-:Y:S04]  /*e590*/  STSM.16.M88.4 [R64], R8 ;  /* 0x0000000840007844 */ /* 0x0003e80000000200 */
[----:B------:R2:W-:Y:S01]  /*e5a0*/  STSM.16.M88.4 [R65], R12 ;  /* 0x0000000c41007844 */ /* 0x0005e20000000200 */
[----:B------:R-:W-:Y:S01]  /*e5b0*/  BAR.SYNC.DEFER_BLOCKING 0x1, 0x180 ;  /* 0x0046000000007b1d */ /* 0x000fe20000010000 */
[----:B------:R-:W-:-:S04]  /*e5c0*/  ISETP.NE.U32.AND P0, PT, RZ, UR4, PT ;  /* 0x00000004ff007c0c */ /* 0x000fc8000bf05070 */
[----:B------:R-:W-:Y:S02]  /*e5d0*/  ISETP.NE.AND.EX P0, PT, RZ, UR5, PT, P0 ;  /* 0x00000005ff007c0c */ /* 0x000fe4000bf05300 */
[----:B------:R-:W-:Y:S01]  /*e5e0*/  IADD3 R58, P1, R87, UR4, RZ ;  /* 0x00000004573a7c10 */ /* 0x000fe2000ff3e0ff */
[----:B------:R-:W-:Y:S01]  /*e5f0*/  IMAD.MOV.U32 R24, RZ, RZ, RZ ;  /* 0x000000ffff187224 */ /* 0x000fe200078e00ff */
[----:B------:R-:W-:Y:S01]  /*e600*/  ISETP.GT.AND P3, PT, R74, 0x1, PT ;  /* 0x000000014a00780c */ /* 0x000fe20003f64270 */
[----:B0-----:R-:W0:Y:S01]  /*e610*/  LDC R62, c[0x0][0xbe8] ;  /* 0x0002fa00ff3e7b82 */ /* 0x001e220000000800 */
[----:B------:R-:W-:-:S07]  /*e620*/  IADD3.X R59, R86, UR5, RZ, P1, !PT ;  /* 0x00000005563b7c10 */ /* 0x000fce0008ffe4ff */
[----:B-1----:R-:W1:Y:S01]  /*e630*/  LDC.64 R10, c[0x0][0xba8] ;  /* 0x0002ea00ff0a7b82 */ /* 0x002e620000000a00 */
[----:B------:R-:W3:Y:S01]  /*e640*/  @P0 LDG.E R24, desc[UR40][R58.64] ;  /* 0x000000283a180981 */ /* 0x000ee2000c1e1900 */
[----:B--2---:R-:W-:-:S05]  /*e650*/  IMAD.MOV.U32 R14, RZ, RZ, 0x9b8 ;  /* 0x000009b8ff0e7424 */ /* 0x004fca00078e00ff */
[----:B------:R-:W-:-:S04]  /*e660*/  SEL R14, R14, 0x978, P3 ;  /* 0x000009780e0e7807 */ /* 0x000fc80001800000 */
[----:B------:R-:W2:Y:S08]  /*e670*/  LDC.64 R8, c[0x0][R14+0x220] ;  /* 0x000088000e087b82 */ /* 0x000eb00000000a00 */
[----:B------:R-:W4:Y:S01]  /*e680*/  LDC.64 R12, c[0x0][R14+0x218] ;  /* 0x000086000e0c7b82 */ /* 0x000f220000000a00 */
[----:B------:R-:W-:-:S04]  /*e690*/  ISETP.NE.U32.AND P1, PT, RZ, UR6, PT ;  /* 0x00000006ff007c0c */ /* 0x000fc8000bf25070 */
[----:B------:R-:W-:-:S03]  /*e6a0*/  ISETP.NE.AND.EX P1, PT, RZ, UR7, PT, P1 ;  /* 0x00000007ff007c0c */ /* 0x000fc6000bf25310 */
[----:B------:R-:W4:Y:S01]  /*e6b0*/  LDC.64 R6, c[0x0][R14+0x228] ;  /* 0x00008a000e067b82 */ /* 0x000f220000000a00 */
[----:B0-----:R-:W-:-:S07]  /*e6c0*/  ISETP.NE.AND P4, PT, R62, 0x1, PT ;  /* 0x000000013e00780c */ /* 0x001fce0003f85270 */
[----:B------:R0:W0:Y:S02]  /*e6d0*/  LDC.64 R4, c[0x0][R14+0x210] ;  /* 0x000084000e047b82 */ /* 0x0000240000000a00 */
[----:B------:R-:W-:-:S04]  /*e6e0*/  @P1 IADD3 R66, P2, R87, UR6, RZ ;  /* 0x0000000657421c10 */ /* 0x000fc8000ff5e0ff */
[----:B------:R-:W-:Y:S02]  /*e6f0*/  @P1 IADD3.X R67, R86, UR7, RZ, P2, !PT ;  /* 0x0000000756431c10 */ /* 0x000fe400097fe4ff */
[----:B------:R-:W-:Y:S01]  /*e700*/  ISETP.NE.U32.AND P2, PT, RZ, UR4, PT ;  /* 0x00000004ff007c0c */ /* 0x000fe2000bf45070 */
[----:B------:R-:W0:Y:S03]  /*e710*/  @P4 LDC R64, c[0x0][0xbec] ;  /* 0x0002fb00ff404b82 */ /* 0x000e260000000800 */
[----:B------:R-:W-:-:S05]  /*e720*/  ISETP.NE.AND.EX P2, PT, RZ, UR5, PT, P2 ;  /* 0x00000005ff007c0c */ /* 0x000fca000bf45320 */
[----:B------:R-:W0:Y:S01]  /*e730*/  @P4 LDC R75, c[0x0][0xbf0] ;  /* 0x0002fc00ff4b4b82 */ /* 0x000e220000000800 */
[----:B------:R-:W-:Y:S02]  /*e740*/  SEL R65, R85, RZ, !P2 ;  /* 0x000000ff55417207 */ /* 0x000fe40005000000 */
[----:B------:R-:W-:-:S03]  /*e750*/  SEL R15, R84, RZ, !P2 ;  /* 0x000000ff540f7207 */ /* 0x000fc60005000000 */
[----:B--2---:R-:W-:Y:S01]  /*e760*/  IMAD R9, R9, R65, RZ ;  /* 0x0000004109097224 */ /* 0x004fe200078e02ff */
[----:B------:R-:W-:Y:S01]  /*e770*/  ULDC UR6, c[0x0][0xa88] ;  /* 0x0002a20000067ab9 */ /* 0x000fe20000000800 */
[----:B-1----:R-:W1:Y:S02]  /*e780*/  @!P3 LDC R10, c[0x0][0xb50] ;  /* 0x0002d400ff0abb82 */ /* 0x002e640000000800 */
[C---:B------:R-:W-:Y:S02]  /*e790*/  IMAD R73, R8.reuse, R15, R9 ;  /* 0x0000000f08497224 */ /* 0x040fe400078e0209 */
[----:B------:R-:W-:-:S04]  /*e7a0*/  IMAD.WIDE.U32 R8, R8, R65, RZ ;  /* 0x0000004108087225 */ /* 0x000fc800078e00ff */
[-C--:B----4-:R-:W-:Y:S01]  /*e7b0*/  IMAD R71, R13, R78.reuse, RZ ;  /* 0x0000004e0d477224 */ /* 0x090fe200078e02ff */
[----:B------:R-:W2:Y:S01]  /*e7c0*/  @!P3 LDC R11, c[0x0][0xb54] ;  /* 0x0002d500ff0bbb82 */ /* 0x000ea20000000800 */
[----:B------:R-:W-:-:S04]  /*e7d0*/  IMAD.WIDE.U32 R12, R12, R78, RZ ;  /* 0x0000004e0c0c7225 */ /* 0x000fc800078e00ff */
[----:B------:R-:W-:Y:S02]  /*e7e0*/  IMAD.U32 R69, RZ, RZ, UR6 ;  /* 0x00000006ff457e24 */ /* 0x000fe4000f8e00ff */
[----:B------:R-:W-:Y:S02]  /*e7f0*/  IMAD R15, R80, 0xc0, R83 ;  /* 0x000000c0500f7824 */ /* 0x000fe400078e0253 */
[----:B------:R-:W-:Y:S02]  /*e800*/  IMAD.IADD R73, R9, 0x1, R73 ;  /* 0x0000000109497824 */ /* 0x000fe400078e0249 */
[----:B------:R4:W5:Y:S01]  /*e810*/  @P1 LDG.E R69, desc[UR40][R66.64] ;  /* 0x0000002842451981 */ /* 0x000962000c1e1900 */
[----:B------:R-:W-:Y:S02]  /*e820*/  IMAD.MOV.U32 R9, RZ, RZ, R15 ;  /* 0x000000ffff097224 */ /* 0x000fe400078e000f */
[----:B------:R-:W-:Y:S01]  /*e830*/  IMAD.IADD R71, R13, 0x1, R71 ;  /* 0x000000010d477824 */ /* 0x000fe200078e0247 */
[----:B----4-:R-:W-:-:S05]  /*e840*/  SEL R67, R76, RZ, P3 ;  /* 0x000000ff4c437207 */ /* 0x010fca0001800000 */
[-C--:B------:R-:W-:Y:S02]  /*e850*/  IMAD R13, R7, R67.reuse, RZ ;  /* 0x00000043070d7224 */ /* 0x080fe400078e02ff */
[----:B------:R-:W-:-:S04]  /*e860*/  IMAD.WIDE.U32 R6, R6, R67, RZ ;  /* 0x0000004306067225 */ /* 0x000fc800078e00ff */
[----:B------:R-:W-:Y:S01]  /*e870*/  IMAD.IADD R13, R7, 0x1, R13 ;  /* 0x00000001070d7824 */ /* 0x000fe200078e020d */
[--C-:B---3--:R-:W-:Y:S01]  /*e880*/  IADD3 R12, P2, P5, R8, R12, R24.reuse ;  /* 0x0000000c080c7210 */ /* 0x108fe20007d5e018 */
[----:B0-----:R-:W-:Y:S01]  /*e890*/  @P4 IMAD.HI.U32 R8, R15, R64, RZ ;  /* 0x000000400f084227 */ /* 0x001fe200078e00ff */
[----:B------:R-:W-:-:S04]  /*e8a0*/  SHF.R.S32.HI R64, RZ, 0x1f, R24 ;  /* 0x0000001fff407819 */ /* 0x000fc80000011418 */
[----:B------:R-:W-:Y:S02]  /*e8b0*/  @P4 SHF.R.U32.HI R9, RZ, R75, R8 ;  /* 0x0000004bff094219 */ /* 0x000fe40000011608 */
[----:B------:R-:W-:-:S03]  /*e8c0*/  IADD3.X R8, R73, R71, R64, P2, P5 ;  /* 0x0000004749087210 */ /* 0x000fc600017ea440 */
[--C-:B------:R-:W-:Y:S01]  /*e8d0*/  IMAD.MOV R14, RZ, RZ, -R9.reuse ;  /* 0x000000ffff0e7224 */ /* 0x100fe200078e0a09 */
[----:B------:R-:W-:Y:S02]  /*e8e0*/  IADD3 R6, P2, P5, R9, R12, R6 ;  /* 0x0000000c09067210 */ /* 0x000fe40007d5e006 */
[----:B------:R-:W-:Y:S01]  /*e8f0*/  SHF.R.S32.HI R7, RZ, 0x1f, R9 ;  /* 0x0000001fff077819 */ /* 0x000fe20000011409 */
[----:B------:R-:W-:-:S03]  /*e900*/  IMAD R9, R62, R14, R15 ;  /* 0x0000000e3e097224 */ /* 0x000fc600078e020f */
[----:B------:R-:W-:Y:S01]  /*e910*/  IADD3.X R7, R7, R8, R13, P2, P5 ;  /* 0x0000000807077210 */ /* 0x000fe200017ea40d */
[-C--:B------:R-:W-:Y:S01]  /*e920*/  IMAD R5, R5, R9.reuse, RZ ;  /* 0x0000000905057224 */ /* 0x080fe200078e02ff */
[----:B------:R-:W-:Y:S01]  /*e930*/  SHF.R.S32.HI R13, RZ, 0x1f, R9 ;  /* 0x0000001fff0d7819 */ /* 0x000fe20000011409 */
[----:B------:R-:W-:-:S04]  /*e940*/  IMAD.WIDE.U32 R6, R4, R9, R6 ;  /* 0x0000000904067225 */ /* 0x000fc800078e0006 */
[----:B------:R-:W-:Y:S01]  /*e950*/  IMAD R5, R4, R13, R5 ;  /* 0x0000000d04057224 */ /* 0x000fe200078e0205 */
[----:B-1----:R-:W-:-:S03]  /*e960*/  LEA R10, P2, R6, R10, 0x2 ;  /* 0x0000000a060a7211 */ /* 0x002fc600078410ff */
[----:B------:R-:W-:-:S05]  /*e970*/  IMAD.IADD R4, R7, 0x1, R5 ;  /* 0x0000000107047824 */ /* 0x000fca00078e0205 */
[----:B--2---:R-:W-:Y:S01]  /*e980*/  LEA.HI.X R11, R6, R11, R4, 0x2, P2 ;  /* 0x0000000b060b7211 */ /* 0x004fe200010f1404 */
[----:B------:R-:W-:Y:S06]  /*e990*/  @P1 BRA `(.L_x_408) ;  /* 0x0000000000101947 */ /* 0x000fec0003800000 */
[----:B------:R-:W-:Y:S05]  /*e9a0*/  @!P0 BRA `(.L_x_408) ;  /* 0x00000000000c8947 */ /* 0x000fea0003800000 */
[----:B------:R-:W2:Y:S04]  /*e9b0*/  LDG.E R4, desc[UR40][R58.64] ;  /* 0x000000283a047981 */ /* 0x000ea8000c1e1900 */
[----:B-----5:R-:W2:Y:S02]  /*e9c0*/  LDG.E R69, desc[UR40][R58.64+0x4] ;  /* 0x000004283a457981 */ /* 0x020ea4000c1e1900 */
[----:B--2---:R-:W-:-:S07]  /*e9d0*/  IMAD.IADD R69, R69, 0x1, -R4 ;  /* 0x0000000145457824 */ /* 0x004fce00078e0a04 */
.L_x_408:
        /* <DEDUP_REMOVED lines=19> */
[----:B------:R-:W-:Y:S05]  /*eb10*/  @P3 BRA `(.L_x_409) ;  /* 0x0000000400ac3947 */ /* 0x000fea0003800000 */
[----:B------:R-:W-:Y:S01]  /*eb20*/  SHF.R.S32.HI R59, RZ, 0x1f, R82 ;  /* 0x0000001fff3b7819 */ /* 0x000fe20000011452 */
[----:B------:R-:W1:Y:S01]  /*eb30*/  @P4 LDC R33, c[0x0][0xbec] ;  /* 0x0002fb00ff214b82 */ /* 0x000e620000000800 */
[----:B------:R-:W-:Y:S02]  /*eb40*/  ULDC.64 UR4, c[0x0][0xaa0] ;  /* 0x0002a80000047ab9 */ /* 0x000fe40000000a00 */
[----:B------:R-:W-:-:S04]  /*eb50*/  LEA.HI R59, R59, R82, RZ, 0x3 ;  /* 0x000000523b3b7211 */ /* 0x000fc800078f18ff */
[----:B------:R-:W-:Y:S01]  /*eb60*/  SHF.R.S32.HI R59, RZ, 0x3, R59 ;  /* 0x00000003ff3b7819 */ /* 0x000fe2000001143b */
[----:B------:R-:W2:Y:S04]  /*eb70*/  @P4 LDC R35, c[0x0][0xbf0] ;  /* 0x0002fc00ff234b82 */ /* 0x000ea80000000800 */
[----:B0-----:R-:W-:-:S04]  /*eb80*/  IMAD R5, R59, 0x40, R0 ;  /* 0x000000403b057824 */ /* 0x001fc800078e0200 */
        /* <DEDUP_REMOVED lines=15> */
[----:B------:R-:W3:Y:S04]  /*ec80*/  LD.E.128 R8, desc[UR40][R8.64] ;  /* 0x0000002808087980 */ /* 0x000ee8000c101d00 */
[----:B------:R-:W4:Y:S04]  /*ec90*/  LD.E.128 R12, desc[UR40][R12.64] ;  /* 0x000000280c0c7980 */ /* 0x000f28000c101d00 */
[----:B------:R-:W4:Y:S01]  /*eca0*/  LD.E.128 R28, desc[UR40][R28.64] ;  /* 0x000000281c1c7980 */ /* 0x000f22000c101d00 */
[----:B------:R-:W-:-:S04]  /*ecb0*/  IADD3 R7, P0, R2, 0x4800, RZ ;  /* 0x0000480002077810 */ /* 0x000fc80007f1e0ff */
[----:B------:R-:W-:Y:S01]  /*ecc0*/  LOP3.LUT R2, R7, 0x380, RZ, 0xc0, !PT ;  /* 0x0000038007027812 */ /* 0x000fe200078ec0ff */
[----:B------:R-:W-:Y:S02]  /*ecd0*/  IMAD.X R5, RZ, RZ, R3, P0 ;  /* 0x000000ffff057224 */ /* 0x000fe400000e0603 */
[----:B------:R-:W-:Y:S01]  /*ece0*/  IMAD R3, R64, UR4, RZ ;  /* 0x0000000440037c24 */ /* 0x000fe2000f8e02ff */
[----:B------:R-:W-:-:S03]  /*ecf0*/  SHF.R.U64 R2, R2, 0x3, RZ ;  /* 0x0000000302027819 */ /* 0x000fc600000012ff */
[----:B------:R-:W-:Y:S01]  /*ed00*/  IMAD R21, R24, UR5, R3 ;  /* 0x0000000518157c24 */ /* 0x000fe2000f8e0203 */
[----:B------:R-:W-:Y:S01]  /*ed10*/  LOP3.LUT R4, R2, R7, RZ, 0x3c, !PT ;  /* 0x0000000702047212 */ /* 0x000fe200078e3cff */
[----:B------:R-:W-:Y:S01]  /*ed20*/  IMAD.WIDE.U32 R2, R24, UR4, RZ ;  /* 0x0000000418027c25 */ /* 0x000fe2000f8e00ff */
[----:B------:R-:W-:-:S03]  /*ed30*/  ULDC.64 UR4, c[0x0][0xae8] ;  /* 0x0002ba0000047ab9 */ /* 0x000fc60000000a00 */
[----:B------:R-:W-:Y:S01]  /*ed40*/  IMAD R20, R72, 0x30, R59 ;  /* 0x0000003048147824 */ /* 0x000fe200078e023b */
[----:B------:R-:W5:Y:S01]  /*ed50*/  LD.E.128 R4, desc[UR40][R4.64] ;  /* 0x0000002804047980 */ /* 0x000f62000c101d00 */
[----:B------:R-:W-:Y:S01]  /*ed60*/  IMAD.IADD R3, R3, 0x1, R21 ;  /* 0x0000000103037824 */ /* 0x000fe200078e0215 */
[----:B------:R-:W-:Y:S01]  /*ed70*/  SHF.R.S32.HI R24, RZ, 0x1f, R65 ;  /* 0x0000001fff187819 */ /* 0x000fe20000011441 */
[----:B------:R-:W-:Y:S01]  /*ed80*/  IMAD R32, R80, 0xc0, R20 ;  /* 0x000000c050207824 */ /* 0x000fe200078e0214 */
[----:B------:R-:W-:Y:S01]  /*ed90*/  @!PT LDS RZ, [RZ] ;  /* 0x00000000fffff984 */ /* 0x000fe20000000800 */
[----:B------:R-:W-:Y:S01]  /*eda0*/  @!PT LDS RZ, [RZ] ;  /* 0x00000000fffff984 */ /* 0x000fe20000000800 */
[----:B------:R-:W-:Y:S01]  /*edb0*/  @!PT LDS RZ, [RZ] ;  /* 0x00000000fffff984 */ /* 0x000fe20000000800 */
[----:B------:R-:W-:Y:S01]  /*edc0*/  @!PT LDS RZ, [RZ] ;  /* 0x00000000fffff984 */ /* 0x000fe20000000800 */
[----:B------:R0:W-:Y:S06]  /*edd0*/  MEMBAR.ALL.CTA ;  /* 0x0000000000007992 */ /* 0x0001ec0000008000 */
[----:B0-----:R-:W0:Y:S01]  /*ede0*/  FENCE.VIEW.ASYNC.S ;  /* 0x00000000000073c6 */ /* 0x001e220000000000 */
[----:B------:R-:W-:-:S04]  /*edf0*/  IMAD.WIDE.U32 R2, R78, UR4, R2 ;  /* 0x000000044e027c25 */ /* 0x000fc8000f8e0002 */
[----:B-1----:R-:W-:-:S04]  /*ee00*/  @P4 IMAD.HI.U32 R20, R32, R33, RZ ;  /* 0x0000002120144227 */ /* 0x002fc800078e00ff */
[----:B------:R-:W-:Y:S01]  /*ee10*/  IMAD R3, R78, UR5, R3 ;  /* 0x000000054e037c24 */ /* 0x000fe2000f8e0203 */
[----:B------:R-:W-:Y:S01]  /*ee20*/  ULDC.64 UR4, c[0x0][0xaf0] ;  /* 0x0002bc0000047ab9 */ /* 0x000fe20000000a00 */
[----:B------:R-:W-:Y:S01]  /*ee30*/  IMAD.MOV.U32 R21, RZ, RZ, R32 ;  /* 0x000000ffff157224 */ /* 0x000fe200078e0020 */
[----:B--2---:R-:W-:Y:S01]  /*ee40*/  @P4 SHF.R.U32.HI R21, RZ, R35, R20 ;  /* 0x00000023ff154219 */ /* 0x004fe20000011614 */
[----:B------:R-:W-:Y:S02]  /*ee50*/  IMAD R24, R24, UR4, RZ ;  /* 0x0000000418187c24 */ /* 0x000fe4000f8e02ff */
[----:B------:R-:W-:Y:S01]  /*ee60*/  IMAD.WIDE.U32 R2, R65, UR4, R2 ;  /* 0x0000000441027c25 */ /* 0x000fe2000f8e0002 */
[----:B------:R-:W-:-:S03]  /*ee70*/  SHF.R.S32.HI R20, RZ, 0x1f, R21 ;  /* 0x0000001fff147819 */ /* 0x000fc60000011415 */
[----:B------:R-:W-:Y:S01]  /*ee80*/  IMAD R33, R65, UR5, R24 ;  /* 0x0000000541217c24 */ /* 0x000fe2000f8e0218 */
[----:B------:R-:W-:Y:S01]  /*ee90*/  ULDC.64 UR4, c[0x0][0xae0] ;  /* 0x0002b80000047ab9 */ /* 0x000fe20000000a00 */
[----:B------:R-:W-:Y:S02]  /*eea0*/  IMAD.MOV R35, RZ, RZ, -R21 ;  /* 0x000000ffff237224 */ /* 0x000fe400078e0a15 */
[----:B------:R-:W-:Y:S02]  /*eeb0*/  IMAD.IADD R3, R3, 0x1, R33 ;  /* 0x0000000103037824 */ /* 0x000fe400078e0221 */
[----:B------:R-:W-:Y:S02]  /*eec0*/  IMAD R20, R20, UR4, RZ ;  /* 0x0000000414147c24 */ /* 0x000fe4000f8e02ff */
[----:B------:R-:W-:Y:S02]  /*eed0*/  IMAD R33, R62, R35, R32 ;  /* 0x000000233e217224 */ /* 0x000fe400078e0220 */
[----:B------:R-:W-:-:S02]  /*eee0*/  IMAD R35, R21, UR5, R20 ;  /* 0x0000000515237c24 */ /* 0x000fc4000f8e0214 */
[----:B------:R-:W-:Y:S01]  /*eef0*/  IMAD.WIDE.U32 R2, R21, UR4, R2 ;  /* 0x0000000415027c25 */ /* 0x000fe2000f8e0002 */
[----:B------:R-:W-:Y:S01]  /*ef00*/  SHF.R.S32.HI R20, RZ, 0x1f, R33 ;  /* 0x0000001fff147819 */ /* 0x000fe20000011421 */
[----:B------:R-:W-:Y:S02]  /*ef10*/  ULDC.64 UR4, c[0x0][0xad8] ;  /* 0x0002b60000047ab9 */ /* 0x000fe40000000a00 */
[----:B------:R-:W-:Y:S02]  /*ef20*/  IMAD.IADD R3, R3, 0x1, R35 ;  /* 0x0000000103037824 */ /* 0x000fe400078e0223 */
[----:B------:R-:W-:Y:S02]  /*ef30*/  IMAD R20, R20, UR4, RZ ;  /* 0x0000000414147c24 */ /* 0x000fe4000f8e02ff */
[----:B------:R-:W-:-:S04]  /*ef40*/  IMAD.WIDE.U32 R2, R33, UR4, R2 ;  /* 0x0000000421027c25 */ /* 0x000fc8000f8e0002 */
[----:B------:R-:W-:Y:S01]  /*ef50*/  IMAD R21, R33, UR5, R20 ;  /* 0x0000000521157c24 */ /* 0x000fe2000f8e0214 */
[----:B------:R-:W-:Y:S01]  /*ef60*/  ULDC.64 UR4, c[0x0][0xa80] ;  /* 0x0002a00000047ab9 */ /* 0x000fe20000000a00 */
[----:B------:R-:W-:Y:S01]  /*ef70*/  IMAD R37, R80, 0xc0, R59 ;  /* 0x000000c050257824 */ /* 0x000fe200078e023b */
[C---:B------:R-:W-:Y:S01]  /*ef80*/  LEA R24, P0, R2.reuse, UR4, 0x1 ;  /* 0x0000000402187c11 */ /* 0x040fe2000f8008ff */
[----:B------:R-:W-:Y:S01]  /*ef90*/  IMAD.IADD R3, R3, 0x1, R21 ;  /* 0x0000000103037824 */ /* 0x000fe200078e0215 */
[----:B------:R-:W-:Y:S01]  /*efa0*/  ULDC UR4, c[0x0][0xac8] ;  /* 0x0002b20000047ab9 */ /* 0x000fe20000000800 */
[C---:B------:R-:W-:Y:S02]  /*efb0*/  VIADD R21, R37.reuse, 0x60 ;  /* 0x0000006025157836 */ /* 0x040fe40000000000 */
[----:B0-----:R-:W0:Y:S01]  /*efc0*/  SHFL.IDX PT, R35, R24, RZ, 0x181f ;  /* 0x00181fff18237589 */ /* 0x001e2200000e0000 */
[----:B------:R-:W-:Y:S01]  /*efd0*/  LEA.HI.X R34, R2, UR5, R3, 0x1, P0 ;  /* 0x0000000502227c11 */ /* 0x000fe200080f0c03 */
[C---:B------:R-:W-:Y:S01]  /*efe0*/  VIADD R3, R37.reuse, 0x30 ;  /* 0x0000003025037836 */ /* 0x040fe20000000000 */
[----:B------:R-:W-:Y:S01]  /*eff0*/  ISETP.GE.AND P0, PT, R0, UR4, PT ;  /* 0x0000000400007c0c */ /* 0x000fe2000bf06270 */
[----:B------:R-:W1:Y:S03]  /*f000*/  SHFL.IDX PT, R39, R24, 0x1, 0x181f ;  /* 0x00381f0018277f89 */ /* 0x000e6600000e0000 */
[-C--:B------:R-:W-:Y:S01]  /*f010*/  ISETP.GE.OR P1, PT, R37, R58.reuse, P0 ;  /* 0x0000003a2500720c */ /* 0x080fe20000726670 */
[----:B------:R-:W2:Y:S01]  /*f020*/  SHFL.IDX PT, R41, R24, 0x2, 0x181f ;  /* 0x00581f0018297f89 */ /* 0x000ea200000e0000 */
[-C--:B------:R-:W-:Y:S01]  /*f030*/  ISETP.GE.OR P2, PT, R3, R58.reuse, P0 ;  /* 0x0000003a0300720c */ /* 0x080fe20000746670 */
[----:B------:R-:W-:Y:S01]  /*f040*/  VIADD R3, R16, 0x13220 ;  /* 0x0001322010037836 */ /* 0x000fe20000000000 */
[----:B------:R-:W-:Y:S01]  /*f050*/  ISETP.GE.OR P3, PT, R21, R58, P0 ;  /* 0x0000003a1500720c */ /* 0x000fe20000766670 */
[----:B------:R-:W2:Y:S03]  /*f060*/  SHFL.IDX PT, R33, R34, RZ, 0x181f ;  /* 0x00181fff22217589 */ /* 0x000ea600000e0000 */
[----:B------:R-:W-:Y:S01]  /*f070*/  PRMT R21, RZ, 0x654, R3 ;  /* 0x00000654ff157816 */ /* 0x000fe20000000003 */
[----:B------:R-:W2:Y:S03]  /*f080*/  SHFL.IDX PT, R36, R34, 0x1, 0x181f ;  /* 0x00381f0022247f89 */ /* 0x000ea600000e0000 */
[----:B------:R2:W-:Y:S01]  /*f090*/  SYNCS.ARRIVE.TRANS64.RED.A1T0 RZ, [R21+URZ], RZ ;  /* 0x000000ff15ff79a7 */ /* 0x0005e2000810043f */
[----:B------:R-:W2:Y:S01]  /*f0a0*/  SHFL.IDX PT, R38, R34, 0x2, 0x181f ;  /* 0x00581f0022267f89 */ /* 0x000ea200000e0000 */
[----:B0-----:R-:W-:Y:S01]  /*f0b0*/  @!P1 LEA R2, P4, R0, R35, 0x1 ;  /* 0x0000002300029211 */ /* 0x001fe200078808ff */
[----:B------:R-:W-:-:S02]  /*f0c0*/  VIADD R35, R37, 0x90 ;  /* 0x0000009025237836 */ /* 0x000fc40000000000 */
[----:B------:R-:W0:Y:S01]  /*f0d0*/  SHFL.IDX PT, R34, R34, 0x3, 0x181f ;  /* 0x00781f0022227f89 */ /* 0x000e2200000e0000 */
[C---:B-1----:R-:W-:Y:S02]  /*f0e0*/  @!P2 LEA R20, P5, R0.reuse, R39, 0x1 ;  /* 0x000000270014a211 */ /* 0x042fe400078a08ff */
[----:B------:R-:W-:Y:S01]  /*f0f0*/  ISETP.GE.OR P0, PT, R35, R58, P0 ;  /* 0x0000003a2300720c */ /* 0x000fe20000706670 */
[----:B------:R1:W0:Y:S01]  /*f100*/  SHFL.IDX PT, R39, R24, 0x3, 0x181f ;  /* 0x00781f0018277f89 */ /* 0x00022200000e0000 */
[C---:B--2---:R-:W-:Y:S02]  /*f110*/  @!P3 LEA R32, P6, R0.reuse, R41, 0x1 ;  /* 0x000000290020b211 */ /* 0x044fe400078c08ff */
[C-C-:B------:R-:W-:Y:S02]  /*f120*/  @!P1 LEA.HI.X R3, R0.reuse, R33, R63.reuse, 0x1, P4 ;  /* 0x0000002100039211 */ /* 0x140fe400020f0c3f */
[C-C-:B------:R-:W-:Y:S02]  /*f130*/  @!P2 LEA.HI.X R21, R0.reuse, R36, R63.reuse, 0x1, P5 ;  /* 0x000000240015a211 */ /* 0x140fe400028f0c3f */
[----:B------:R-:W-:Y:S01]  /*f140*/  @!P3 LEA.HI.X R33, R0, R38, R63, 0x1, P6 ;  /* 0x000000260021b211 */ /* 0x000fe200030f0c3f */
[----:B---3--:R1:W-:Y:S04]  /*f150*/  @!P1 ST.E.128 desc[UR40][R2.64], R8 ;  /* 0x0000000802009985 */ /* 0x0083e8000c101d28 */
[----:B----4-:R1:W-:Y:S04]  /*f160*/  @!P2 ST.E.128 desc[UR40][R20.64], R12 ;  /* 0x0000000c1400a985 */ /* 0x0103e8000c101d28 */
[----:B------:R1:W-:Y:S01]  /*f170*/  @!P3 ST.E.128 desc[UR40][R32.64], R28 ;  /* 0x0000001c2000b985 */ /* 0x0003e2000c101d28 */
[----:B0-----:R-:W-:Y:S05]  /*f180*/  @P0 BRA `(.L_x_410) ;  /* 0x0000001000ac0947 */ /* 0x001fea0003800000 */
[----:B-1----:R-:W-:-:S04]  /*f190*/  LEA R2, P0, R0, R39, 0x1 ;  /* 0x0000002700027211 */ /* 0x002fc800078008ff */
[----:B------:R-:W-:-:S05]  /*f1a0*/  LEA.HI.X R3, R0, R34, R63, 0x1, P0 ;  /* 0x0000002200037211 */ /* 0x000fca00000f0c3f */
[----:B-----5:R0:W-:Y:S01]  /*f1b0*/  ST.E.128 desc[UR40][R2.64], R4 ;  /* 0x0000000402007985 */ /* 0x0201e2000c101d28 */
[----:B------:R-:W-:Y:S05]  /*f1c0*/  BRA `(.L_x_410) ;  /* 0x00000010009c7947 */ /* 0x000fea0003800000 */
.L_x_409:
[----:B0-----:R-:W0:Y:S01]  /*f1d0*/  @P4 LDC R4, c[0x0][0xbec] ;  /* 0x0002fb00ff044b82 */ /* 0x001e220000000800 */
[----:B------:R-:W-:Y:S01]  /*f1e0*/  ULDC.64 UR4, c[0x0][0xb08] ;  /* 0x0002c20000047ab9 */ /* 0x000fe20000000a00 */
[----:B------:R-:W-:Y:S01]  /*f1f0*/  SHF.R.S32.HI R0, RZ, 0x1f, R65 ;  /* 0x0000001fff007819 */ /* 0x000fe20000011441 */
[----:B------:R-:W-:Y:S01]  /*f200*/  IMAD R5, R64, UR4, RZ ;  /* 0x0000000440057c24 */ /* 0x000fe2000f8e02ff */
[----:B------:R-:W2:Y:S01]  /*f210*/  LDL R72, [R1+0x54] ;  /* 0x0000540001487983 */ /* 0x000ea20000100800 */
[C---:B------:R-:W-:Y:S01]  /*f220*/  IMAD.WIDE.U32 R2, R24.reuse, UR4, RZ ;  /* 0x0000000418027c25 */ /* 0x040fe2000f8e00ff */
[----:B------:R-:W-:Y:S02]  /*f230*/  ULDC.64 UR6, c[0x0][0xb30] ;  /* 0x0002cc0000067ab9 */ /* 0x000fe40000000a00 */
[----:B------:R-:W1:Y:S01]  /*f240*/  @P4 LDC R11, c[0x0][0xbf0] ;  /* 0x0002fc00ff0b4b82 */ /* 0x000e620000000800 */
[----:B------:R-:W-:Y:S01]  /*f250*/  IMAD R5, R24, UR5, R5 ;  /* 0x0000000518057c24 */ /* 0x000fe2000f8e0205 */
[----:B------:R-:W-:Y:S01]  /*f260*/  ULDC.64 UR4, c[0x0][0xb38] ;  /* 0x0002ce0000047ab9 */ /* 0x000fe20000000a00 */
[----:B------:R-:W3:Y:S02]  /*f270*/  LDL R71, [R1+0x5c] ;  /* 0x00005c0001477983 */ /* 0x000ee40000100800 */
[----:B------:R-:W-:-:S02]  /*f280*/  IMAD.IADD R3, R3, 0x1, R5 ;  /* 0x0000000103037824 */ /* 0x000fc400078e0205 */
[----:B------:R4:W5:Y:S01]  /*f290*/  LDL R70, [R1+0x80] ;  /* 0x0000800001467983 */ /* 0x0009620000100800 */
[----:B------:R-:W-:-:S03]  /*f2a0*/  IMAD.WIDE.U32 R2, R78, UR4, R2 ;  /* 0x000000044e027c25 */ /* 0x000fc6000f8e0002 */
[----:B------:R4:W5:Y:S01]  /*f2b0*/  LDL R69, [R1+0x6c] ;  /* 0x00006c0001457983 */ /* 0x0009620000100800 */
[----:B------:R-:W-:Y:S01]  /*f2c0*/  IMAD R3, R78, UR5, R3 ;  /* 0x000000054e037c24 */ /* 0x000fe2000f8e0203 */
[----:B------:R-:W-:Y:S02]  /*f2d0*/  ULDC.64 UR4, c[0x0][0xb40] ;  /* 0x0002d00000047ab9 */ /* 0x000fe40000000a00 */
[----:B------:R4:W5:Y:S01]  /*f2e0*/  LDL R68, [R1+0x7c] ;  /* 0x00007c0001447983 */ /* 0x0009620000100800 */
[----:B0-----:R-:W-:-:S03]  /*f2f0*/  @P4 IMAD.HI.U32 R4, R15, R4, RZ ;  /* 0x000000040f044227 */ /* 0x001fc600078e00ff */
[----:B------:R4:W5:Y:S01]  /*f300*/  LDL R67, [R1+0x68] ;  /* 0x0000680001437983 */ /* 0x0009620000100800 */
[----:B------:R-:W-:Y:S02]  /*f310*/  IMAD R0, R0, UR4, RZ ;  /* 0x0000000400007c24 */ /* 0x000fe4000f8e02ff */
[----:B------:R-:W-:Y:S01]  /*f320*/  IMAD.MOV.U32 R5, RZ, RZ, R15 ;  /* 0x000000ffff057224 */ /* 0x000fe200078e000f */
[----:B------:R4:W5:Y:S01]  /*f330*/  LDL R66, [R1+0x78] ;  /* 0x0000780001427983 */ /* 0x0009620000100800 */
[C---:B------:R-:W-:Y:S01]  /*f340*/  IMAD R7, R65.reuse, UR5, R0 ;  /* 0x0000000541077c24 */ /* 0x040fe2000f8e0200 */
[----:B-1----:R-:W-:Y:S01]  /*f350*/  @P4 SHF.R.U32.HI R5, RZ, R11, R4 ;  /* 0x0000000bff054219 */ /* 0x002fe20000011604 */
[----:B------:R-:W-:Y:S01]  /*f360*/  IMAD.WIDE.U32 R2, R65, UR4, R2 ;  /* 0x0000000441027c25 */ /* 0x000fe2000f8e0002 */
[----:B------:R4:W5:Y:S01]  /*f370*/  LDL R64, [R1+0x74] ;  /* 0x0000740001407983 */ /* 0x0009620000100800 */
[----:B------:R-:W-:Y:S02]  /*f380*/  ULDC.64 UR4, c[0x0][0xb48] ;  /* 0x0002d20000047ab9 */ /* 0x000fe40000000a00 */
[----:B------:R-:W-:Y:S01]  /*f390*/  IMAD.IADD R3, R3, 0x1, R7 ;  /* 0x0000000103037824 */ /* 0x000fe200078e0207 */
[----:B------:R4:W5:Y:S01]  /*f3a0*/  LDL R65, [R1+0x64] ;  /* 0x0000640001417983 */ /* 0x0009620000100800 */
[----:B------:R-:W-:-:S04]  /*f3b0*/  IMAD.MOV R7, RZ, RZ, -R5 ;  /* 0x000000ffff077224 */ /* 0x000fc800078e0a05 */
[----:B------:R-:W-:Y:S02]  /*f3c0*/  IMAD R7, R62, R7, R15 ;  /* 0x000000073e077224 */ /* 0x000fe400078e020f */
[----:B------:R4:W5:Y:S01]  /*f3d0*/  LDL R62, [R1+0x60] ;  /* 0x00006000013e7983 */ /* 0x0009620000100800 */
[----:B------:R-:W-:Y:S01]  /*f3e0*/  SHF.R.S32.HI R0, RZ, 0x1f, R5 ;  /* 0x0000001fff007819 */ /* 0x000fe20000011405 */
[----:B------:R-:W-:-:S04]  /*f3f0*/  IMAD.WIDE.U32 R2, R76, UR4, R2 ;  /* 0x000000044c027c25 */ /* 0x000fc8000f8e0002 */
[----:B------:R-:W-:Y:S02]  /*f400*/  IMAD R0, R0, UR6, RZ ;  /* 0x0000000600007c24 */ /* 0x000fe4000f8e02ff */
[----:B------:R-:W-:Y:S01]  /*f410*/  IMAD R3, R76, UR5, R3 ;  /* 0x000000054c037c24 */ /* 0x000fe2000f8e0203 */
        /* <DEDUP_REMOVED lines=8> */
[----:B------:R-:W-:Y:S01]  /*f4a0*/  ISETP.GE.AND P0, PT, R13, R58, PT ;  /* 0x0000003a0d00720c */ /* 0x000fe20003f06270 */
[----:B------:R-:W-:Y:S02]  /*f4b0*/  ULDC.64 UR4, c[0x0][0xb00] ;  /* 0x0002c00000047ab9 */ /* 0x000fe40000000a00 */
[----:B------:R-:W-:Y:S01]  /*f4c0*/  VIADD R4, R16, 0x13220 ;  /* 0x0001322010047836 */ /* 0x000fe20000000000 */
[----:B------:R-:W-:Y:S01]  /*f4d0*/  LEA R0, P1, R2, UR4, 0x2 ;  /* 0x0000000402007c11 */ /* 0x000fe2000f8210ff */
[----:B------:R-:W-:-:S03]  /*f4e0*/  IMAD.IADD R3, R3, 0x1, R5 ;  /* 0x0000000103037824 */ /* 0x000fc600078e0205 */
[----:B------:R-:W-:Y:S02]  /*f4f0*/  PRMT R4, RZ, 0x654, R4 ;  /* 0x00000654ff047816 */ /* 0x000fe40000000004 */
[----:B------:R-:W-:Y:S01]  /*f500*/  LEA.HI.X R8, R2, UR5, R3, 0x2, P1 ;  /* 0x0000000502087c11 */ /* 0x000fe200088f1403 */
[----:B------:R-:W-:Y:S01]  /*f510*/  BSSY B1, `(.L_x_411) ;  /* 0x000002a000017945 */ /* 0x000fe20003800000 */
[----:B------:R0:W-:Y:S03]  /*f520*/  SYNCS.ARRIVE.TRANS64.RED.A1T0 RZ, [R4+URZ], RZ ;  /* 0x000000ff04ff79a7 */ /* 0x0001e6000810043f */
[----:B------:R4:W1:Y:S04]  /*f530*/  SHFL.IDX PT, R5, R8, RZ, 0x1c1f ;  /* 0x001c1fff08057589 */ /* 0x00086800000e0000 */
[----:B0-----:R4:W0:Y:S01]  /*f540*/  SHFL.IDX PT, R4, R0, RZ, 0x1c1f ;  /* 0x001c1fff00047589 */ /* 0x00182200000e0000 */
[----:B--2---:R-:W-:-:S02]  /*f550*/  VIADD R59, R72, 0x8 ;  /* 0x00000008483b7836 */ /* 0x004fc40000000000 */
[----:B------:R-:W-:-:S03]  /*f560*/  VIADD R61, R72, 0x10 ;  /* 0x00000010483d7836 */ /* 0x000fc60000000000 */
[----:B------:R-:W-:Y:S02]  /*f570*/  SHF.R.S32.HI R24, RZ, 0x1f, R59 ;  /* 0x0000001fff187819 */ /* 0x000fe4000001143b */
[----:B---3--:R-:W-:Y:S02]  /*f580*/  SHF.R.S32.HI R63, RZ, 0x1f, R71 ;  /* 0x0000001fff3f7819 */ /* 0x008fe40000011447 */
[----:B------:R-:W-:Y:S01]  /*f590*/  SHF.R.S32.HI R60, RZ, 0x1f, R61 ;  /* 0x0000001fff3c7819 */ /* 0x000fe2000001143d */
[----:B01--4-:R-:W-:Y:S06]  /*f5a0*/  @P0 BRA `(.L_x_412) ;  /* 0x0000000000800947 */ /* 0x013fec0003800000 */
[----:B------:R-:W-:Y:S02]  /*f5b0*/  ULDC UR4, c[0x0][0xac8] ;  /* 0x0002b20000047ab9 */ /* 0x000fe40000000800 */
[----:B------:R-:W-:Y:S02]  /*f5c0*/  ISETP.GE.AND P1, PT, R59, UR4, PT ;  /* 0x000000043b007c0c */ /* 0x000fe4000bf26270 */
[----:B------:R-:W-:Y:S02]  /*f5d0*/  ISETP.GE.AND P0, PT, R72, UR4, PT ;  /* 0x0000000448007c0c */ /* 0x000fe4000bf06270 */
[----:B------:R-:W-:Y:S02]  /*f5e0*/  ISETP.GE.AND P4, PT, R61, UR4, PT ;  /* 0x000000043d007c0c */ /* 0x000fe4000bf86270 */
[----:B------:R-:W-:Y:S02]  /*f5f0*/  ISETP.GE.AND P5, PT, R71, UR4, PT ;  /* 0x0000000447007c0c */ /* 0x000fe4000bfa6270 */
[----:B-----5:R-:W-:-:S05]  /*f600*/  ISETP.GE.AND P3, PT, R69, UR4, PT ;  /* 0x0000000445007c0c */ /* 0x020fca000bf66270 */
[CC--:B------:R-:W-:Y:S02]  /*f610*/  @!P1 LEA R6, P2, R59.reuse, R4.reuse, 0x2 ;  /* 0x000000043b069211 */ /* 0x0c0fe400078410ff */
[----:B------:R-:W-:Y:S02]  /*f620*/  @!P0 IMAD.WIDE R2, R72, 0x4, R4 ;  /* 0x0000000448028825 */ /* 0x000fe400078e0204 */
[-C--:B------:R-:W-:Y:S02]  /*f630*/  @!P1 LEA.HI.X R7, R59, R5.reuse, R24, 0x2, P2 ;  /* 0x000000053b079211 */ /* 0x080fe400010f1418 */
[----:B------:R-:W-:Y:S01]  /*f640*/  ISETP.GE.AND P2, PT, R67, UR4, PT ;  /* 0x0000000443007c0c */ /* 0x000fe2000bf46270 */
[----:B------:R0:W-:Y:S01]  /*f650*/  @!P0 ST.E.64 desc[UR40][R2.64], R20 ;  /* 0x0000001402008985 */ /* 0x0001e2000c101b28 */
[-C--:B------:R-:W-:Y:S02]  /*f660*/  @!P4 LEA R10, P0, R61, R4.reuse, 0x2 ;  /* 0x000000043d0ac211 */ /* 0x080fe400078010ff */
[----:B------:R-:W-:Y:S01]  /*f670*/  @!P5 LEA R12, P6, R71, R4, 0x2 ;  /* 0x00000004470cd211 */ /* 0x000fe200078c10ff */
[----:B------:R1:W-:Y:S01]  /*f680*/  @!P1 ST.E.64 desc[UR40][R6.64], R28 ;  /* 0x0000001c06009985 */ /* 0x0003e2000c101b28 */
[----:B------:R-:W-:-:S02]  /*f690*/  @!P4 LEA.HI.X R11, R61, R5, R60, 0x2, P0 ;  /* 0x000000053d0bc211 */ /* 0x000fc400000f143c */
[----:B------:R-:W-:Y:S02]  /*f6a0*/  ISETP.GE.AND P1, PT, R65, UR4, PT ;  /* 0x0000000441007c0c */ /* 0x000fe4000bf26270 */
[----:B------:R-:W-:Y:S01]  /*f6b0*/  ISETP.GE.AND P0, PT, R62, UR4, PT ;  /* 0x000000043e007c0c */ /* 0x000fe2000bf06270 */
[----:B------:R2:W-:Y:S01]  /*f6c0*/  @!P4 ST.E.64 desc[UR40][R10.64], R30 ;  /* 0x0000001e0a00c985 */ /* 0x0005e2000c101b28 */
[-C--:B------:R-:W-:Y:S02]  /*f6d0*/  @!P5 LEA.HI.X R13, R71, R5.reuse, R63, 0x2, P6 ;  /* 0x00000005470dd211 */ /* 0x080fe400030f143f */
[-C--:B------:R-:W-:Y:S02]  /*f6e0*/  @!P2 LEA R14, P4, R67, R4.reuse, 0x2 ;  /* 0x00000004430ea211 */ /* 0x080fe400078810ff */
[----:B0-----:R-:W-:Y:S01]  /*f6f0*/  @!P3 LEA R2, P6, R69, R4, 0x2 ;  /* 0x000000044502b211 */ /* 0x001fe200078c10ff */
[----:B------:R2:W-:Y:S01]  /*f700*/  @!P5 ST.E.64 desc[UR40][R12.64], R32 ;  /* 0x000000200c00d985 */ /* 0x0005e2000c101b28 */
[----:B------:R-:W-:-:S02]  /*f710*/  @!P2 LEA.HI.X R15, R67, R5, R68, 0x2, P4 ;  /* 0x00000005430fa211 */ /* 0x000fc400020f1444 */
[-C--:B------:R-:W-:Y:S02]  /*f720*/  @!P3 LEA.HI.X R3, R69, R5.reuse, R70, 0x2, P6 ;  /* 0x000000054503b211 */ /* 0x080fe400030f1446 */
[CC--:B-1----:R-:W-:Y:S02]  /*f730*/  @!P1 LEA R6, P5, R65.reuse, R4.reuse, 0x2 ;  /* 0x0000000441069211 */ /* 0x0c2fe400078a10ff */
[C---:B------:R-:W-:Y:S01]  /*f740*/  @!P0 LEA R4, P6, R62.reuse, R4, 0x2 ;  /* 0x000000043e048211 */ /* 0x040fe200078c10ff */
[----:B------:R2:W-:Y:S01]  /*f750*/  @!P3 ST.E.64 desc[UR40][R2.64], R34 ;  /* 0x000000220200b985 */ /* 0x0005e2000c101b28 */
[-C--:B------:R-:W-:Y:S02]  /*f760*/  @!P1 LEA.HI.X R7, R65, R5.reuse, R66, 0x2, P5 ;  /* 0x0000000541079211 */ /* 0x080fe400028f1442 */
[----:B------:R-:W-:Y:S01]  /*f770*/  @!P0 LEA.HI.X R5, R62, R5, R64, 0x2, P6 ;  /* 0x000000053e058211 */ /* 0x000fe200030f1440 */
[----:B------:R2:W-:Y:S04]  /*f780*/  @!P2 ST.E.64 desc[UR40][R14.64], R36 ;  /* 0x000000240e00a985 */ /* 0x0005e8000c101b28 */
[----:B------:R2:W-:Y:S04]  /*f790*/  @!P1 ST.E.64 desc[UR40][R6.64], R38 ;  /* 0x0000002606009985 */ /* 0x0005e8000c101b28 */
[----:B------:R2:W-:Y:S02]  /*f7a0*/  @!P0 ST.E.64 desc[UR40][R4.64], R40 ;  /* 0x0000002804008985 */ /* 0x0005e4000c101b28 */
.L_x_412:
[----:B------:R-:W-:Y:S05]  /*f7b0*/  BSYNC B1 ;  /* 0x0000000000017941 */ /* 0x000fea0003800000 */
.L_x_411:
[----:B------:R-:W-:Y:S01]  /*f7c0*/  ISETP.GE.AND P0, PT, R9, R58, PT ;  /* 0x0000003a0900720c */ /* 0x000fe20003f06270 */
[----:B--2---:R3:W4:Y:S04]  /*f7d0*/  SHFL.IDX PT, R5, R8, 0x1, 0x1c1f ;  /* 0x003c1f0008057f89 */ /* 0x00472800000e0000 */
[----:B------:R3:W0:Y:S08]  /*f7e0*/  SHFL.IDX PT, R4, R0, 0x1, 0x1c1f ;  /* 0x003c1f0000047f89 */ /* 0x00063000000e0000 */
[----:B---3--:R-:W-:Y:S05]  /*f7f0*/  @P0 BRA `(.L_x_410) ;  /* 0x0000000c00100947 */ /* 0x008fea0003800000 */
[----:B------:R-:W-:Y:S02]  /*f800*/  ULDC UR4, c[0x0][0xac8] ;  /* 0x0002b20000047ab9 */ /* 0x000fe40000000800 */
[----:B------:R-:W-:Y:S02]  /*f810*/  ISETP.GE.AND P4, PT, R59, UR4, PT ;  /* 0x000000043b007c0c */ /* 0x000fe4000bf86270 */
[----:B------:R-:W-:Y:S02]  /*f820*/  ISETP.GE.AND P2, PT, R72, UR4, PT ;  /* 0x0000000448007c0c */ /* 0x000fe4000bf46270 */
[----:B------:R-:W-:Y:S02]  /*f830*/  ISETP.GE.AND P5, PT, R61, UR4, PT ;  /* 0x000000043d007c0c */ /* 0x000fe4000bfa6270 */
[----:B------:R-:W-:Y:S02]  /*f840*/  ISETP.GE.AND P1, PT, R71, UR4, PT ;  /* 0x0000000447007c0c */ /* 0x000fe4000bf26270 */
[----:B-----5:R-:W-:-:S05]  /*f850*/  ISETP.GE.AND P3, PT, R65, UR4, PT ;  /* 0x0000000441007c0c */ /* 0x020fca000bf66270 */
[CC--:B0-----:R-:W-:Y:S02]  /*f860*/  @!P4 LEA R6, P0, R59.reuse, R4.reuse, 0x2 ;  /* 0x000000043b06c211 */ /* 0x0c1fe400078010ff */
[----:B----4-:R-:W-:Y:S02]  /*f870*/  @!P2 IMAD.WIDE R2, R72, 0x4, R4 ;  /* 0x000000044802a825 */ /* 0x010fe400078e0204 */
[-C--:B------:R-:W-:Y:S02]  /*f880*/  @!P4 LEA.HI.X R7, R59, R5.reuse, R24, 0x2, P0 ;  /* 0x000000053b07c211 */ /* 0x080fe400000f1418 */
[----:B------:R-:W-:Y:S01]  /*f890*/  ISETP.GE.AND P0, PT, R69, UR4, PT ;  /* 0x0000000445007c0c */ /* 0x000fe2000bf06270 */
[----:B------:R3:W-:Y:S01]  /*f8a0*/  @!P2 ST.E.64 desc[UR40][R2.64], R42 ;  /* 0x0000002a0200a985 */ /* 0x0007e2000c101b28 */
[----:B------:R-:W-:Y:S02]  /*f8b0*/  ISETP.GE.AND P2, PT, R67, UR4, PT ;  /* 0x0000000443007c0c */ /* 0x000fe4000bf46270 */
[C---:B------:R-:W-:Y:S01]  /*f8c0*/  @!P5 LEA R8, P6, R61.reuse, R4, 0x2 ;  /* 0x000000043d08d211 */ /* 0x040fe200078c10ff */
[----:B------:R3:W-:Y:S03]  /*f8d0*/  @!P4 ST.E.64 desc[UR40][R6.64], R44 ;  /* 0x0000002c0600c985 */ /* 0x0007e6000c101b28 */
[----:B------:R-:W-:-:S02]  /*f8e0*/  @!P5 LEA.HI.X R9, R61, R5, R60, 0x2, P6 ;  /* 0x000000053d09d211 */ /* 0x000fc400030f143c */
[----:B------:R-:W-:-:S03]  /*f8f0*/  @!P1 LEA R10, P6, R71, R4, 0x2 ;  /* 0x00000004470a9211 */ /* 0x000fc600078c10ff */
[----:B------:R3:W-:Y:S01]  /*f900*/  @!P5 ST.E.64 desc[UR40][R8.64], R46 ;  /* 0x0000002e0800d985 */ /* 0x0007e2000c101b28 */
[-C--:B------:R-:W-:Y:S02]  /*f910*/  @!P0 LEA R12, P4, R69, R4.reuse, 0x2 ;  /* 0x00000004450c8211 */ /* 0x080fe400078810ff */
[-C--:B------:R-:W-:Y:S02]  /*f920*/  @!P1 LEA.HI.X R11, R71, R5.reuse, R63, 0x2, P6 ;  /* 0x00000005470b9211 */ /* 0x080fe400030f143f */
[-C--:B------:R-:W-:Y:S02]  /*f930*/  @!P2 LEA R14, P5, R67, R4.reuse, 0x2 ;  /* 0x00000004430ea211 */ /* 0x080fe400078a10ff */
[----:B------:R-:W-:Y:S01]  /*f940*/  @!P3 LEA R20, P6, R65, R4, 0x2 ;  /* 0x000000044114b211 */ /* 0x000fe200078c10ff */
[----:B------:R3:W-:Y:S01]  /*f950*/  @!P1 ST.E.64 desc[UR40][R10.64], R48 ;  /* 0x000000300a009985 */ /* 0x0007e2000c101b28 */
[-C--:B------:R-:W-:Y:S02]  /*f960*/  @!P0 LEA.HI.X R13, R69, R5.reuse, R70, 0x2, P4 ;  /* 0x00000005450d8211 */ /* 0x080fe400020f1446 */
[----:B------:R-:W-:-:S02]  /*f970*/  @!P2 LEA.HI.X R15, R67, R5, R68, 0x2, P5 ;  /* 0x00000005430fa211 */ /* 0x000fc400028f1444 */
[----:B------:R-:W-:Y:S01]  /*f980*/  @!P3 LEA.HI.X R21, R65, R5, R66, 0x2, P6 ;  /* 0x000000054115b211 */ /* 0x000fe200030f1442 */
[----:B------:R3:W-:Y:S01]  /*f990*/  @!P0 ST.E.64 desc[UR40][R12.64], R50 ;  /* 0x000000320c008985 */ /* 0x0007e2000c101b28 */
[----:B------:R-:W-:-:S03]  /*f9a0*/  ISETP.GE.AND P0, PT, R62, UR4, PT ;  /* 0x000000043e007c0c */ /* 0x000fc6000bf06270 */
[----:B------:R3:W-:Y:S04]  /*f9b0*/  @!P2 ST.E.64 desc[UR40][R14.64], R52 ;  /* 0x000000340e00a985 */ /* 0x0007e8000c101b28 */
[----:B------:R3:W-:Y:S06]  /*f9c0*/  @!P3 ST.E.64 desc[UR40][R20.64], R54 ;  /* 0x000000361400b985 */ /* 0x0007ec000c101b28 */
[----:B------:R-:W-:Y:S05]  /*f9d0*/  @P0 BRA `(.L_x_410) ;  /* 0x0000000800980947 */ /* 0x000fea0003800000 */
[----:B---3--:R-:W-:-:S04]  /*f9e0*/  LEA R2, P0, R62, R4, 0x2 ;  /* 0x000000043e027211 */ /* 0x008fc800078010ff */
[----:B------:R-:W-:-:S05]  /*f9f0*/  LEA.HI.X R3, R62, R5, R64, 0x2, P0 ;  /* 0x000000053e037211 */ /* 0x000fca00000f1440 */
[----:B------:R0:W-:Y:S01]  /*fa00*/  ST.E.64 desc[UR40][R2.64], R56 ;  /* 0x0000003802007985 */ /* 0x0001e2000c101b28 */
[----:B------:R-:W-:Y:S05]  /*fa10*/  BRA `(.L_x_410) ;  /* 0x0000000800887947 */ /* 0x000fea0003800000 */
.L_x_407:
[----:B------:R-:W2:Y:S01]  /*fa20*/  LDL.LU R4, [R1+0x40] ;  /* 0x0000400001047983 */ /* 0x000ea20000300800 */
[----:B------:R-:W-:Y:S01]  /*fa30*/  ULDC.64 UR6, c[0x0][0xc08] ;  /* 0x0003020000067ab9 */ /* 0x000fe20000000a00 */
[----:B------:R-:W-:Y:S02]  /*fa40*/  ULDC.64 UR4, c[0x0][0xc00] ;  /* 0x0003000000047ab9 */ /* 0x000fe40000000a00 */
[----:B------:R-:W3:Y:S01]  /*fa50*/  LDL.LU R7, [R1+0x44] ;  /* 0x0000440001077983 */ /* 0x000ee20000300800 */
[----:B------:R-:W-:Y:S01]  /*fa60*/  ISETP.NE.U32.AND P1, PT, RZ, UR6, PT ;  /* 0x00000006ff007c0c */ /* 0x000fe2000bf25070 */
[----:B------:R-:W-:Y:S01]  /*fa70*/  IMAD.MOV.U32 R15, RZ, RZ, RZ ;  /* 0x000000ffff0f7224 */ /* 0x000fe200078e00ff */
[----:B------:R-:W-:Y:S01]  /*fa80*/  ISETP.NE.U32.AND P0, PT, RZ, UR4, PT ;  /* 0x00000004ff007c0c */ /* 0x000fe2000bf05070 */
[----:B------:R-:W1:Y:S01]  /*fa90*/  S2R R6, SR_TID.X ;  /* 0x0000000000067919 */ /* 0x000e620000002100 */
[----:B------:R-:W-:Y:S02]  /*faa0*/  ISETP.NE.AND.EX P1, PT, RZ, UR7, PT, P1 ;  /* 0x00000007ff007c0c */ /* 0x000fe4000bf25310 */
[----:B------:R-:W-:-:S02]  /*fab0*/  ISETP.NE.AND.EX P0, PT, RZ, UR5, PT, P0 ;  /* 0x00000005ff007c0c */ /* 0x000fc4000bf05300 */
[----:B--2---:R-:W-:Y:S01]  /*fac0*/  IADD3 R2, P2, R4, UR4, RZ ;  /* 0x0000000404027c10 */ /* 0x004fe2000ff5e0ff */
[----:B------:R-:W-:-:S03]  /*fad0*/  ULDC UR4, c[0x0][0xa88] ;  /* 0x0002a20000047ab9 */ /* 0x000fc60000000800 */
[----:B---3--:R-:W-:-:S05]  /*fae0*/  IADD3.X R3, R7, UR5, RZ, P2, !PT ;  /* 0x0000000507037c10 */ /* 0x008fca00097fe4ff */
[----:B------:R-:W-:Y:S01]  /*faf0*/  @P1 IADD3 R4, P2, R4, UR6, RZ ;  /* 0x0000000604041c10 */ /* 0x000fe2000ff5e0ff */
[----:B------:R-:W-:Y:S01]  /*fb00*/  IMAD.U32 R14, RZ, RZ, UR4 ;  /* 0x00000004ff0e7e24 */ /* 0x000fe2000f8e00ff */
[----:B------:R2:W5:Y:S02]  /*fb10*/  @P0 LDG.E R15, desc[UR40][R2.64] ;  /* 0x00000028020f0981 */ /* 0x000564000c1e1900 */
[----:B------:R-:W-:Y:S01]  /*fb20*/  @P1 IADD3.X R5, R7, UR7, RZ, P2, !PT ;  /* 0x0000000707051c10 */ /* 0x000fe200097fe4ff */
[----:B-1----:R-:W-:-:S04]  /*fb30*/  VIADD R34, R6, 0xffffff80 ;  /* 0xffffff8006227836 */ /* 0x002fc80000000000 */
[----:B------:R2:W5:Y:S01]  /*fb40*/  @P1 LDG.E R14, desc[UR40][R4.64] ;  /* 0x00000028040e1981 */ /* 0x000562000c1e1900 */
[----:B------:R-:W-:Y:S02]  /*fb50*/  ISETP.GT.AND P3, PT, R34, 0xbf, PT ;  /* 0x000000bf2200780c */ /* 0x000fe40003f64270 */
[----:B------:R-:W-:Y:S01]  /*fb60*/  ISETP.GT.AND P2, PT, R74, 0x1, PT ;  /* 0x000000014a00780c */ /* 0x000fe20003f44270 */
[----:B------:R-:W-:-:S12]  /*fb70*/  @P1 BRA `(.L_x_413) ;  /* 0x0000000000101947 */ /* 0x000fd80003800000 */
[----:B------:R-:W-:Y:S05]  /*fb80*/  @!P0 BRA `(.L_x_413) ;  /* 0x00000000000c8947 */ /* 0x000fea0003800000 */
[----:B--2---:R-:W2:Y:S04]  /*fb90*/  LDG.E R5, desc[UR40][R2.64] ;  /* 0x0000002802057981 */ /* 0x004ea8000c1e1900 */
[----:B-----5:R-:W2:Y:S02]  /*fba0*/  LDG.E R14, desc[UR40][R2.64+0x4] ;  /* 0x00000428020e7981 */ /* 0x020ea4000c1e1900 */
[----:B--2---:R-:W-:-:S07]  /*fbb0*/  IMAD.IADD R14, R14, 0x1, -R5 ;  /* 0x000000010e0e7824 */ /* 0x004fce00078e0a05 */
.L_x_413:
[----:B--2---:R-:W2:Y:S04]  /*fbc0*/  LDL.LU R2, [R1+0x4c] ;  /* 0x00004c0001027983 */ /* 0x004ea80000300800 */
[----:B------:R-:W3:Y:S01]  /*fbd0*/  LDL.LU R3, [R1+0x34] ;  /* 0x0000340001037983 */ /* 0x000ee20000300800 */
[----:B------:R-:W-:Y:S01]  /*fbe0*/  BSSY B1, `(.L_x_414) ;  /* 0x0000039000017945 */ /* 0x000fe20003800000 */
[----:B-----5:R-:W-:Y:S02]  /*fbf0*/  SHF.R.S32.HI R24, RZ, 0x1f, R15 ;  /* 0x0000001fff187819 */ /* 0x020fe4000001140f */
[----:B--2---:R-:W-:Y:S02]  /*fc00*/  SEL R28, R2, RZ, !P0 ;  /* 0x000000ff021c7207 */ /* 0x004fe40004000000 */
[----:B---3--:R-:W-:Y:S01]  /*fc10*/  SEL R29, R3, RZ, !P0 ;  /* 0x000000ff031d7207 */ /* 0x008fe20004000000 */
[----:B------:R-:W-:Y:S06]  /*fc20*/  @P3 BRA `(.L_x_415) ;  /* 0x0000000000d03947 */ /* 0x000fec0003800000 */
[----:B------:R-:W2:Y:S01]  /*fc30*/  LDL R2, [R1+0x50] ;  /* 0x0000500001027983 */ /* 0x000ea20000100800 */
[----:B------:R-:W1:Y:S02]  /*fc40*/  LDC R31, c[0x0][0xbe8] ;  /* 0x0002fa00ff1f7b82 */ /* 0x000e640000000800 */
[----:B-1----:R-:W-:Y:S02]  /*fc50*/  IMAD R3, R14, R31, RZ ;  /* 0x0000001f0e037224 */ /* 0x002fe400078e02ff */
[----:B--2---:R-:W-:-:S04]  /*fc60*/  IMAD R2, R2, 0xc0, R6 ;  /* 0x000000c002027824 */ /* 0x004fc800078e0206 */
[----:B------:R-:W-:-:S05]  /*fc70*/  VIADD R30, R2, 0xffffff80 ;  /* 0xffffff80021e7836 */ /* 0x000fca0000000000 */
[----:B------:R-:W-:-:S13]  /*fc80*/  ISETP.GE.AND P0, PT, R30, R3, PT ;  /* 0x000000031e00720c */ /* 0x000fda0003f06270 */
[----:B------:R-:W-:Y:S05]  /*fc90*/  @P0 BRA `(.L_x_415) ;  /* 0x0000000000b40947 */ /* 0x000fea0003800000 */
[----:B------:R-:W2:Y:S04]  /*fca0*/  LDL R12, [R1+0x18] ;  /* 0x00001800010c7983 */ /* 0x000ea80000100800 */
[----:B------:R-:W3:Y:S01]  /*fcb0*/  LDL.LU R36, [R1+0x58] ;  /* 0x0000580001247983 */ /* 0x000ee20000300800 */
[----:B------:R-:W-:Y:S01]  /*fcc0*/  IMAD.MOV.U32 R2, RZ, RZ, 0x9b8 ;  /* 0x000009b8ff027424 */ /* 0x000fe200078e00ff */
[----:B------:R-:W-:Y:S01]  /*fcd0*/  ISETP.GT.AND P3, PT, R74, 0x1, PT ;  /* 0x000000014a00780c */ /* 0x000fe20003f64270 */
[----:B------:R-:W-:Y:S01]  /*fce0*/  IMAD.MOV.U32 R21, RZ, RZ, R30 ;  /* 0x000000ffff157224 */ /* 0x000fe200078e001e */
[----:B------:R-:W-:Y:S02]  /*fcf0*/  ISETP.NE.AND P0, PT, R31, 0x1, PT ;  /* 0x000000011f00780c */ /* 0x000fe40003f05270 */
[----:B------:R-:W-:-:S02]  /*fd00*/  SEL R32, R2, 0x978, P3 ;  /* 0x0000097802207807 */ /* 0x000fc40001800000 */
[----:B------:R-:W1:Y:S08]  /*fd10*/  LDC.64 R2, c[0x0][0xba8] ;  /* 0x0002ea00ff027b82 */ /* 0x000e700000000a00 */
[----:B------:R-:W4:Y:S08]  /*fd20*/  LDC.64 R8, c[0x0][R32+0x220] ;  /* 0x0000880020087b82 */ /* 0x000f300000000a00 */
[----:B------:R-:W2:Y:S08]  /*fd30*/  LDC.64 R6, c[0x0][R32+0x218] ;  /* 0x0000860020067b82 */ /* 0x000eb00000000a00 */
[----:B------:R-:W5:Y:S08]  /*fd40*/  LDC.64 R10, c[0x0][R32+0x228] ;  /* 0x00008a00200a7b82 */ /* 0x000f700000000a00 */
[----:B------:R-:W0:Y:S08]  /*fd50*/  LDC.64 R4, c[0x0][R32+0x210] ;  /* 0x0000840020047b82 */ /* 0x000e300000000a00 */
[----:B------:R-:W5:Y:S08]  /*fd60*/  @P0 LDC R13, c[0x0][0xbec] ;  /* 0x0002fb00ff0d0b82 */ /* 0x000f700000000800 */
[----:B------:R-:W0:Y:S01]  /*fd70*/  @P0 LDC R35, c[0x0][0xbf0] ;  /* 0x0002fc00ff230b82 */ /* 0x000e220000000800 */
[----:B----4-:R-:W-:-:S07]  /*fd80*/  IMAD R9, R9, R29, RZ ;  /* 0x0000001d09097224 */ /* 0x010fce00078e02ff */
[----:B-1----:R-:W1:Y:S01]  /*fd90*/  @!P3 LDC R2, c[0x0][0xb50] ;  /* 0x0002d400ff02bb82 */ /* 0x002e620000000800 */
[----:B------:R-:W-:Y:S02]  /*fda0*/  IMAD R9, R8, R28, R9 ;  /* 0x0000001c08097224 */ /* 0x000fe400078e0209 */
[----:B-----5:R-:W-:-:S05]  /*fdb0*/  @P0 IMAD.HI.U32 R20, R30, R13, RZ ;  /* 0x0000000d1e140227 */ /* 0x020fca00078e00ff */
[----:B------:R-:W4:Y:S01]  /*fdc0*/  @!P3 LDC R3, c[0x0][0xb54] ;  /* 0x0002d500ff03bb82 */ /* 0x000f220000000800 */
[----:B0-----:R-:W-:Y:S01]  /*fdd0*/  @P0 SHF.R.U32.HI R21, RZ, R35, R20 ;  /* 0x00000023ff150219 */ /* 0x001fe20000011614 */
[-C--:B--2---:R-:W-:Y:S02]  /*fde0*/  IMAD R33, R7, R12.reuse, RZ ;  /* 0x0000000c07217224 */ /* 0x084fe400078e02ff */
[----:B------:R-:W-:Y:S01]  /*fdf0*/  IMAD.WIDE.U32 R12, R6, R12, RZ ;  /* 0x0000000c060c7225 */ /* 0x000fe200078e00ff */
[----:B---3--:R-:W-:-:S03]  /*fe00*/  SEL R35, R36, RZ, P3 ;  /* 0x000000ff24237207 */ /* 0x008fc60001800000 */
[----:B------:R-:W-:-:S04]  /*fe10*/  IMAD.WIDE.U32 R6, R8, R29, RZ ;  /* 0x0000001d08067225 */ /* 0x000fc800078e00ff */
[----:B------:R-:W-:Y:S01]  /*fe20*/  IMAD.IADD R13, R33, 0x1, R13 ;  /* 0x00000001210d7824 */ /* 0x000fe200078e020d */
[----:B------:R-:W-:Y:S01]  /*fe30*/  IADD3 R12, P0, P1, R6, R12, R15 ;  /* 0x0000000c060c7210 */ /* 0x000fe2000791e00f */
[----:B------:R-:W-:Y:S02]  /*fe40*/  IMAD.MOV R8, RZ, RZ, -R21 ;  /* 0x000000ffff087224 */ /* 0x000fe400078e0a15 */
[----:B------:R-:W-:Y:S02]  /*fe50*/  IMAD.IADD R20, R7, 0x1, R9 ;  /* 0x0000000107147824 */ /* 0x000fe400078e0209 */
[----:B------:R-:W-:-:S04]  /*fe60*/  IMAD.WIDE.U32 R6, R10, R35, RZ ;  /* 0x000000230a067225 */ /* 0x000fc800078e00ff */
[----:B------:R-:W-:Y:S02]  /*fe70*/  IMAD R11, R11, R35, RZ ;  /* 0x000000230b0b7224 */ /* 0x000fe400078e02ff */
[----:B------:R-:W-:Y:S01]  /*fe80*/  IMAD R9, R31, R8, R30 ;  /* 0x000000081f097224 */ /* 0x000fe200078e021e */
[----:B------:R-:W-:Y:S01]  /*fe90*/  IADD3.X R8, R20, R13, R24, P0, P1 ;  /* 0x0000000d14087210 */ /* 0x000fe200007e2418 */
[----:B------:R-:W-:Y:S01]  /*fea0*/  IMAD.IADD R7, R11, 0x1, R7 ;  /* 0x000000010b077824 */ /* 0x000fe200078e0207 */
[----:B------:R-:W-:Y:S01]  /*feb0*/  IADD3 R6, P0, P1, R21, R12, R6 ;  /* 0x0000000c15067210 */ /* 0x000fe2000791e006 */
[----:B------:R-:W-:Y:S01]  /*fec0*/  IMAD R5, R5, R9, RZ ;  /* 0x0000000905057224 */ /* 0x000fe200078e02ff */
[----:B------:R-:W-:Y:S02]  /*fed0*/  SHF.R.S32.HI R21, RZ, 0x1f, R21 ;  /* 0x0000001fff157819 */ /* 0x000fe40000011415 */
[----:B------:R-:W-:Y:S02]  /*fee0*/  SHF.R.S32.HI R11, RZ, 0x1f, R9 ;  /* 0x0000001fff0b7819 */ /* 0x000fe40000011409 */
[----:B------:R-:W-:-:S03]  /*fef0*/  IADD3.X R7, R21, R8, R7, P0, P1 ;  /* 0x0000000815077210 */ /* 0x000fc600007e2407 */
[C---:B------:R-:W-:Y:S02]  /*ff00*/  IMAD R11, R4.reuse, R11, R5 ;  /* 0x0000000b040b7224 */ /* 0x040fe400078e0205 */
[----:B------:R-:W-:-:S04]  /*ff10*/  IMAD.WIDE.U32 R4, R4, R9, R6 ;  /* 0x0000000904047225 */ /* 0x000fc800078e0006 */
[----:B------:R-:W-:Y:S01]  /*ff20*/  IMAD.IADD R5, R5, 0x1, R11 ;  /* 0x0000000105057824 */ /* 0x000fe200078e020b */
[----:B-1----:R-:W-:-:S04]  /*ff30*/  LEA R2, P0, R4, R2, 0x2 ;  /* 0x0000000204027211 */ /* 0x002fc800078010ff */
[----:B----4-:R-:W-:Y:S01]  /*ff40*/  LEA.HI.X R3, R4, R3, R5, 0x2, P0 ;  /* 0x0000000304037211 */ /* 0x010fe200000f1405 */
[----:B------:R-:W-:-:S05]  /*ff50*/  IMAD.MOV.U32 R5, RZ, RZ, -0x800000 ;  /* 0xff800000ff057424 */ /* 0x000fca00078e00ff */
[----:B------:R1:W-:Y:S03]  /*ff60*/  STG.E desc[UR40][R2.64], R5 ;  /* 0x0000000502007986 */ /* 0x0003e6000c101928 */
.L_x_415:
[----:B------:R-:W-:Y:S05]  /*ff70*/  BSYNC B1 ;  /* 0x0000000000017941 */ /* 0x000fea0003800000 */
.L_x_414:
[----:B------:R-:W-:Y:S05]  /*ff80*/  @P2 BRA `(.L_x_410) ;  /* 0x00000004002c2947 */ /* 0x000fea0003800000 */
[----:B------:R-:W2:Y:S01]  /*ff90*/  LDL.LU R13, [R1+0x18] ;  /* 0x00001800010d7983 */ /* 0x000ea20000300800 */
[----:B------:R-:W3:Y:S01]  /*ffa0*/  LDC R11, c[0x0][0xbe8] ;  /* 0x0002fa00ff0b7b82 */ /* 0x000ee20000000800 */
[----:B------:R-:W-:Y:S01]  /*ffb0*/  SHF.R.S32.HI R12, RZ, 0x1f, R34 ;  /* 0x0000001fff0c7819 */ /* 0x000fe20000011422 */
[----:B------:R-:W-:Y:S01]  /*ffc0*/  ULDC.64 UR4, c[0x0][0xaa0] ;  /* 0x0002a80000047ab9 */ /* 0x000fe20000000a00 */
[----:B------:R-:W4:Y:S01]  /*ffd0*/  LDL.LU R10, [R1+0x50] ;  /* 0x00005000010a7983 */ /* 0x000f220000300800 */
[----:B-1----:R-:W-:Y:S01]  /*ffe0*/  IMAD R2, R24, UR4, RZ ;  /* 0x0000000418027c24 */ /* 0x002fe2000f8e02ff */
[----:B------:R-:W-:Y:S01]  /*fff0*/  LEA.HI R12, R12, R34, RZ, 0x3 ;  /* 0x000000220c0c7211 */ /* 0x000fe200078f18ff */
[----:B------:R-:W-:Y:S02]  /*10000*/  ULDC.64 UR6, c[0x0][0xaf0] ;  /* 0x0002bc0000067ab9 */ /* 0x000fe40000000a00 */
[C---:B------:R-:W-:Y:S01]  /*10010*/  IMAD R5, R15.reuse, UR5, R2 ;  /* 0x000000050f057c24 */ /* 0x040fe2000f8e0202 */
[----:B------:R-:W-:Y:S01]  /*10020*/  SHF.R.S32.HI R12, RZ, 0x3, R12 ;  /* 0x00000003ff0c7819 */ /* 0x000fe2000001140c */
[----:B------:R-:W-:Y:S01]  /*10030*/  IMAD.WIDE.U32 R2, R15, UR4, RZ ;  /* 0x000000040f027c25 */ /* 0x000fe2000f8e00ff */
[----:B------:R-:W-:-:S03]  /*10040*/  ULDC.64 UR4, c[0x0][0xae8] ;  /* 0x0002ba0000047ab9 */ /* 0x000fc60000000a00 */
[----:B------:R-:W-:Y:S02]  /*10050*/  IMAD R4, R72, 0x30, R12 ;  /* 0x0000003048047824 */ /* 0x000fe400078e020c */
[----:B------:R-:W-:Y:S02]  /*10060*/  IMAD.IADD R3, R3, 0x1, R5 ;  /* 0x0000000103037824 */ /* 0x000fe400078e0205 */
[----:B------:R-:W-:Y:S01]  /*10070*/  IMAD R6, R28, UR6, RZ ;  /* 0x000000061c067c24 */ /* 0x000fe2000f8e02ff */
[----:B---3--:R-:W-:Y:S01]  /*10080*/  ISETP.NE.AND P0, PT, R11, 0x1, PT ;  /* 0x000000010b00780c */ /* 0x008fe20003f05270 */
[----:B------:R-:W-:-:S12]  /*10090*/  IMAD R21, R14, R11, RZ ;  /* 0x0000000b0e157224 */ /* 0x000fd800078e02ff */
[----:B------:R-:W1:Y:S08]  /*100a0*/  @P0 LDC R7, c[0x0][0xbec] ;  /* 0x0002fb00ff070b82 */ /* 0x000e700000000800 */
[----:B------:R-:W3:Y:S01]  /*100b0*/  @P0 LDC R9, c[0x0][0xbf0] ;  /* 0x0002fc00ff090b82 */ /* 0x000ee20000000800 */
[----:B--2---:R-:W-:-:S04]  /*100c0*/  IMAD.WIDE.U32 R2, R13, UR4, R2 ;  /* 0x000000040d027c25 */ /* 0x004fc8000f8e0002 */
[----:B----4-:R-:W-:Y:S02]  /*100d0*/  IMAD R8, R10, 0xc0, R4 ;  /* 0x000000c00a087824 */ /* 0x010fe400078e0204 */
[----:B------:R-:W-:Y:S01]  /*100e0*/  IMAD R3, R13, UR5, R3 ;  /* 0x000000050d037c24 */ /* 0x000fe2000f8e0203 */
[----:B------:R-:W-:Y:S01]  /*100f0*/  ULDC.64 UR4, c[0x0][0xae0] ;  /* 0x0002b80000047ab9 */ /* 0x000fe20000000a00 */
[----:B-1----:R-:W-:-:S04]  /*10100*/  @P0 IMAD.HI.U32 R4, R8, R7, RZ ;  /* 0x0000000708040227 */ /* 0x002fc800078e00ff */
[----:B------:R-:W-:Y:S01]  /*10110*/  IMAD.MOV.U32 R5, RZ, RZ, R8 ;  /* 0x000000ffff057224 */ /* 0x000fe200078e0008 */
[----:B---3--:R-:W-:Y:S01]  /*10120*/  @P0 SHF.R.U32.HI R5, RZ, R9, R4 ;  /* 0x00000009ff050219 */ /* 0x008fe20000011604 */
[C---:B------:R-:W-:Y:S02]  /*10130*/  IMAD R9, R29.reuse, UR7, R6 ;  /* 0x000000071d097c24 */ /* 0x040fe4000f8e0206 */
[----:B------:R-:W-:Y:S01]  /*10140*/  IMAD.WIDE.U32 R2, R29, UR6, R2 ;  /* 0x000000061d027c25 */ /* 0x000fe2000f8e0002 */
[----:B------:R-:W-:-:S03]  /*10150*/  SHF.R.S32.HI R4, RZ, 0x1f, R5 ;  /* 0x0000001fff047819 */ /* 0x000fc60000011405 */
[----:B------:R-:W-:Y:S02]  /*10160*/  IMAD.MOV R7, RZ, RZ, -R5 ;  /* 0x000000ffff077224 */ /* 0x000fe400078e0a05 */
[----:B------:R-:W-:Y:S02]  /*10170*/  IMAD R4, R4, UR4, RZ ;  /* 0x0000000404047c24 */ /* 0x000fe4000f8e02ff */
[----:B------:R-:W-:Y:S02]  /*10180*/  IMAD R7, R11, R7, R8 ;  /* 0x000000070b077224 */ /* 0x000fe400078e0208 */
[----:B------:R-:W-:Y:S02]  /*10190*/  IMAD.IADD R3, R3, 0x1, R9 ;  /* 0x0000000103037824 */ /* 0x000fe400078e0209 */
[C---:B------:R-:W-:Y:S01]  /*101a0*/  IMAD R9, R5.reuse, UR5, R4 ;  /* 0x0000000505097c24 */ /* 0x040fe2000f8e0204 */
[----:B------:R-:W-:Y:S01]  /*101b0*/  SHF.R.S32.HI R4, RZ, 0x1f, R7 ;  /* 0x0000001fff047819 */ /* 0x000fe20000011407 */
[----:B------:R-:W-:Y:S01]  /*101c0*/  IMAD.WIDE.U32 R2, R5, UR4, R2 ;  /* 0x0000000405027c25 */ /* 0x000fe2000f8e0002 */
[----:B------:R-:W-:-:S03]  /*101d0*/  ULDC.64 UR4, c[0x0][0xad8] ;  /* 0x0002b60000047ab9 */ /* 0x000fc60000000a00 */
[----:B------:R-:W-:Y:S02]  /*101e0*/  IMAD R4, R4, UR4, RZ ;  /* 0x0000000404047c24 */ /* 0x000fe4000f8e02ff */
[----:B------:R-:W-:Y:S02]  /*101f0*/  IMAD.IADD R3, R3, 0x1, R9 ;  /* 0x0000000103037824 */ /* 0x000fe400078e0209 */
[C---:B------:R-:W-:Y:S02]  /*10200*/  IMAD R5, R7.reuse, UR5, R4 ;  /* 0x0000000507057c24 */ /* 0x040fe4000f8e0204 */
[----:B------:R-:W-:Y:S01]  /*10210*/  IMAD.WIDE.U32 R2, R7, UR4, R2 ;  /* 0x0000000407027c25 */ /* 0x000fe2000f8e0002 */
[----:B------:R-:W-:-:S03]  /*10220*/  ULDC.64 UR4, c[0x0][0xa80] ;  /* 0x0002a00000047ab9 */ /* 0x000fc60000000a00 */
[----:B------:R-:W-:Y:S01]  /*10230*/  IMAD.IADD R3, R3, 0x1, R5 ;  /* 0x0000000103037824 */ /* 0x000fe200078e0205 */
[----:B------:R-:W-:Y:S01]  /*10240*/  LEA R5, P0, R2, UR4, 0x1 ;  /* 0x0000000402057c11 */ /* 0x000fe2000f8008ff */
[----:B------:R-:W-:Y:S01]  /*10250*/  ULDC UR4, c[0x0][0xac8] ;  /* 0x0002b20000047ab9 */ /* 0x000fe20000000800 */
[----:B------:R-:W-:Y:S02]  /*10260*/  IMAD R4, R10, 0xc0, R12 ;  /* 0x000000c00a047824 */ /* 0x000fe400078e020c */
[----:B------:R-:W-:Y:S01]  /*10270*/  LEA.HI.X R8, R2, UR5, R3, 0x1, P0 ;  /* 0x0000000502087c11 */ /* 0x000fe200080f0c03 */
[----:B------:R-:W1:Y:S01]  /*10280*/  SHFL.IDX PT, R9, R5, RZ, 0x181f ;  /* 0x00181fff05097589 */ /* 0x000e6200000e0000 */
[----:B------:R-:W-:Y:S01]  /*10290*/  ISETP.GE.AND P0, PT, R0, UR4, PT ;  /* 0x0000000400007c0c */ /* 0x000fe2000bf06270 */
[C---:B------:R-:W-:Y:S02]  /*102a0*/  VIADD R2, R4.reuse, 0x30 ;  /* 0x0000003004027836 */ /* 0x040fe40000000000 */
[----:B------:R-:W2:Y:S01]  /*102b0*/  SHFL.IDX PT, R11, R5, 0x1, 0x181f ;  /* 0x00381f00050b7f89 */ /* 0x000ea200000e0000 */
[C---:B------:R-:W-:Y:S01]  /*102c0*/  VIADD R3, R4.reuse, 0x60 ;  /* 0x0000006004037836 */ /* 0x040fe20000000000 */
[CC--:B------:R-:W-:Y:S01]  /*102d0*/  ISETP.GE.OR P3, PT, R4.reuse, R21.reuse, P0 ;  /* 0x000000150400720c */ /* 0x0c0fe20000766670 */
[----:B------:R-:W-:Y:S01]  /*102e0*/  VIADD R4, R4, 0x90 ;  /* 0x0000009004047836 */ /* 0x000fe20000000000 */
[----:B------:R-:W3:Y:S01]  /*102f0*/  SHFL.IDX PT, R13, R5, 0x2, 0x181f ;  /* 0x00581f00050d7f89 */ /* 0x000ee200000e0000 */
[----:B------:R-:W-:-:S02]  /*10300*/  ISETP.GE.OR P2, PT, R2, R21, P0 ;  /* 0x000000150200720c */ /* 0x000fc40000746670 */
[-C--:B------:R-:W-:Y:S01]  /*10310*/  ISETP.GE.OR P1, PT, R3, R21.reuse, P0 ;  /* 0x000000150300720c */ /* 0x080fe20000726670 */
[----:B------:R-:W4:Y:S01]  /*10320*/  SHFL.IDX PT, R7, R8, RZ, 0x181f ;  /* 0x00181fff08077589 */ /* 0x000f2200000e0000 */
[----:B------:R-:W-:-:S03]  /*10330*/  ISETP.GE.OR P0, PT, R4, R21, P0 ;  /* 0x000000150400720c */ /* 0x000fc60000706670 */
[----:B------:R-:W5:Y:S04]  /*10340*/  SHFL.IDX PT, R15, R5, 0x3, 0x181f ;  /* 0x00781f00050f7f89 */ /* 0x000f6800000e0000 */
[----:B------:R-:W0:Y:S04]  /*10350*/  SHFL.IDX PT, R10, R8, 0x1, 0x181f ;  /* 0x00381f00080a7f89 */ /* 0x000e2800000e0000 */
[----:B------:R-:W0:Y:S01]  /*10360*/  SHFL.IDX PT, R12, R8, 0x2, 0x181f ;  /* 0x00581f00080c7f89 */ /* 0x000e2200000e0000 */
[----:B-1----:R-:W-:-:S03]  /*10370*/  @!P3 LEA R2, P6, R0, R9, 0x1 ;  /* 0x000000090002b211 */ /* 0x002fc600078c08ff */
[----:B------:R5:W1:Y:S01]  /*10380*/  SHFL.IDX PT, R14, R8, 0x3, 0x181f ;  /* 0x00781f00080e7f89 */ /* 0x000a6200000e0000 */
[C---:B--2---:R-:W-:Y:S02]  /*10390*/  @!P2 LEA R4, P5, R0.reuse, R11, 0x1 ;  /* 0x0000000b0004a211 */ /* 0x044fe400078a08ff */
[C---:B---3--:R-:W-:Y:S02]  /*103a0*/  @!P1 LEA R6, P4, R0.reuse, R13, 0x1 ;  /* 0x0000000d00069211 */ /* 0x048fe400078808ff */
[C---:B----4-:R-:W-:Y:S02]  /*103b0*/  @!P3 LEA.HI.X R3, R0.reuse, R7, R63, 0x1, P6 ;  /* 0x000000070003b211 */ /* 0x050fe400030f0c3f */
[----:B-----5:R-:W-:-:S03]  /*103c0*/  @!P0 LEA R8, P6, R0, R15, 0x1 ;  /* 0x0000000f00088211 */ /* 0x020fc600078c08ff */
[----:B------:R2:W-:Y:S01]  /*103d0*/  @!P3 ST.E.128 desc[UR40][R2.64], RZ ;  /* 0x000000ff0200b985 */ /* 0x0005e2000c101d28 */
[C-C-:B0-----:R-:W-:Y:S02]  /*103e0*/  @!P2 LEA.HI.X R5, R0.reuse, R10, R63.reuse, 0x1, P5 ;  /* 0x0000000a0005a211 */ /* 0x141fe400028f0c3f */
[----:B------:R-:W-:-:S03]  /*103f0*/  @!P1 LEA.HI.X R7, R0, R12, R63, 0x1, P4 ;  /* 0x0000000c00079211 */ /* 0x000fc600020f0c3f */
[----:B------:R2:W-:Y:S01]  /*10400*/  @!P2 ST.E.128 desc[UR40][R4.64], RZ ;  /* 0x000000ff0400a985 */ /* 0x0005e2000c101d28 */
[----:B-1----:R-:W-:-:S03]  /*10410*/  @!P0 LEA.HI.X R9, R0, R14, R63, 0x1, P6 ;  /* 0x0000000e00098211 */ /* 0x002fc600030f0c3f */
[----:B------:R2:W-:Y:S04]  /*10420*/  @!P1 ST.E.128 desc[UR40][R6.64], RZ ;  /* 0x000000ff06009985 */ /* 0x0005e8000c101d28 */
[----:B------:R2:W-:Y:S02]  /*10430*/  @!P0 ST.E.128 desc[UR40][R8.64], RZ ;  /* 0x000000ff08008985 */ /* 0x0005e4000c101d28 */
.L_x_410:
[----:B------:R-:W-:Y:S05]  /*10440*/  BSYNC B0 ;  /* 0x0000000000007941 */ /* 0x000fea0003800000 */
.L_x_406:
[----:B------:R-:W-:Y:S02]  /*10450*/  ULDC UR4, c[0x0][0xc3c] ;  /* 0x00030f0000047ab9 */ /* 0x000fe40000000800 */
[----:B------:R-:W-:-:S13]  /*10460*/  ISETP.GE.AND P0, PT, R27, UR4, PT ;  /* 0x000000041b007c0c */ /* 0x000fda000bf06270 */
[----:B------:R-:W-:Y:S05]  /*10470*/  @!P0 BRA `(.L_x_416) ;  /* 0xffffff0c00508947 */ /* 0x000fea000383ffff */
[----:B------:R-:W-:Y:S05]  /*10480*/  BRA `(.L_x_312) ;  /* 0x00000060005c7947 */ /* 0x000fea0003800000 */
.L_x_310:
[----:B------:R-:W-:-:S08]  /*10490*/  NOP ;  /* 0x0000000000007918 */ /* 0x000fd00000000000 */
[----:B--2---:R-:W0:-:S00]  /*104a0*/  USETMAXREG.DEALLOC.CTAPOOL 0x20 ;  /* 0x00000020000079c8 */ /* 0x004e0000080e0500 */
[----:B0-----:R-:W-:Y:S01]  /*104b0*/  LOP3.LUT R0, R0, 0x3, RZ, 0xc0, !PT ;  /* 0x0000000300007812 */ /* 0x001fe200078ec0ff */
[----:B------:R-:W-:Y:S01]  /*104c0*/  IMAD.MOV.U32 R6, RZ, RZ, RZ ;  /* 0x000000ffff067224 */ /* 0x000fe200078e00ff */
[----:B------:R-:W-:-:S04]  /*104d0*/  LOP3.LUT R22, R22, 0xfffffffd, RZ, 0xc0, !PT ;  /* 0xfffffffd16167812 */ /* 0x000fc800078ec0ff */
[----:B------:R-:W0:Y:S02]  /*104e0*/  SHFL.IDX PT, R0, R0, RZ, 0x1f ;  /* 0x00001fff00007589 */ /* 0x000e2400000e0000 */
[----:B0-----:R-:W-:-:S13]  /*104f0*/  ISETP.NE.AND P0, PT, R0, RZ, PT ;  /* 0x000000ff0000720c */ /* 0x001fda0003f05270 */
[----:B------:R-:W-:Y:S01]  /*10500*/  @P0 LOP3.LUT R22, R22, 0x2, RZ, 0xfc, !PT ;  /* 0x0000000216160812 */ /* 0x000fe200078efcff */
[----:B------:R-:W-:Y:S06]  /*10510*/  @!P0 BRA `(.L_x_417) ;  /* 0x00000000001c8947 */ /* 0x000fec0003800000 */
[----:B------:R-:W0:Y:S08]  /*10520*/  S2UR UR5, SR_CgaCtaId ;  /* 0x00000000000579c3 */ /* 0x000e300000008800 */
[----:B------:R-:W-:Y:S06]  /*10530*/  BAR.SYNC.DEFER_BLOCKING 0x5, 0x200 ;  /* 0x0148000000007b1d */ /* 0x000fec0000010000 */
[----:B------:R-:W-:-:S02]  /*10540*/  UMOV UR4, 0x400 ;  /* 0x0000040000047882 */ /* 0x000fc40000000000 */
[----:B0-----:R-:W-:-:S09]  /*10550*/  ULEA UR4, UR5, UR4, 0x18 ;  /* 0x0000000405047291 */ /* 0x001fd2000f8ec03f */
[----:B------:R-:W0:Y:S01]  /*10560*/  LDS.128 R24, [UR4+0x132d0] ;  /* 0x0132d004ff187984 */ /* 0x000e220008000c00 */
[----:B------:R-:W-:Y:S06]  /*10570*/  BAR.ARV 0x4, 0x200 ;  /* 0x0108000000007b1d */ /* 0x000fec0000002000 */
[----:B------:R-:W-:Y:S05]  /*10580*/  BRA `(.L_x_418) ;  /* 0x0000000800887947 */ /* 0x000fea0003800000 */
.L_x_417:
[----:B------:R-:W0:Y:S01]  /*10590*/  S2R R0, SR_TID.X ;  /* 0x0000000000007919 */ /* 0x000e220000002100 */
[----:B------:R-:W-:Y:S01]  /*105a0*/  ULDC UR4, c[0x0][0xc3c] ;  /* 0x00030f0000047ab9 */ /* 0x000fe20000000800 */
[----:B------:R-:W-:Y:S01]  /*105b0*/  IMAD.MOV.U32 R7, RZ, RZ, RZ ;  /* 0x000000ffff077224 */ /* 0x000fe200078e00ff */
[----:B------:R-:W1:Y:S01]  /*105c0*/  S2UR UR6, SR_CTAID.X ;  /* 0x00000000000679c3 */ /* 0x000e620000002500 */
[----:B------:R-:W-:Y:S01]  /*105d0*/  ULDC UR5, c[0x0][0xc38] ;  /* 0x00030e0000057ab9 */ /* 0x000fe20000000800 */
        /* <DEDUP_REMOVED lines=31> */
[----:B------:R-:W0:Y:S02]  /*107d0*/  SHFL.IDX PT, R8, R2, 0x1f, 0x1f ;  /* 0x03e01f0002087f89 */ /* 0x000e2400000e0000 */
[----:B0-----:R-:W-:-:S05]  /*107e0*/  IMAD R8, R8, UR5, RZ ;  /* 0x0000000508087c24 */ /* 0x001fca000f8e02ff */
[----:B-1----:R-:W-:Y:S01]  /*107f0*/  ISETP.GT.AND P6, PT, R8, UR6, PT ;  /* 0x0000000608007c0c */ /* 0x002fe2000bfc4270 */
[----:B------:R-:W-:-:S12]  /*10800*/  IMAD.MOV.U32 R3, RZ, RZ, R8 ;  /* 0x000000ffff037224 */ /* 0x000fd800078e0008 */
[----:B------:R-:W-:Y:S05]  /*10810*/  @P6 BRA `(.L_x_419) ;  /* 0x00000000009c6947 */ /* 0x000fea0003800000 */
[----:B------:R-:W-:Y:S01]  /*10820*/  IMAD.MOV.U32 R8, RZ, RZ, R3 ;  /* 0x000000ffff087224 */ /* 0x000fe200078e0003 */
[----:B------:R-:W-:Y:S01]  /*10830*/  UMOV UR4, URZ ;  /* 0x0000003f00047c82 */ /* 0x000fe20008000000 */
[----:B------:R-:W-:-:S05]  /*10840*/  ULDC UR5, c[0x0][0xc38] ;  /* 0x00030e0000057ab9 */ /* 0x000fca0000000800 */
.L_x_421:
[----:B------:R-:W0:Y:S01]  /*10850*/  LDC R2, c[0x0][0xc3c] ;  /* 0x00030f00ff027b82 */ /* 0x000e220000000800 */
[----:B------:R-:W-:Y:S01]  /*10860*/  UIADD3 UR4, UR4, 0x1f, URZ ;  /* 0x0000001f04047890 */ /* 0x000fe2000fffe03f */
[----:B------:R-:W-:Y:S02]  /*10870*/  ULDC UR7, c[0x0][0xc3c] ;  /* 0x00030f0000077ab9 */ /* 0x000fe40000000800 */
[----:B------:R-:W-:-:S03]  /*10880*/  IMAD.U32 R27, RZ, RZ, UR7 ;  /* 0x00000007ff1b7e24 */ /* 0x000fc6000f8e00ff */
[----:B0-----:R-:W-:-:S13]  /*10890*/  ISETP.LE.AND P6, PT, R2, UR4, PT ;  /* 0x0000000402007c0c */ /* 0x001fda000bfc3270 */
[----:B------:R-:W-:Y:S05]  /*108a0*/  @P6 BRA `(.L_x_420) ;  /* 0x00000004009c6947 */ /* 0x000fea0003800000 */
[----:B------:R-:W-:-:S05]  /*108b0*/  VIADD R7, R0, UR4 ;  /* 0x0000000400077c36 */ /* 0x000fca0008000000 */
[----:B------:R-:W-:-:S13]  /*108c0*/  ISETP.GE.OR P6, PT, R7, R2, !P0 ;  /* 0x000000020700720c */ /* 0x000fda00047c6670 */
[----:B------:R-:W0:Y:S08]  /*108d0*/  @!P6 LDC.64 R4, c[0x0][0xc80] ;  /* 0x00032000ff04eb82 */ /* 0x000e300000000a00 */
[----:B------:R-:W1:Y:S01]  /*108e0*/  @!P6 LDC.64 R2, c[0x0][0xc78] ;  /* 0x00031e00ff02eb82 */ /* 0x000e620000000a00 */
[----:B0-----:R-:W-:-:S04]  /*108f0*/  @!P6 IMAD.WIDE R4, R7, 0x4, R4 ;  /* 0x000000040704e825 */ /* 0x001fc800078e0204 */
[----:B-1----:R-:W-:Y:S01]  /*10900*/  @!P6 IMAD.WIDE R2, R7, 0x4, R2 ;  /* 0x000000040702e825 */ /* 0x002fe200078e0202 */
[----:B------:R-:W-:-:S06]  /*10910*/  CS2R R6, SRZ ;  /* 0x0000000000067805 */ /* 0x000fcc000001ff00 */
[----:B------:R-:W2:Y:S04]  /*10920*/  @!P6 LDG.E R6, desc[UR40][R4.64] ;  /* 0x000000280406e981 */ /* 0x000ea8000c1e1900 */
        /* <DEDUP_REMOVED lines=18> */
[----:B0-----:R-:W-:-:S04]  /*10a50*/  IMAD R3, R3, UR5, RZ ;  /* 0x0000000503037c24 */ /* 0x001fc8000f8e02ff */
[----:B------:R-:W-:-:S05]  /*10a60*/  IMAD.IADD R8, R3, 0x1, R8 ;  /* 0x0000000103087824 */ /* 0x000fca00078e0208 */
[----:B------:R-:W-:-:S13]  /*10a70*/  ISETP.GT.AND P6, PT, R8, UR6, PT ;  /* 0x0000000608007c0c */ /* 0x000fda000bfc4270 */
[----:B------:R-:W-:Y:S05]  /*10a80*/  @!P6 BRA `(.L_x_421) ;  /* 0xfffffffc0070e947 */ /* 0x000fea000383ffff */
.L_x_419:
[----:B------:R-:W-:Y:S02]  /*10a90*/  IMAD.IADD R9, R8, 0x1, -R3 ;  /* 0x0000000108097824 */ /* 0x000fe400078e0a03 */
[----:B------:R-:W-:Y:S02]  /*10aa0*/  IMAD.MOV.U32 R24, RZ, RZ, RZ ;  /* 0x000000ffff187224 */ /* 0x000fe400078e00ff */
[----:B------:R-:W-:-:S05]  /*10ab0*/  IMAD R3, R2, UR5, R9 ;  /* 0x0000000502037c24 */ /* 0x000fca000f8e0209 */
[----:B------:R-:W-:-:S13]  /*10ac0*/  ISETP.GT.AND P0, PT, R3, UR6, PT ;  /* 0x0000000603007c0c */ /* 0x000fda000bf04270 */
[----:B------:R-:W-:-:S04]  /*10ad0*/  VOTE.ANY R5, PT, !P0 ;  /* 0x0000000000057806 */ /* 0x000fc800040e0100 */
[----:B------:R-:W0:Y:S01]  /*10ae0*/  POPC R27, R5 ;  /* 0x00000005001b7309 */ /* 0x000e220000000000 */
[----:B------:R-:W-:Y:S01]  /*10af0*/  ISETP.NE.AND P0, PT, R5, RZ, PT ;  /* 0x000000ff0500720c */ /* 0x000fe20003f05270 */
[----:B0-----:R-:W0:Y:S04]  /*10b00*/  SHFL.IDX PT, R6, R6, R27, 0x1f ;  /* 0x00001f1b06067589 */ /* 0x001e2800000e0000 */
[----:B------:R-:W1:Y:S01]  /*10b10*/  SHFL.IDX PT, R7, R7, R27, 0x1f ;  /* 0x00001f1b07077589 */ /* 0x000e6200000e0000 */
[----:B0-----:R-:W-:-:S04]  /*10b20*/  IABS R4, R6 ;  /* 0x0000000600047213 */ /* 0x001fc80000000000 */
[----:B------:R-:W0:Y:S01]  /*10b30*/  I2F.RP R8, R4 ;  /* 0x0000000400087306 */ /* 0x000e220000209400 */
[----:B-1----:R-:W-:-:S07]  /*10b40*/  IABS R10, R7 ;  /* 0x00000007000a7213 */ /* 0x002fce0000000000 */
[----:B0-----:R-:W0:Y:S02]  /*10b50*/  MUFU.RCP R8, R8 ;  /* 0x0000000800087308 */ /* 0x001e240000001000 */
[----:B0-----:R-:W-:-:S06]  /*10b60*/  VIADD R3, R8, 0xffffffe ;  /* 0x0ffffffe08037836 */ /* 0x001fcc0000000000 */
[----:B------:R-:W0:Y:S02]  /*10b70*/  F2I.FTZ.U32.TRUNC.NTZ R3, R3 ;  /* 0x0000000300037305 */ /* 0x000e24000021f000 */
[----:B0-----:R-:W-:Y:S01]  /*10b80*/  IMAD.MOV R11, RZ, RZ, -R3 ;  /* 0x000000ffff0b7224 */ /* 0x001fe200078e0a03 */
[----:B------:R-:W-:Y:S06]  /*10b90*/  @!P0 BRA `(.L_x_422) ;  /* 0x0000000000088947 */ /* 0x000fec0003800000 */
[----:B------:R-:W-:-:S05]  /*10ba0*/  VIADD R5, R27, 0xffffffff ;  /* 0xffffffff1b057836 */ /* 0x000fca0000000000 */
[----:B------:R0:W1:Y:S02]  /*10bb0*/  SHFL.IDX PT, R24, R2, R5, 0x1f ;  /* 0x00001f0502187589 */ /* 0x00006400000e0000 */
.L_x_422:
[----:B0-----:R-:W-:Y:S02]  /*10bc0*/  IMAD.MOV.U32 R5, RZ, RZ, R10 ;  /* 0x000000ffff057224 */ /* 0x001fe400078e000a */
[----:B-1----:R-:W-:Y:S02]  /*10bd0*/  IMAD R24, R24, UR5, R9 ;  /* 0x0000000518187c24 */ /* 0x002fe4000f8e0209 */
[----:B------:R-:W0:Y:S01]  /*10be0*/  I2F.RP R8, R5 ;  /* 0x0000000500087306 */ /* 0x000e220000209400 */
[----:B------:R-:W-:Y:S02]  /*10bf0*/  IMAD R9, R11, R4, RZ ;  /* 0x000000040b097224 */ /* 0x000fe400078e02ff */
[----:B------:R-:W-:Y:S01]  /*10c00*/  IMAD.MOV.U32 R2, RZ, RZ, RZ ;  /* 0x000000ffff027224 */ /* 0x000fe200078e00ff */
[----:B------:R-:W-:Y:S01]  /*10c10*/  IADD3 R25, -R24, UR6, RZ ;  /* 0x0000000618197c10 */ /* 0x000fe2000fffe1ff */
[----:B------:R-:W-:Y:S02]  /*10c20*/  VIADD R27, R27, UR4 ;  /* 0x000000041b1b7c36 */ /* 0x000fe40008000000 */
[----:B------:R-:W-:Y:S01]  /*10c30*/  IMAD.HI.U32 R2, R3, R9, R2 ;  /* 0x0000000903027227 */ /* 0x000fe200078e0002 */
[----:B------:R-:W-:-:S02]  /*10c40*/  IABS R3, R6 ;  /* 0x0000000600037213 */ /* 0x000fc40000000000 */
[----:B------:R-:W-:-:S03]  /*10c50*/  IABS R9, R25 ;  /* 0x0000001900097213 */ /* 0x000fc60000000000 */
[----:B------:R-:W-:Y:S02]  /*10c60*/  IMAD.MOV R3, RZ, RZ, -R3 ;  /* 0x000000ffff037224 */ /* 0x000fe400078e0a03 */
[----:B------:R-:W-:Y:S01]  /*10c70*/  IMAD.HI.U32 R2, R2, R9, RZ ;  /* 0x0000000902027227 */ /* 0x000fe200078e00ff */
[----:B0-----:R-:W0:Y:S03]  /*10c80*/  MUFU.RCP R8, R8 ;  /* 0x0000000800087308 */ /* 0x001e260000001000 */
[----:B------:R-:W-:-:S05]  /*10c90*/  IMAD R9, R2, R3, R9 ;  /* 0x0000000302097224 */ /* 0x000fca00078e0209 */
[----:B------:R-:W-:Y:S01]  /*10ca0*/  ISETP.GT.U32.AND P1, PT, R4, R9, PT ;  /* 0x000000090400720c */ /* 0x000fe20003f24070 */
[----:B0-----:R-:W-:-:S12]  /*10cb0*/  VIADD R3, R8, 0xffffffe ;  /* 0x0ffffffe08037836 */ /* 0x001fd80000000000 */
[----:B------:R-:W-:Y:S01]  /*10cc0*/  @!P1 IMAD.IADD R9, R9, 0x1, -R4 ;  /* 0x0000000109099824 */ /* 0x000fe200078e0a04 */
[----:B------:R-:W0:Y:S01]  /*10cd0*/  F2I.FTZ.U32.TRUNC.NTZ R3, R3 ;  /* 0x0000000300037305 */ /* 0x000e22000021f000 */
[----:B------:R-:W-:Y:S01]  /*10ce0*/  @!P1 VIADD R2, R2, 0x1 ;  /* 0x0000000102029836 */ /* 0x000fe20000000000 */
[----:B------:R-:W-:Y:S02]  /*10cf0*/  ISETP.NE.AND P1, PT, R6, RZ, PT ;  /* 0x000000ff0600720c */ /* 0x000fe40003f25270 */
[----:B------:R-:W-:Y:S02]  /*10d00*/  ISETP.GE.U32.AND P0, PT, R9, R4, PT ;  /* 0x000000040900720c */ /* 0x000fe40003f06070 */
[----:B------:R-:W-:-:S04]  /*10d10*/  LOP3.LUT R4, R25, R6, RZ, 0x3c, !PT ;  /* 0x0000000619047212 */ /* 0x000fc800078e3cff */
[----:B------:R-:W-:Y:S01]  /*10d20*/  ISETP.GE.AND P2, PT, R4, RZ, PT ;  /* 0x000000ff0400720c */ /* 0x000fe20003f46270 */
[----:B0-----:R-:W-:-:S06]  /*10d30*/  IMAD.MOV R8, RZ, RZ, -R3 ;  /* 0x000000ffff087224 */ /* 0x001fcc00078e0a03 */
[----:B------:R-:W-:-:S04]  /*10d40*/  @P0 VIADD R2, R2, 0x1 ;  /* 0x0000000102020836 */ /* 0x000fc80000000000 */
[----:B------:R-:W-:Y:S02]  /*10d50*/  IMAD.MOV.U32 R4, RZ, RZ, R2 ;  /* 0x000000ffff047224 */ /* 0x000fe400078e0002 */
[----:B------:R-:W-:Y:S01]  /*10d60*/  IMAD.MOV.U32 R2, RZ, RZ, R8 ;  /* 0x000000ffff027224 */ /* 0x000fe200078e0008 */
[----:B------:R-:W-:Y:S01]  /*10d70*/  IABS R8, R7 ;  /* 0x0000000700087213 */ /* 0x000fe20000000000 */
[----:B------:R-:W-:Y:S01]  /*10d80*/  @!P2 IMAD.MOV R4, RZ, RZ, -R4 ;  /* 0x000000ffff04a224 */ /* 0x000fe200078e0a04 */
[----:B------:R-:W-:Y:S01]  /*10d90*/  @!P1 LOP3.LUT R4, RZ, R6, RZ, 0x33, !PT ;  /* 0x00000006ff049212 */ /* 0x000fe200078e33ff */
[----:B------:R-:W-:Y:S02]  /*10da0*/  IMAD R9, R2, R5, RZ ;  /* 0x0000000502097224 */ /* 0x000fe400078e02ff */
[----:B------:R-:W-:Y:S02]  /*10db0*/  IMAD.MOV.U32 R2, RZ, RZ, RZ ;  /* 0x000000ffff027224 */ /* 0x000fe400078e00ff */
[----:B------:R-:W-:-:S02]  /*10dc0*/  IMAD.MOV R8, RZ, RZ, -R8 ;  /* 0x000000ffff087224 */ /* 0x000fc400078e0a08 */
[----:B------:R-:W-:Y:S01]  /*10dd0*/  IMAD.HI.U32 R2, R3, R9, R2 ;  /* 0x0000000903027227 */ /* 0x000fe200078e0002 */
[----:B------:R-:W-:-:S03]  /*10de0*/  IABS R3, R4 ;  /* 0x0000000400037213 */ /* 0x000fc60000000000 */
[----:B------:R-:W-:Y:S02]  /*10df0*/  IMAD R6, R6, R4, RZ ;  /* 0x0000000406067224 */ /* 0x000fe400078e02ff */
        /* <DEDUP_REMOVED lines=18> */
.L_x_420:
[----:B------:R-:W-:Y:S02]  /*10f20*/  IMAD.MOV.U32 R25, RZ, RZ, RZ ;  /* 0x000000ffff197224 */ /* 0x000fe400078e00ff */
[----:B------:R-:W-:Y:S02]  /*10f30*/  IMAD.U32 R24, RZ, RZ, UR6 ;  /* 0x00000006ff187e24 */ /* 0x000fe4000f8e00ff */
[----:B------:R-:W-:-:S07]  /*10f40*/  IMAD.MOV.U32 R26, RZ, RZ, RZ ;  /* 0x000000ffff1a7224 */ /* 0x000fce00078e00ff */
.L_x_423:
[----:B------:R-:W-:-:S13]  /*10f50*/  ISETP.NE.AND P0, PT, R0, RZ, PT ;  /* 0x000000ff0000720c */ /* 0x000fda0003f05270 */
[----:B------:R-:W0:Y:S01]  /*10f60*/  @!P0 S2R R3, SR_CgaCtaId ;  /* 0x0000000000038919 */ /* 0x000e220000008800 */
[----:B------:R-:W-:-:S04]  /*10f70*/  @!P0 MOV R0, 0x400 ;  /* 0x0000040000008802 */ /* 0x000fc80000000f00 */
[----:B0-----:R-:W-:-:S05]  /*10f80*/  @!P0 LEA R0, R3, R0, 0x18 ;  /* 0x0000000003008211 */ /* 0x001fca00078ec0ff */
[----:B------:R1:W-:Y:S01]  /*10f90*/  @!P0 STS.128 [R0+0x132d0], R24 ;  /* 0x0132d01800008388 */ /* 0x0003e20000000c00 */
[----:B------:R-:W-:Y:S06]  /*10fa0*/  BAR.ARV 0x5, 0x200 ;  /* 0x0148000000007b1d */ /* 0x000fec0000002000 */
.L_x_418:
[----:B------:R2:W-:Y:S01]  /*10fb0*/  STL [R1+0x40], RZ ;  /* 0x000040ff01007387 */ /* 0x0005e20000100800 */
[----:B------:R-:W-:Y:S01]  /*10fc0*/  ULDC UR4, c[0x0][0xc3c] ;  /* 0x00030f0000047ab9 */ /* 0x000fe20000000800 */
[----:B------:R-:W-:Y:S01]  /*10fd0*/  IMAD.MOV.U32 R28, RZ, RZ, 0x1 ;  /* 0x00000001ff1c7424 */ /* 0x000fe200078e00ff */
[----:B0-----:R-:W-:Y:S01]  /*10fe0*/  ISETP.GE.AND P0, PT, R27, UR4, PT ;  /* 0x000000041b007c0c */ /* 0x001fe2000bf06270 */
[----:B------:R-:W-:-:S12]  /*10ff0*/  IMAD.MOV.U32 R19, RZ, RZ, RZ ;  /* 0x000000ffff137224 */ /* 0x000fd800078e00ff */
[----:B--2---:R-:W-:Y:S05]  /*11000*/  @P0 BRA `(.L_x_424) ;  /* 0x0000005000840947 */ /* 0x004fea0003800000 */
[----:B------:R-:W2:Y:S01]  /*11010*/  LDL R10, [R1+0x38] ;  /* 0x00003800010a7983 */ /* 0x000ea20000100800 */
[----:B------:R-:W0:Y:S01]  /*11020*/  S2R R12, SR_TID.X ;  /* 0x00000000000c7919 */ /* 0x000e220000002100 */
[----:B------:R-:W3:Y:S01]  /*11030*/  S2UR UR5, SR_CgaCtaId ;  /* 0x00000000000579c3 */ /* 0x000ee20000008800 */
[----:B------:R-:W-:Y:S01]  /*11040*/  UMOV UR4, 0x400 ;  /* 0x0000040000047882 */ /* 0x000fe20000000000 */
[C---:B0-----:R-:W-:Y:S01]  /*11050*/  IMAD.SHL.U32 R3, R12.reuse, 0x40, RZ ;  /* 0x000000400c037824 */ /* 0x041fe200078e00ff */
[C---:B------:R-:W-:Y:S01]  /*11060*/  LOP3.LUT R11, R12.reuse, 0x7f, RZ, 0xc0, !PT ;  /* 0x0000007f0c0b7812 */ /* 0x040fe200078ec0ff */
[C---:B------:R-:W-:Y:S01]  /*11070*/  IMAD.SHL.U32 R2, R12.reuse, 0x10, RZ ;  /* 0x000000100c027824 */ /* 0x040fe200078e00ff */
[----:B------:R-:W-:Y:S02]  /*11080*/  SHF.R.U32.HI R5, RZ, 0x1, R12 ;  /* 0x00000001ff057819 */ /* 0x000fe4000001160c */
[----:B------:R-:W-:Y:S01]  /*11090*/  LOP3.LUT R4, R3, 0x180, RZ, 0xc0, !PT ;  /* 0x0000018003047812 */ /* 0x000fe200078ec0ff */
[----:B-1----:R-:W-:-:S02]  /*110a0*/  IMAD.SHL.U32 R0, R12, 0x20, RZ ;  /* 0x000000200c007824 */ /* 0x002fc400078e00ff */
[----:B------:R-:W-:Y:S01]  /*110b0*/  IMAD.SHL.U32 R7, R11, 0x10, RZ ;  /* 0x000000100b077824 */ /* 0x000fe200078e00ff */
[----:B------:R-:W-:Y:S01]  /*110c0*/  LOP3.LUT R4, R4, 0x30, R5, 0xf8, !PT ;  /* 0x0000003004047812 */ /* 0x000fe200078ef805 */
[----:B------:R-:W-:Y:S01]  /*110d0*/  IMAD.SHL.U32 R9, R12, 0x2, RZ ;  /* 0x000000020c097824 */ /* 0x000fe200078e00ff */
[----:B------:R-:W-:Y:S01]  /*110e0*/  LOP3.LUT R8, R2, 0x1b0, RZ, 0xc0, !PT ;  /* 0x000001b002087812 */ /* 0x000fe200078ec0ff */
[----:B------:R-:W-:Y:S01]  /*110f0*/  IMAD.SHL.U32 R5, R12, 0x8, RZ ;  /* 0x000000080c057824 */ /* 0x000fe200078e00ff */
[----:B------:R-:W-:Y:S02]  /*11100*/  LOP3.LUT R6, R0, 0x80, RZ, 0xc0, !PT ;  /* 0x0000008000067812 */ /* 0x000fe400078ec0ff */
[----:B------:R-:W-:Y:S02]  /*11110*/  LOP3.LUT R7, R7, 0x600, RZ, 0xc0, !PT ;  /* 0x0000060007077812 */ /* 0x000fe400078ec0ff */
[----:B------:R-:W-:Y:S01]  /*11120*/  LOP3.LUT R8, R8, 0x30, R9, 0x78, !PT ;  /* 0x0000003008087812 */ /* 0x000fe200078e7809 */
[----:B------:R-:W-:Y:S01]  /*11130*/  IMAD.SHL.U32 R9, R12, 0x4, RZ ;  /* 0x000000040c097824 */ /* 0x000fe200078e00ff */
[----:B------:R-:W-:-:S02]  /*11140*/  LOP3.LUT R4, R4, 0x30, R5, 0x78, !PT ;  /* 0x0000003004047812 */ /* 0x000fc400078e7805 */
[----:B------:R-:W-:Y:S02]  /*11150*/  LOP3.LUT R6, R6, 0x10, R12, 0xf8, !PT ;  /* 0x0000001006067812 */ /* 0x000fe400078ef80c */
[--C-:B------:R-:W-:Y:S01]  /*11160*/  LOP3.LUT R5, R7, 0x60, R0.reuse, 0xf8, !PT ;  /* 0x0000006007057812 */ /* 0x100fe200078ef800 */
[----:B---3--:R-:W-:Y:S01]  /*11170*/  ULEA UR4, UR5, UR4, 0x18 ;  /* 0x0000000405047291 */ /* 0x008fe2000f8ec03f */
[----:B------:R-:W-:Y:S02]  /*11180*/  LOP3.LUT R6, R6, 0x10, R9, 0x78, !PT ;  /* 0x0000001006067812 */ /* 0x000fe400078e7809 */
[----:B------:R-:W-:Y:S02]  /*11190*/  LOP3.LUT R5, R5, 0x100, R0, 0xf8, !PT ;  /* 0x0000010005057812 */ /* 0x000fe400078ef800 */
[----:B------:R-:W-:Y:S02]  /*111a0*/  LOP3.LUT R3, R4, 0x640, R3, 0xf8, !PT ;  /* 0x0000064004037812 */ /* 0x000fe400078ef803 */
[----:B------:R-:W-:-:S02]  /*111b0*/  LOP3.LUT R7, R7, 0x40, R2, 0xf8, !PT ;  /* 0x0000004007077812 */ /* 0x000fc400078ef802 */
[----:B------:R-:W-:Y:S01]  /*111c0*/  LOP3.LUT R2, R5, R6, RZ, 0xfc, !PT ;  /* 0x0000000605027212 */ /* 0x000fe200078efcff */
[----:B------:R0:W-:Y:S01]  /*111d0*/  STL [R1+0x10], R3 ;  /* 0x0000100301007387 */ /* 0x0001e20000100800 */
[----:B------:R-:W-:Y:S01]  /*111e0*/  LOP3.LUT R7, R7, R8, RZ, 0xfc, !PT ;  /* 0x0000000807077212 */ /* 0x000fe200078efcff */
[----:B------:R-:W-:Y:S02]  /*111f0*/  IMAD.U32 R18, RZ, RZ, UR4 ;  /* 0x00000004ff127e24 */ /* 0x000fe4000f8e00ff */
[----:B------:R1:W-:Y:S01]  /*11200*/  STL [R1+0xc], R2 ;  /* 0x00000c0201007387 */ /* 0x0003e20000100800 */
[----:B0-----:R-:W-:-:S04]  /*11210*/  SHF.R.U32.HI R3, RZ, 0x2, R11 ;  /* 0x00000002ff037819 */ /* 0x001fc8000001160b */
[----:B------:R-:W-:Y:S01]  /*11220*/  LOP3.LUT R3, R3, 0x60, R0, 0xf8, !PT ;  /* 0x0000006003037812 */ /* 0x000fe200078ef800 */
[----:B-1----:R-:W-:Y:S01]  /*11230*/  IMAD.IADD R2, R18, 0x1, R7 ;  /* 0x0000000112027824 */ /* 0x002fe200078e0207 */
[----:B------:R-:W-:Y:S01]  /*11240*/  BSSY B7, `(.L_x_424) ;  /* 0x00004fd000077945 */ /* 0x000fe20003800000 */
[----:B------:R-:W-:Y:S02]  /*11250*/  IMAD.MOV.U32 R29, RZ, RZ, 0x1 ;  /* 0x00000001ff1d7424 */ /* 0x000fe400078e00ff */
[----:B------:R-:W-:Y:S02]  /*11260*/  IMAD.MOV.U32 R23, RZ, RZ, RZ ;  /* 0x000000ffff177224 */ /* 0x000fe400078e00ff */
[----:B------:R-:W-:Y:S02]  /*11270*/  IMAD.MOV.U32 R19, RZ, RZ, RZ ;  /* 0x000000ffff137224 */ /* 0x000fe400078e00ff */
[----:B------:R-:W-:Y:S01]  /*11280*/  IMAD.MOV.U32 R28, RZ, RZ, 0x1 ;  /* 0x00000001ff1c7424 */ /* 0x000fe200078e00ff */
[----:B------:R-:W-:Y:S01]  /*11290*/  ULDC.64 UR38, c[0x0][0x198] ;  /* 0x0000660000267ab9 */ /* 0x000fe20000000a00 */
[----:B------:R-:W-:Y:S01]  /*112a0*/  ULDC UR36, c[0x0][0xc] ;  /* 0x0000030000247ab9 */ /* 0x000fe20000000800 */
[----:B--2---:R-:W-:-:S02]  /*112b0*/  LOP3.LUT R4, R10, 0x1, RZ, 0xfc, !PT ;  /* 0x000000010a047812 */ /* 0x004fc400078efcff */
[----:B------:R-:W-:-:S03]  /*112c0*/  LOP3.LUT R0, R10, 0x2, RZ, 0xfc, !PT ;  /* 0x000000020a007812 */ /* 0x000fc600078efcff */
[----:B------:R0:W-:Y:S04]  /*112d0*/  STL [R1+0x44], R4 ;  /* 0x0000440401007387 */ /* 0x0001e80000100800 */
[----:B------:R0:W-:Y:S04]  /*112e0*/  STL [R1+0x34], R2 ;  /* 0x0000340201007387 */ /* 0x0001e80000100800 */
[----:B------:R0:W-:Y:S04]  /*112f0*/  STL [R1+0x1c], R0 ;  /* 0x00001c0001007387 */ /* 0x0001e80000100800 */
[----:B------:R0:W-:Y:S02]  /*11300*/  STL [R1+0x40], RZ ;  /* 0x000040ff01007387 */ /* 0x0001e40000100800 */
.L_x_528:
[----:B0-----:R-:W0:Y:S02]  /*11310*/  LDC.64 R2, c[0x0][0xc88] ;  /* 0x00032200ff027b82 */ /* 0x001e240000000a00 */
[----:B0-----:R-:W-:-:S05]  /*11320*/  IMAD.WIDE R2, R27, 0x4, R2 ;  /* 0x000000041b027825 */ /* 0x001fca00078e0202 */
[----:B--2---:R-:W2:Y:S01]  /*11330*/  LDG.E R14, desc[UR40][R2.64] ;  /* 0x00000028020e7981 */ /* 0x004ea2000c1e1900 */
[----:B------:R-:W-:Y:S05]  /*11340*/  YIELD ;  /* 0x0000000000007946 */ /* 0x000fea0003800000 */
[----:B------:R-:W-:Y:S01]  /*11350*/  ULDC.64 UR4, c[0x0][0xa28] ;  /* 0x00028a0000047ab9 */ /* 0x000fe20000000a00 */
[----:B------:R-:W-:Y:S02]  /*11360*/  CS2R R8, SRZ ;  /* 0x0000000000087805 */ /* 0x000fe4000001ff00 */
[----:B------:R-:W-:Y:S01]  /*11370*/  ISETP.NE.U32.AND P0, PT, RZ, UR4, PT ;  /* 0x00000004ff007c0c */ /* 0x000fe2000bf05070 */
[----:B------:R-:W-:-:S03]  /*11380*/  ULDC.64 UR6, c[0x0][0xa00] ;  /* 0x0002800000067ab9 */ /* 0x000fc60000000a00 */
[----:B------:R-:W-:Y:S02]  /*11390*/  ISETP.NE.AND.EX P0, PT, RZ, UR5, PT, P0 ;  /* 0x00000005ff007c0c */ /* 0x000fe4000bf05300 */
[----:B--2---:R-:W-:Y:S01]  /*113a0*/  SHF.R.S32.HI R0, RZ, 0x1f, R14 ;  /* 0x0000001fff007819 */ /* 0x004fe2000001140e */
[----:B------:R-:W-:-:S10]  /*113b0*/  IMAD.SHL.U32 R17, R14, 0x4, RZ ;  /* 0x000000040e117824 */ /* 0x000fd400078e00ff */
[C---:B------:R-:W-:Y:S01]  /*113c0*/  @P0 LEA R4, P1, R14.reuse, UR4, 0x2 ;  /* 0x000000040e040c11 */ /* 0x040fe2000f8210ff */
[----:B------:R-:W-:Y:S01]  /*113d0*/  STL [R1+0x14], R14 ;  /* 0x0000140e01007387 */ /* 0x000fe20000100800 */
[C-C-:B------:R-:W-:Y:S02]  /*113e0*/  SHF.L.U64.HI R13, R14.reuse, 0x2, R0.reuse ;  /* 0x000000020e0d7819 */ /* 0x140fe40000010200 */
[----:B------:R-:W-:Y:S01]  /*113f0*/  @P0 LEA.HI.X R5, R14, UR5, R0, 0x2, P1 ;  /* 0x000000050e050c11 */ /* 0x000fe200088f1400 */
[----:B------:R-:W-:Y:S01]  /*11400*/  ULDC.64 UR4, c[0x0][0xa08] ;  /* 0x0002820000047ab9 */ /* 0x000fe20000000a00 */
[----:B------:R-:W-:Y:S01]  /*11410*/  ISETP.NE.U32.AND P1, PT, RZ, UR6, PT ;  /* 0x00000006ff007c0c */ /* 0x000fe2000bf25070 */
[----:B------:R0:W-:Y:S01]  /*11420*/  STL [R1+0x30], R0 ;  /* 0x0000300001007387 */ /* 0x0001e20000100800 */
[----:B------:R-:W-:-:S03]  /*11430*/  IADD3 R2, P2, R17, UR6, RZ ;  /* 0x0000000611027c10 */ /* 0x000fc6000ff5e0ff */
[----:B-1----:R1:W5:Y:S01]  /*11440*/  @P0 LDG.E R9, desc[UR40][R4.64] ;  /* 0x0000002804090981 */ /* 0x002362000c1e1900 */
[----:B------:R-:W-:Y:S01]  /*11450*/  ISETP.NE.AND.EX P0, PT, RZ, UR7, PT, P1 ;  /* 0x00000007ff007c0c */ /* 0x000fe2000bf05310 */
[----:B------:R-:W-:Y:S01]  /*11460*/  IMAD.MOV.U32 R12, RZ, RZ, RZ ;  /* 0x000000ffff0c7224 */ /* 0x000fe200078e00ff */
[----:B------:R-:W-:Y:S01]  /*11470*/  IADD3.X R3, R13, UR7, RZ, P2, !PT ;  /* 0x000000070d037c10 */ /* 0x000fe200097fe4ff */
[----:B------:R-:W-:Y:S01]  /*11480*/  ULDC.64 UR6, c[0x0][0xa10] ;  /* 0x0002840000067ab9 */ /* 0x000fe20000000a00 */
[----:B------:R-:W-:Y:S01]  /*11490*/  ISETP.NE.U32.AND P1, PT, RZ, UR4, PT ;  /* 0x00000004ff007c0c */ /* 0x000fe2000bf25070 */
[----:B------:R-:W-:Y:S01]  /*114a0*/  STL [R1+0x4], R13 ;  /* 0x0000040d01007387 */ /* 0x000fe20000100800 */
[----:B------:R-:W-:Y:S01]  /*114b0*/  IADD3 R6, P3, R17, UR4, RZ ;  /* 0x0000000411067c10 */ /* 0x000fe2000ff7e0ff */
[----:B0-----:R-:W-:Y:S01]  /*114c0*/  IMAD.MOV.U32 R0, RZ, RZ, RZ ;  /* 0x000000ffff007224 */ /* 0x001fe200078e00ff */
[----:B------:R-:W-:Y:S02]  /*114d0*/  ISETP.NE.AND.EX P1, PT, RZ, UR5, PT, P1 ;  /* 0x00000005ff007c0c */ /* 0x000fe4000bf25310 */
[----:B------:R-:W-:Y:S01]  /*114e0*/  IADD3.X R7, R13, UR5, RZ, P3, !PT ;  /* 0x000000050d077c10 */ /* 0x000fe20009ffe4ff */
[----:B------:R-:W-:Y:S01]  /*114f0*/  ULDC.64 UR4, c[0x0][0xa18] ;  /* 0x0002860000047ab9 */ /* 0x000fe20000000a00 */
[----:B-1----:R-:W-:Y:S01]  /*11500*/  IADD3 R4, P4, R17, UR6, RZ ;  /* 0x0000000611047c10 */ /* 0x002fe2000ff9e0ff */
[----:B------:R-:W2:Y:S01]  /*11510*/  @P0 LDG.E R8, desc[UR40][R2.64] ;  /* 0x0000002802080981 */ /* 0x000ea2000c1e1900 */
[----:B------:R-:W-:-:S02]  /*11520*/  ISETP.NE.U32.AND P3, PT, RZ, UR4, PT ;  /* 0x00000004ff007c0c */ /* 0x000fc4000bf65070 */
[----:B------:R-:W-:Y:S02]  /*11530*/  IADD3.X R5, R13, UR7, RZ, P4, !PT ;  /* 0x000000070d057c10 */ /* 0x000fe4000a7fe4ff */
[----:B------:R-:W-:Y:S02]  /*11540*/  ISETP.NE.AND.EX P3, PT, RZ, UR5, PT, P3 ;  /* 0x00000005ff007c0c */ /* 0x000fe4000bf65330 */
[----:B------:R-:W-:Y:S01]  /*11550*/  ISETP.NE.U32.AND P2, PT, RZ, UR6, PT ;  /* 0x00000006ff007c0c */ /* 0x000fe2000bf45070 */
[----:B------:R-:W5:Y:S03]  /*11560*/  @P1 LDG.E R12, desc[UR40][R6.64] ;  /* 0x00000028060c1981 */ /* 0x000f66000c1e1900 */
[----:B------:R-:W-:-:S07]  /*11570*/  ISETP.NE.AND.EX P2, PT, RZ, UR7, PT, P2 ;  /* 0x00000007ff007c0c */ /* 0x000fce000bf45320 */
[----:B------:R-:W-:Y:S01]  /*11580*/  @P3 IADD3 R10, P4, R17, UR4, RZ ;  /* 0x00000004110a3c10 */ /* 0x000fe2000ff9e0ff */
[----:B------:R-:W-:-:S03]  /*11590*/  ULDC UR4, c[0x0][0x288] ;  /* 0x0000a20000047ab9 */ /* 0x000fc60000000800 */
[----:B------:R-:W-:Y:S02]  /*115a0*/  @P3 IADD3.X R11, R13, UR5, RZ, P4, !PT ;  /* 0x000000050d0b3c10 */ /* 0x000fe4000a7fe4ff */
[----:B------:R-:W5:Y:S04]  /*115b0*/  @P2 LDG.E R0, desc[UR40][R4.64] ;  /* 0x0000002804002981 */ /* 0x000f68000c1e1900 */
[----:B--2---:R0:W-:Y:S02]  /*115c0*/  STL [R1+0x18], R8 ;  /* 0x0000180801007387 */ /* 0x0041e40000100800 */
[----:B0-----:R-:W-:Y:S01]  /*115d0*/  IMAD.U32 R8, RZ, RZ, UR4 ;  /* 0x00000004ff087e24 */ /* 0x001fe2000f8e00ff */
[----:B------:R-:W-:-:S05]  /*115e0*/  ULDC.64 UR4, c[0x0][0x418] ;  /* 0x0001060000047ab9 */ /* 0x000fca0000000a00 */
[----:B------:R0:W2:Y:S01]  /*115f0*/  @P3 LDG.E R8, desc[UR40][R10.64] ;  /* 0x000000280a083981 */ /* 0x0000a2000c1e1900 */
[----:B------:R-:W-:-:S03]  /*11600*/  UISETP.NE.U32.AND UP0, UPT, UR4, URZ, UPT ;  /* 0x0000003f0400728c */ /* 0x000fc6000bf05070 */
[----:B------:R-:W-:Y:S01]  /*11610*/  ULDC UR4, c[0x0][0x424] ;  /* 0x0001090000047ab9 */ /* 0x000fe20000000800 */
[----:B------:R-:W-:-:S03]  /*11620*/  UISETP.NE.AND.EX UP0, UPT, UR5, URZ, UPT, UP0 ;  /* 0x0000003f0500728c */ /* 0x000fc6000bf05300 */
[----:B------:R-:W-:Y:S01]  /*11630*/  ULDC UR5, c[0x0][0x2f0] ;  /* 0x0000bc0000057ab9 */ /* 0x000fe20000000800 */
[----:B------:R-:W-:-:S04]  /*11640*/  USEL UR4, UR4, 0x1, UP0 ;  /* 0x0000000104047887 */ /* 0x000fc80008000000 */
[----:B------:R-:W-:-:S03]  /*11650*/  UIMAD UR4, UR4, UR5, URZ ;  /* 0x00000005040472a4 */ /* 0x000fc6000f8e023f */
[----:B------:R-:W-:-:S03]  /*11660*/  ULDC UR5, c[0x0][0x348] ;  /* 0x0000d20000057ab9 */ /* 0x000fc60000000800 */
[----:B0-----:R-:W-:Y:S01]  /*11670*/  IMAD.U32 R10, RZ, RZ, UR4 ;  /* 0x00000004ff0a7e24 */ /* 0x001fe2000f8e00ff */
[----:B--2---:R0:W-:Y:S02]  /*11680*/  STL [R1+0x3c], R8 ;  /* 0x00003c0801007387 */ /* 0x0041e40000100800 */
[----:B0-----:R-:W-:Y:S01]  /*11690*/  IMAD.U32 R8, RZ, RZ, UR5 ;  /* 0x00000005ff087e24 */ /* 0x001fe2000f8e00ff */
[----:B----4-:R-:W-:Y:S06]  /*116a0*/  @P3 BRA `(.L_x_425) ;  /* 0x0000000000143947 */ /* 0x010fec0003800000 */
[----:B------:R-:W-:Y:S05]  /*116b0*/  @!P0 BRA `(.L_x_425) ;  /* 0x0000000000108947 */ /* 0x000fea0003800000 */
[----:B------:R-:W2:Y:S04]  /*116c0*/  LDG.E R11, desc[UR40][R2.64] ;  /* 0x00000028020b7981 */ /* 0x000ea8000c1e1900 */
[----:B------:R-:W2:Y:S02]  /*116d0*/  LDG.E R2, desc[UR40][R2.64+0x4] ;  /* 0x0000042802027981 */ /* 0x000ea4000c1e1900 */
[----:B--2---:R-:W-:-:S05]  /*116e0*/  IMAD.IADD R2, R2, 0x1, -R11 ;  /* 0x0000000102027824 */ /* 0x004fca00078e0a0b */
[----:B------:R0:W-:Y:S02]  /*116f0*/  STL [R1+0x3c], R2 ;  /* 0x00003c0201007387 */ /* 0x0001e40000100800 */
.L_x_425:
[C---:B0-----:R-:W-:Y:S01]  /*11700*/  LOP3.LUT R2, R26.reuse, 0xff000000, RZ, 0xc0, !PT ;  /* 0xff0000001a027812 */ /* 0x041fe200078ec0ff */
[----:B------:R-:W-:Y:S01]  /*11710*/  ULDC.64 UR4, c[0x0][0xa20] ;  /* 0x0002880000047ab9 */ /* 0x000fe20000000a00 */
[----:B------:R-:W-:Y:S02]  /*11720*/  LOP3.LUT R3, R26, 0xff0000, RZ, 0xc0, !PT ;  /* 0x00ff00001a037812 */ /* 0x000fe400078ec0ff */
[----:B------:R-:W-:Y:S02]  /*11730*/  SHF.R.U32.HI R2, RZ, 0x8, R2 ;  /* 0x00000008ff027819 */ /* 0x000fe40000011602 */
[----:B------:R-:W-:Y:S02]  /*11740*/  ISETP.NE.U32.AND P0, PT, RZ, UR4, PT ;  /* 0x00000004ff007c0c */ /* 0x000fe4000bf05070 */
[----:B------:R-:W-:Y:S01]  /*11750*/  LEA.HI R2, R3, R2, RZ, 0x10 ;  /* 0x0000000203027211 */ /* 0x000fe200078f80ff */
[----:B-----5:R-:W-:Y:S01]  /*11760*/  IMAD.IADD R3, R12, 0x1, R9 ;  /* 0x000000010c037824 */ /* 0x020fe200078e0209 */
[----:B------:R-:W-:-:S02]  /*11770*/  ISETP.NE.AND.EX P0, PT, RZ, UR5, PT, P0 ;  /* 0x00000005ff007c0c */ /* 0x000fc4000bf05300 */
[----:B------:R-:W-:Y:S01]  /*11780*/  LOP3.LUT R16, R26, 0xffff, RZ, 0xc0, !PT ;  /* 0x0000ffff1a107812 */ /* 0x000fe200078ec0ff */
[----:B------:R-:W-:Y:S01]  /*11790*/  IMAD.MOV.U32 R26, RZ, RZ, R14 ;  /* 0x000000ffff1a7224 */ /* 0x000fe200078e000e */
[----:B------:R0:W-:Y:S09]  /*117a0*/  STL [R1+0x8], R3 ;  /* 0x0000080301007387 */ /* 0x0001f20000100800 */
[----:B------:R-:W-:Y:S05]  /*117b0*/  @!P0 BRA `(.L_x_426) ;  /* 0x0000000000108947 */ /* 0x000fea0003800000 */
[----:B------:R-:W-:-:S04]  /*117c0*/  IADD3 R10, P0, R17, UR4, RZ ;  /* 0x00000004110a7c10 */ /* 0x000fc8000ff1e0ff */
[----:B------:R-:W-:-:S05]  /*117d0*/  IADD3.X R11, R13, UR5, RZ, P0, !PT ;  /* 0x000000050d0b7c10 */ /* 0x000fca00087fe4ff */
[----:B------:R1:W5:Y:S01]  /*117e0*/  LDG.E R10, desc[UR40][R10.64] ;  /* 0x000000280a0a7981 */ /* 0x000362000c1e1900 */
[----:B------:R-:W-:Y:S05]  /*117f0*/  BRA `(.L_x_427) ;  /* 0x0000000000107947 */ /* 0x000fea0003800000 */
.L_x_426:
[----:B------:R-:W-:Y:S05]  /*11800*/  @!P1 BRA `(.L_x_427) ;  /* 0x00000000000c9947 */ /* 0x000fea0003800000 */
[----:B------:R-:W2:Y:S04]  /*11810*/  LDG.E R10, desc[UR40][R6.64] ;  /* 0x00000028060a7981 */ /* 0x000ea8000c1e1900 */
[----:B------:R-:W2:Y:S02]  /*11820*/  LDG.E R6, desc[UR40][R6.64+0x4] ;  /* 0x0000042806067981 */ /* 0x000ea4000c1e1900 */
[----:B--2---:R-:W-:-:S07]  /*11830*/  IMAD.IADD R10, R6, 0x1, -R10 ;  /* 0x00000001060a7824 */ /* 0x004fce00078e0a0a */
.L_x_427:
[----:B0-----:R-:W2:Y:S01]  /*11840*/  @P2 LDG.E R3, desc[UR40][R4.64] ;  /* 0x0000002804032981 */ /* 0x001ea2000c1e1900 */
[----:B-----5:R-:W-:-:S03]  /*11850*/  IMAD.IADD R10, R10, 0x1, -R9 ;  /* 0x000000010a0a7824 */ /* 0x020fc600078e0a09 */
[----:B------:R0:W2:Y:S01]  /*11860*/  @P2 LDG.E R4, desc[UR40][R4.64+0x4] ;  /* 0x0000042804042981 */ /* 0x0000a2000c1e1900 */
[----:B------:R-:W-:Y:S01]  /*11870*/  BSSY B0, `(.L_x_428) ;  /* 0x0000029000007945 */ /* 0x000fe20003800000 */
[----:B------:R-:W-:Y:S02]  /*11880*/  LOP3.LUT R20, R2, 0xff, RZ, 0xc0, !PT ;  /* 0x000000ff02147812 */ /* 0x000fe400078ec0ff */
[----:B0-----:R-:W-:Y:S01]  /*11890*/  SHF.R.U32.HI R5, RZ, 0x10, R2 ;  /* 0x00000010ff057819 */ /* 0x001fe20000011602 */
[----:B------:R-:W-:Y:S02]  /*118a0*/  IMAD.MOV.U32 R2, RZ, RZ, RZ ;  /* 0x000000ffff027224 */ /* 0x000fe400078e00ff */
[----:B--2---:R-:W-:-:S04]  /*118b0*/  @P2 IMAD.IADD R8, R4, 0x1, -R3 ;  /* 0x0000000104082824 */ /* 0x004fc800078e0a03 */
[----:B------:R-:W-:-:S05]  /*118c0*/  IMAD.IADD R3, R10, 0x1, R8 ;  /* 0x000000010a037824 */ /* 0x000fca00078e0208 */
[C---:B------:R-:W-:Y:S01]  /*118d0*/  ISETP.GE.AND P1, PT, R3.reuse, 0x1, PT ;  /* 0x000000010300780c */ /* 0x040fe20003f26270 */
[----:B------:R-:W-:-:S04]  /*118e0*/  VIADD R4, R3, 0x9f ;  /* 0x0000009f03047836 */ /* 0x000fc80000000000 */
[----:B------:R-:W-:-:S05]  /*118f0*/  IMAD.HI R4, R4, 0x66666667, RZ ;  /* 0x6666666704047827 */ /* 0x000fca00078e02ff */
[----:B------:R-:W-:-:S04]  /*11900*/  SHF.R.U32.HI R3, RZ, 0x1f, R4 ;  /* 0x0000001fff037819 */ /* 0x000fc80000011604 */
[----:B------:R-:W-:Y:S01]  /*11910*/  LEA.HI.SX32 R4, R4, R3, 0x1a ;  /* 0x0000000304047211 */ /* 0x000fe200078fd2ff */
[----:B------:R-:W-:Y:S06]  /*11920*/  @!P1 BRA `(.L_x_429) ;  /* 0x0000000000749947 */ /* 0x000fec0003800000 */
[----:B------:R-:W-:Y:S01]  /*11930*/  ISETP.NE.AND P0, PT, R5, RZ, PT ;  /* 0x000000ff0500720c */ /* 0x000fe20003f05270 */
[----:B------:R-:W-:-:S03]  /*11940*/  ULDC UR4, c[0x0][0x9f0] ;  /* 0x00027c0000047ab9 */ /* 0x000fc60000000800 */
[----:B------:R-:W-:-:S04]  /*11950*/  SEL R6, R5, UR4, P0 ;  /* 0x0000000405067c07 */ /* 0x000fc80008000000 */
[----:B------:R-:W-:Y:S02]  /*11960*/  IABS R7, R6 ;  /* 0x0000000600077213 */ /* 0x000fe40000000000 */
[----:B------:R-:W-:Y:S02]  /*11970*/  IADD3 R9, R6, -0x1, R4 ;  /* 0xffffffff06097810 */ /* 0x000fe40007ffe004 */
[----:B------:R-:W0:Y:S08]  /*11980*/  I2F.RP R2, R7 ;  /* 0x0000000700027306 */ /* 0x000e300000209400 */
[----:B0-----:R-:W0:Y:S02]  /*11990*/  MUFU.RCP R2, R2 ;  /* 0x0000000200027308 */ /* 0x001e240000001000 */
[----:B0-----:R-:W-:-:S06]  /*119a0*/  VIADD R2, R2, 0xffffffe ;  /* 0x0ffffffe02027836 */ /* 0x001fcc0000000000 */
[----:B------:R0:W2:Y:S02]  /*119b0*/  F2I.FTZ.U32.TRUNC.NTZ R3, R2 ;  /* 0x0000000200037305 */ /* 0x0000a4000021f000 */
[----:B0-----:R-:W-:-:S04]  /*119c0*/  LOP3.LUT R2, R9, R6, RZ, 0x3c, !PT ;  /* 0x0000000609027212 */ /* 0x001fc800078e3cff */
[----:B------:R-:W-:Y:S01]  /*119d0*/  ISETP.GE.AND P4, PT, R2, RZ, PT ;  /* 0x000000ff0200720c */ /* 0x000fe20003f86270 */
[----:B--2---:R-:W-:-:S04]  /*119e0*/  IMAD.MOV R2, RZ, RZ, -R3 ;  /* 0x000000ffff027224 */ /* 0x004fc800078e0a03 */
[----:B-1----:R-:W-:Y:S02]  /*119f0*/  IMAD R11, R2, R7, RZ ;  /* 0x00000007020b7224 */ /* 0x002fe400078e02ff */
[----:B------:R-:W-:-:S04]  /*11a00*/  IMAD.MOV.U32 R2, RZ, RZ, RZ ;  /* 0x000000ffff027224 */ /* 0x000fc800078e00ff */
[----:B------:R-:W-:Y:S01]  /*11a10*/  IMAD.HI.U32 R11, R3, R11, R2 ;  /* 0x0000000b030b7227 */ /* 0x000fe200078e0002 */
[----:B------:R-:W-:Y:S02]  /*11a20*/  IABS R2, R6 ;  /* 0x0000000600027213 */ /* 0x000fe40000000000 */
[----:B------:R-:W-:-:S03]  /*11a30*/  IABS R3, R9 ;  /* 0x0000000900037213 */ /* 0x000fc60000000000 */
[----:B------:R-:W-:-:S04]  /*11a40*/  IMAD.MOV R2, RZ, RZ, -R2 ;  /* 0x000000ffff027224 */ /* 0x000fc800078e0a02 */
        /* <DEDUP_REMOVED lines=11> */
.L_x_429:
[----:B------:R-:W-:Y:S05]  /*11b00*/  BSYNC B0 ;  /* 0x0000000000007941 */ /* 0x000fea0003800000 */
.L_x_428:
[-C--:B------:R-:W-:Y:S01]  /*11b10*/  IMAD R3, R20, R2.reuse, RZ ;  /* 0x0000000214037224 */ /* 0x080fe200078e02ff */
[----:B------:R-:W-:Y:S04]  /*11b20*/  BSSY B0, `(.L_x_430) ;  /* 0x00000d5000007945 */ /* 0x000fe80003800000 */
[C---:B------:R-:W-:Y:S01]  /*11b30*/  VIADDMNMX R2, R3.reuse, R2, R4, PT ;  /* 0x0000000203027246 */ /* 0x040fe20003800104 */
[----:B------:R-:W-:-:S04]  /*11b40*/  IMAD R3, R3, 0xa0, -R10 ;  /* 0x000000a003037824 */ /* 0x000fc800078e0a0a */
[----:B------:R-:W-:Y:S01]  /*11b50*/  IMAD R2, R2, 0xa0, -R10 ;  /* 0x000000a002027824 */ /* 0x000fe200078e0a0a */
[----:B------:R-:W-:-:S04]  /*11b60*/  VIMNMX R3, RZ, R3, !PT ;  /* 0x00000003ff037248 */ /* 0x000fc80007fe0100 */
[----:B------:R-:W-:-:S04]  /*11b70*/  VIMNMX R2, R2, R8, PT ;  /* 0x0000000802027248 */ /* 0x000fc80003fe0100 */
[----:B------:R-:W-:-:S13]  /*11b80*/  ISETP.GT.AND P0, PT, R2, R3, PT ;  /* 0x000000030200720c */ /* 0x000fda0003f04270 */
[----:B------:R-:W-:Y:S02]  /*11b90*/  @P0 VIADD R6, R2, 0x9f ;  /* 0x0000009f02060836 */ /* 0x000fe40000000000 */
[----:B------:R-:W-:-:S04]  /*11ba0*/  IMAD.WIDE.U32 R2, R3, -0x33333333, RZ ;  /* 0xcccccccd03027825 */ /* 0x000fc800078e00ff */
[----:B------:R-:W-:Y:S01]  /*11bb0*/  @P0 IMAD.HI R2, R6, 0x66666667, RZ ;  /* 0x6666666706020827 */ /* 0x000fe200078e02ff */
[----:B------:R-:W-:-:S04]  /*11bc0*/  SHF.R.U32.HI R3, RZ, 0x7, R3 ;  /* 0x00000007ff037819 */ /* 0x000fc80000011603 */
[----:B------:R-:W-:Y:S01]  /*11bd0*/  @P0 SHF.R.U32.HI R7, RZ, 0x1f, R2 ;  /* 0x0000001fff070819 */ /* 0x000fe20000011602 */
[----:B------:R-:W-:-:S03]  /*11be0*/  IMAD.MOV.U32 R6, RZ, RZ, R3 ;  /* 0x000000ffff067224 */ /* 0x000fc600078e0003 */
[----:B------:R-:W-:Y:S02]  /*11bf0*/  @P0 LEA.HI.SX32 R6, R2, R7, 0x1a ;  /* 0x0000000702060211 */ /* 0x000fe400078fd2ff */
[----:B------:R-:W-:Y:S02]  /*11c00*/  PLOP3.LUT P0, PT, PT, PT, PT, 0x80, 0x0 ;  /* 0x000000000000781c */ /* 0x000fe40003f0f070 */
[----:B------:R-:W-:-:S13]  /*11c10*/  ISETP.GT.AND P3, PT, R6, R3, PT ;  /* 0x000000030600720c */ /* 0x000fda0003f64270 */
[----:B------:R-:W-:Y:S05]  /*11c20*/  @!P3 BRA `(.L_x_431) ;  /* 0x0000000c0010b947 */ /* 0x000fea0003800000 */
[----:B------:R-:W-:Y:S01]  /*11c30*/  UMOV UR4, 0xffffffff ;  /* 0xffffffff00047882 */ /* 0x000fe20000000000 */
[----:B------:R-:W-:Y:S02]  /*11c40*/  SEL R2, R26, RZ, !P2 ;  /* 0x000000ff1a027207 */ /* 0x000fe40005000000 */
[----:B------:R-:W-:Y:S05]  /*11c50*/  BRA.DIV UR4, `(.L_x_432) ;  /* 0x0000005204187947 */ /* 0x000fea000b800000 */
[----:B------:R-:W0:Y:S02]  /*11c60*/  S2R R7, SR_TID.X ;  /* 0x0000000000077919 */ /* 0x000e240000002100 */
[----:B0-----:R-:W-:-:S04]  /*11c70*/  SHF.R.U32.HI R7, RZ, 0x5, R7 ;  /* 0x00000005ff077819 */ /* 0x001fc80000011607 */
[----:B------:R-:W-:-:S05]  /*11c80*/  LOP3.LUT R7, R7, 0x3, RZ, 0xc0, !PT ;  /* 0x0000000307077812 */ /* 0x000fca00078ec0ff */
[----:B------:R0:W2:Y:S02]  /*11c90*/  SHFL.IDX PT, R14, R7, RZ, 0x1f ;  /* 0x00001fff070e7589 */ /* 0x0000a400000e0000 */
.L_x_563:
[----:B--2---:R-:W-:Y:S02]  /*11ca0*/  ISETP.NE.AND P0, PT, R14, RZ, PT ;  /* 0x000000ff0e00720c */ /* 0x004fe40003f05270 */
[----:B------:R-:W-:-:S11]  /*11cb0*/  PLOP3.LUT P6, PT, PT, PT, PT, 0x8, 0x0 ;  /* 0x000000000000781c */ /* 0x000fd60003fce170 */
[----:B------:R-:W-:Y:S05]  /*11cc0*/  @P0 BRA `(.L_x_433) ;  /* 0x00000000000c0947 */ /* 0x000fea0003800000 */
[----:B------:R-:W-:-:S03]  /*11cd0*/  UMOV UR4, 0xffffffff ;  /* 0xffffffff00047882 */ /* 0x000fc60000000000 */
[----:B------:R-:W-:Y:S05]  /*11ce0*/  BRA.DIV UR4, `(.L_x_434) ;  /* 0x0000005204287947 */ /* 0x000fea000b800000 */
[----:B------:R-:W-:-:S13]  /*11cf0*/  ELECT P6, URZ, PT ;  /* 0x00000000003f782f */ /* 0x000fda00038c0000 */
.L_x_433:
[----:B0-----:R-:W2:Y:S01]  /*11d00*/  LDL R7, [R1+0x40] ;  /* 0x0000400001077983 */ /* 0x001ea20000100800 */
[----:B------:R-:W-:Y:S01]  /*11d10*/  BSSY B1, `(.L_x_435) ;  /* 0x0000008000017945 */ /* 0x000fe20003800000 */
[----:B--2---:R-:W-:-:S05]  /*11d20*/  VIADD R7, R7, 0x1 ;  /* 0x0000000107077836 */ /* 0x004fca0000000000 */
[----:B------:R-:W-:-:S04]  /*11d30*/  LEA.HI R8, R7, R7, RZ, 0x1 ;  /* 0x0000000707087211 */ /* 0x000fc800078f08ff */
[----:B------:R-:W-:-:S05]  /*11d40*/  LOP3.LUT R8, R8, 0xfffffffe, RZ, 0xc0, !PT ;  /* 0xfffffffe08087812 */ /* 0x000fca00078ec0ff */
[----:B------:R-:W-:-:S05]  /*11d50*/  IMAD.IADD R7, R7, 0x1, -R8 ;  /* 0x0000000107077824 */ /* 0x000fca00078e0a08 */
[----:B------:R-:W-:-:S04]  /*11d60*/  SHF.L.U32 R7, R7, 0x1f, RZ ;  /* 0x0000001f07077819 */ /* 0x000fc800000006ff */
[----:B------:R-:W0:Y:S02]  /*11d70*/  SYNCS.PHASECHK.TRANS64.TRYWAIT P0, [R18+URZ+0x13220], R7 ;  /* 0x01322007120075a7 */ /* 0x000e24000800017f */
[----:B0-----:R-:W-:Y:S05]  /*11d80*/  @!P0 BRA `(.L_x_436) ;  /* 0x0000005000208947 */ /* 0x001fea0003800000 */
.L_x_566:
[----:B------:R-:W-:Y:S05]  /*11d90*/  BSYNC B1 ;  /* 0x0000000000017941 */ /* 0x000fea0003800000 */
.L_x_435:
[----:B------:R-:W-:Y:S04]  /*11da0*/  BSSY B1, `(.L_x_437) ;  /* 0x000004d000017945 */ /* 0x000fe80003800000 */
[----:B------:R-:W-:Y:S05]  /*11db0*/  @!P6 BRA `(.L_x_438) ;  /* 0x00000004002ce947 */ /* 0x000fea0003800000 */
[----:B0-----:R-:W-:Y:S01]  /*11dc0*/  IMAD R7, R23, 0x8, R18 ;  /* 0x0000000817077824 */ /* 0x001fe200078e0212 */
[----:B-1----:R-:W-:Y:S01]  /*11dd0*/  SHF.L.U32 R11, R29, 0x1f, RZ ;  /* 0x0000001f1d0b7819 */ /* 0x002fe200000006ff */
[----:B------:R-:W0:Y:S01]  /*11de0*/  S2R R8, SR_TID.X ;  /* 0x0000000000087919 */ /* 0x000e220000002100 */
[----:B------:R-:W-:Y:S02]  /*11df0*/  BSSY B2, `(.L_x_439) ;  /* 0x0000005000027945 */ /* 0x000fe40003800000 */
[----:B------:R-:W1:Y:S01]  /*11e00*/  SYNCS.PHASECHK.TRANS64.TRYWAIT P0, [R7+URZ+0x132a0], R11 ;  /* 0x0132a00b070075a7 */ /* 0x000e62000800017f */
[----:B0-----:R-:W-:-:S04]  /*11e10*/  LOP3.LUT R8, R8, 0x7f, RZ, 0xc0, !PT ;  /* 0x0000007f08087812 */ /* 0x001fc800078ec0ff */
[----:B------:R-:W-:Y:S01]  /*11e20*/  ISETP.NE.AND P2, PT, R8, RZ, PT ;  /* 0x000000ff0800720c */ /* 0x000fe20003f45270 */
[----:B-1----:R-:W-:-:S12]  /*11e30*/  @!P0 BRA `(.L_x_440) ;  /* 0x0000005000088947 */ /* 0x002fd80003800000 */
.L_x_567:
[----:B------:R-:W-:Y:S05]  /*11e40*/  BSYNC B2 ;  /* 0x0000000000027941 */ /* 0x000fea0003800000 */
.L_x_439:
[----:B------:R-:W-:Y:S04]  /*11e50*/  BSSY B2, `(.L_x_441) ;  /* 0x0000009000027945 */ /* 0x000fe80003800000 */
[----:B------:R-:W-:Y:S05]  /*11e60*/  @P2 BRA `(.L_x_442) ;  /* 0x00000000001c2947 */ /* 0x000fea0003800000 */
[----:B------:R-:W1:Y:S02]  /*11e70*/  S2R R8, SR_TID.X ;  /* 0x0000000000087919 */ /* 0x000e640000002100 */
[----:B-1----:R-:W-:Y:S01]  /*11e80*/  LOP3.LUT R9, R8, 0x1f, RZ, 0xc0, !PT ;  /* 0x0000001f08097812 */ /* 0x002fe200078ec0ff */
[----:B------:R-:W-:-:S03]  /*11e90*/  IMAD.MOV.U32 R8, RZ, RZ, 0x2800 ;  /* 0x00002800ff087424 */ /* 0x000fc600078e00ff */
[----:B------:R-:W-:Y:S01]  /*11ea0*/  ISETP.NE.AND P0, PT, R9, RZ, PT ;  /* 0x000000ff0900720c */ /* 0x000fe20003f05270 */
[----:B------:R1:W-:-:S12]  /*11eb0*/  SYNCS.ARRIVE.TRANS64 RZ, [R7+URZ+0x13290], R8 ;  /* 0x0132900807ff79a7 */ /* 0x0003d8000800003f */
[----:B-1----:R-:W-:Y:S05]  /*11ec0*/  @!P0 BRA `(.L_x_442) ;  /* 0x0000000000048947 */ /* 0x002fea0003800000 */
[----:B------:R-:W-:Y:S01]  /*11ed0*/  BPT.TRAP 0x1 ;  /* 0x000000040000795c */ /* 0x000fe20000300000 */
.L_x_442:
[----:B------:R-:W-:Y:S05]  /*11ee0*/  BSYNC B2 ;  /* 0x0000000000027941 */ /* 0x000fea0003800000 */
.L_x_441:
[----:B------:R-:W-:Y:S01]  /*11ef0*/  IMAD.MOV.U32 R13, RZ, RZ, RZ ;  /* 0x000000ffff0d7224 */ /* 0x000fe200078e00ff */
[----:B------:R-:W-:Y:S01]  /*11f00*/  UIADD3 UR4, UP0, UR38, 0x570, URZ ;  /* 0x0000057026047890 */ /* 0x000fe2000ff1e03f */
[----:B------:R-:W-:Y:S01]  /*11f10*/  IMAD R8, R6, 0xa0, R0 ;  /* 0x000000a006087824 */ /* 0x000fe200078e0200 */
[----:B------:R-:W-:Y:S01]  /*11f20*/  PLOP3.LUT P0, PT, PT, PT, PT, 0x80, 0x0 ;  /* 0x000000000000781c */ /* 0x000fe20003f0f070 */
[----:B------:R-:W-:Y:S01]  /*11f30*/  IMAD R12, R23, 0x2800, R18 ;  /* 0x00002800170c7824 */ /* 0x000fe200078e0212 */
[----:B------:R-:W-:Y:S01]  /*11f40*/  R2UR UR10, R13 ;  /* 0x000000000d0a72ca */ /* 0x000fe200000e0000 */
[----:B------:R-:W-:Y:S01]  /*11f50*/  VIADD R8, R8, 0xffffff60 ;  /* 0xffffff6008087836 */ /* 0x000fe20000000000 */
[----:B------:R-:W-:Y:S01]  /*11f60*/  UIADD3.X UR5, URZ, UR39, URZ, UP0, !UPT ;  /* 0x000000273f057290 */ /* 0x000fe200087fe43f */
[----:B------:R-:W-:Y:S01]  /*11f70*/  VIADD R9, R7, 0x13290 ;  /* 0x0001329007097836 */ /* 0x000fe20000000000 */
[----:B------:R-:W-:Y:S01]  /*11f80*/  UMOV UR6, 0x0 ;  /* 0x0000000000067882 */ /* 0x000fe20000000000 */
[----:B------:R-:W-:Y:S01]  /*11f90*/  VIADD R10, R12, 0xe000 ;  /* 0x0000e0000c0a7836 */ /* 0x000fe20000000000 */
[----:B------:R-:W-:-:S09]  /*11fa0*/  UMOV UR7, 0x12f00000 ;  /* 0x12f0000000077882 */ /* 0x000fd20000000000 */
.L_x_443:
[----:B------:R-:W-:-:S13]  /*11fb0*/  @P0 ELECT P3, URZ, PT ;  /* 0x00000000003f082f */ /* 0x000fda0003860000 */
[----:B------:R-:W-:Y:S02]  /*11fc0*/  @P3 R2UR UR13, R2 ;  /* 0x00000000020d32ca */ /* 0x000fe400000e0000 */
[----:B------:R-:W-:Y:S02]  /*11fd0*/  @P3 R2UR UR12, R16 ;  /* 0x00000000100c32ca */ /* 0x000fe400000e0000 */
[----:B------:R-:W-:Y:S02]  /*11fe0*/  @P3 R2UR UR11, R8 ;  /* 0x00000000080b32ca */ /* 0x000fe400000e0000 */
[----:B------:R-:W-:Y:S02]  /*11ff0*/  @P3 R2UR UR9, R9 ;  /* 0x00000000090932ca */ /* 0x000fe400000e0000 */
[----:B------:R-:W-:Y:S02]  /*12000*/  @P3 R2UR UR8, R10 ;  /* 0x000000000a0832ca */ /* 0x000fe400000e0000 */
[----:B------:R-:W-:-:S02]  /*12010*/  @P3 PLOP3.LUT P0, PT, P3, PT, PT, 0x8, 0x0 ;  /* 0x000000000000381c */ /* 0x000fc40001f0e170 */
[----:B------:R-:W-:-:S09]  /*12020*/  PLOP3.LUT P3, PT, PT, PT, PT, 0x8, 0x0 ;  /* 0x000000000000781c */ /* 0x000fd20003f6e170 */
[----:B------:R1:W-:Y:S02]  /*12030*/  UTMALDG.4D [UR8], [UR4], desc[UR6] ;  /* 0x00000608040075b4 */ /* 0x0003e40008019000 */
[----:B-1----:R-:W-:Y:S05]  /*12040*/  @P0 BRA.U.ANY `(.L_x_443) ;  /* 0xfffffffd00d80947 */ /* 0x002fea000393ffff */
[----:B------:R-:W1:Y:S01]  /*12050*/  SYNCS.PHASECHK.TRANS64.TRYWAIT P0, [R7+URZ+0x132c0], R11 ;  /* 0x0132c00b070075a7 */ /* 0x000e62000800017f */
[----:B------:R-:W-:Y:S04]  /*12060*/  BSSY B2, `(.L_x_444) ;  /* 0x0000002000027945 */ /* 0x000fe80003800000 */
[----:B-1----:R-:W-:Y:S05]  /*12070*/  @!P0 BRA `(.L_x_445) ;  /* 0x0000004c008c8947 */ /* 0x002fea0003800000 */
.L_x_568:
[----:B------:R-:W-:Y:S05]  /*12080*/  BSYNC B2 ;  /* 0x0000000000027941 */ /* 0x000fea0003800000 */
.L_x_444:
[----:B------:R-:W-:Y:S01]  /*12090*/  BSSY B2, `(.L_x_446) ;  /* 0x000000b000027945 */ /* 0x000fe20003800000 */
[----:B------:R-:W-:Y:S02]  /*120a0*/  IMAD.MOV.U32 R10, RZ, RZ, 0x0 ;  /* 0x00000000ff0a7424 */ /* 0x000fe400078e00ff */
[----:B01----:R-:W-:Y:S01]  /*120b0*/  IMAD.MOV.U32 R11, RZ, RZ, 0x12f00000 ;  /* 0x12f00000ff0b7424 */ /* 0x003fe200078e00ff */
[----:B------:R-:W-:Y:S06]  /*120c0*/  @P2 BRA `(.L_x_447) ;  /* 0x00000000001c2947 */ /* 0x000fec0003800000 */
[----:B------:R-:W0:Y:S02]  /*120d0*/  S2R R9, SR_TID.X ;  /* 0x0000000000097919 */ /* 0x000e240000002100 */
[----:B0-----:R-:W-:Y:S01]  /*120e0*/  LOP3.LUT R14, R9, 0x1f, RZ, 0xc0, !PT ;  /* 0x0000001f090e7812 */ /* 0x001fe200078ec0ff */
[----:B------:R-:W-:-:S03]  /*120f0*/  IMAD.MOV.U32 R9, RZ, RZ, 0x2800 ;  /* 0x00002800ff097424 */ /* 0x000fc600078e00ff */
[----:B------:R-:W-:Y:S01]  /*12100*/  ISETP.NE.AND P0, PT, R14, RZ, PT ;  /* 0x000000ff0e00720c */ /* 0x000fe20003f05270 */
[----:B------:R0:W-:-:S12]  /*12110*/  SYNCS.ARRIVE.TRANS64 RZ, [R7+URZ+0x132b0], R9 ;  /* 0x0132b00907ff79a7 */ /* 0x0001d8000800003f */
[----:B0-----:R-:W-:Y:S05]  /*12120*/  @!P0 BRA `(.L_x_447) ;  /* 0x0000000000048947 */ /* 0x001fea0003800000 */
[----:B------:R-:W-:Y:S01]  /*12130*/  BPT.TRAP 0x1 ;  /* 0x000000040000795c */ /* 0x000fe20000300000 */
.L_x_447:
[----:B------:R-:W-:Y:S05]  /*12140*/  BSYNC B2 ;  /* 0x0000000000027941 */ /* 0x000fea0003800000 */
.L_x_446:
        /* <DEDUP_REMOVED lines=8> */
.L_x_448:
        /* <DEDUP_REMOVED lines=9> */
[----:B--2---:R-:W-:Y:S05]  /*12260*/  @P0 BRA.U.ANY `(.L_x_448) ;  /* 0xfffffffd00d80947 */ /* 0x004fea000393ffff */
.L_x_438:
[----:B------:R-:W-:Y:S05]  /*12270*/  BSYNC B1 ;  /* 0x0000000000017941 */ /* 0x000fea0003800000 */
.L_x_437:
[----:B------:R-:W-:Y:S01]  /*12280*/  VIADD R6, R6, 0xfffffffe ;  /* 0xfffffffe06067836 */ /* 0x000fe20000000000 */
[----:B------:R-:W-:Y:S01]  /*12290*/  PLOP3.LUT P0, PT, PT, PT, PT, 0x8, 0x0 ;  /* 0x000000000000781c */ /* 0x000fe20003f0e170 */
[----:B------:R-:W-:-:S03]  /*122a0*/  VIADD R23, R23, 0x1 ;  /* 0x0000000117177836 */ /* 0x000fc60000000000 */
[----:B------:R-:W-:Y:S02]  /*122b0*/  ISETP.GE.AND P3, PT, R6, R3, PT ;  /* 0x000000030600720c */ /* 0x000fe40003f66270 */
[----:B------:R-:W-:-:S04]  /*122c0*/  ISETP.NE.AND P2, PT, R23, 0x2, PT ;  /* 0x000000021700780c */ /* 0x000fc80003f45270 */
[----:B0-----:R-:W-:Y:S02]  /*122d0*/  SEL R7, RZ, 0x1, P2 ;  /* 0x00000001ff077807 */ /* 0x001fe40001000000 */
[----:B------:R-:W-:Y:S02]  /*122e0*/  SEL R23, R23, RZ, P2 ;  /* 0x000000ff17177207 */ /* 0x000fe40001000000 */
[----:B------:R-:W-:-:S03]  /*122f0*/  LOP3.LUT R29, R29, R7, RZ, 0x3c, !PT ;  /* 0x000000071d1d7212 */ /* 0x000fc600078e3cff */
[----:B------:R-:W-:Y:S05]  /*12300*/  @!P3 BRA `(.L_x_431) ;  /* 0x000000040058b947 */ /* 0x000fea0003800000 */
.L_x_461:
[----:B------:R-:W-:Y:S05]  /*12310*/  YIELD ;  /* 0x0000000000007946 */ /* 0x000fea0003800000 */
[----:B------:R-:W-:Y:S04]  /*12320*/  BSSY B1, `(.L_x_449) ;  /* 0x000004c000017945 */ /* 0x000fe80003800000 */
[----:B------:R-:W-:Y:S05]  /*12330*/  @!P6 BRA `(.L_x_450) ;  /* 0x000000040028e947 */ /* 0x000fea0003800000 */
[----:B------:R-:W0:Y:S01]  /*12340*/  S2R R7, SR_TID.X ;  /* 0x0000000000077919 */ /* 0x000e220000002100 */
[----:B------:R-:W-:Y:S01]  /*12350*/  SHF.L.U32 R8, R29, 0x1f, RZ ;  /* 0x0000001f1d087819 */ /* 0x000fe200000006ff */
[----:B------:R-:W-:Y:S01]  /*12360*/  BSSY B2, `(.L_x_451) ;  /* 0x0000006000027945 */ /* 0x000fe20003800000 */
[----:B0-----:R-:W-:Y:S01]  /*12370*/  LOP3.LUT R9, R7, 0x7f, RZ, 0xc0, !PT ;  /* 0x0000007f07097812 */ /* 0x001fe200078ec0ff */
[----:B------:R-:W-:-:S03]  /*12380*/  IMAD R7, R23, 0x8, R18 ;  /* 0x0000000817077824 */ /* 0x000fc600078e0212 */
[----:B------:R-:W-:Y:S01]  /*12390*/  ISETP.NE.AND P3, PT, R9, RZ, PT ;  /* 0x000000ff0900720c */ /* 0x000fe20003f65270 */
[----:B------:R-:W0:Y:S02]  /*123a0*/  SYNCS.PHASECHK.TRANS64.TRYWAIT P2, [R7+URZ+0x132a0], R8 ;  /* 0x0132a008070075a7 */ /* 0x000e24000804017f */
[----:B0-----:R-:W-:Y:S10]  /*123b0*/  @!P2 BRA `(.L_x_452) ;  /* 0x0000004800d0a947 */ /* 0x001ff40003800000 */
.L_x_569:
[----:B------:R-:W-:Y:S05]  /*123c0*/  BSYNC B2 ;  /* 0x0000000000027941 */ /* 0x000fea0003800000 */
.L_x_451:
[----:B------:R-:W-:Y:S04]  /*123d0*/  BSSY B2, `(.L_x_453) ;  /* 0x0000009000027945 */ /* 0x000fe80003800000 */
[----:B------:R-:W-:Y:S05]  /*123e0*/  @P3 BRA `(.L_x_454) ;  /* 0x00000000001c3947 */ /* 0x000fea0003800000 */
[----:B------:R-:W2:Y:S02]  /*123f0*/  S2R R9, SR_TID.X ;  /* 0x0000000000097919 */ /* 0x000ea40000002100 */
[----:B--2---:R-:W-:Y:S01]  /*12400*/  LOP3.LUT R10, R9, 0x1f, RZ, 0xc0, !PT ;  /* 0x0000001f090a7812 */ /* 0x004fe200078ec0ff */
[----:B------:R-:W-:-:S03]  /*12410*/  IMAD.MOV.U32 R9, RZ, RZ, 0x2800 ;  /* 0x00002800ff097424 */ /* 0x000fc600078e00ff */
[----:B------:R-:W-:Y:S01]  /*12420*/  ISETP.NE.AND P2, PT, R10, RZ, PT ;  /* 0x000000ff0a00720c */ /* 0x000fe20003f45270 */
[----:B------:R2:W-:-:S12]  /*12430*/  SYNCS.ARRIVE.TRANS64 RZ, [R7+URZ+0x13290], R9 ;  /* 0x0132900907ff79a7 */ /* 0x0005d8000800003f */
[----:B--2---:R-:W-:Y:S05]  /*12440*/  @!P2 BRA `(.L_x_454) ;  /* 0x000000000004a947 */ /* 0x004fea0003800000 */
[----:B------:R-:W-:Y:S01]  /*12450*/  BPT.TRAP 0x1 ;  /* 0x000000040000795c */ /* 0x000fe20000300000 */
.L_x_454:
[----:B------:R-:W-:Y:S05]  /*12460*/  BSYNC B2 ;  /* 0x0000000000027941 */ /* 0x000fea0003800000 */
.L_x_453:
[----:B------:R-:W-:Y:S01]  /*12470*/  IMAD.MOV.U32 R13, RZ, RZ, RZ ;  /* 0x000000ffff0d7224 */ /* 0x000fe200078e00ff */
[----:B------:R-:W-:Y:S01]  /*12480*/  UIADD3 UR4, UP0, UR38, 0x570, URZ ;  /* 0x0000057026047890 */ /* 0x000fe2000ff1e03f */
[----:B------:R-:W-:Y:S01]  /*12490*/  IMAD R9, R23, 0x2800, R18 ;  /* 0x0000280017097824 */ /* 0x000fe200078e0212 */
[----:B------:R-:W-:Y:S01]  /*124a0*/  PLOP3.LUT P2, PT, PT, PT, PT, 0x80, 0x0 ;  /* 0x000000000000781c */ /* 0x000fe20003f4f070 */
[----:B------:R-:W-:Y:S01]  /*124b0*/  IMAD R10, R6, 0xa0, R0 ;  /* 0x000000a0060a7824 */ /* 0x000fe200078e0200 */
[----:B------:R-:W-:Y:S01]  /*124c0*/  R2UR UR10, R13 ;  /* 0x000000000d0a72ca */ /* 0x000fe200000e0000 */
[----:B-1----:R-:W-:Y:S01]  /*124d0*/  VIADD R11, R7, 0x13290 ;  /* 0x00013290070b7836 */ /* 0x002fe20000000000 */
[----:B------:R-:W-:Y:S01]  /*124e0*/  UIADD3.X UR5, URZ, UR39, URZ, UP0, !UPT ;  /* 0x000000273f057290 */ /* 0x000fe200087fe43f */
[----:B------:R-:W-:Y:S01]  /*124f0*/  VIADD R12, R9, 0xe000 ;  /* 0x0000e000090c7836 */ /* 0x000fe20000000000 */
[----:B------:R-:W-:Y:S01]  /*12500*/  UMOV UR6, 0x0 ;  /* 0x0000000000067882 */ /* 0x000fe20000000000 */
[----:B------:R-:W-:-:S10]  /*12510*/  UMOV UR7, 0x12f00000 ;  /* 0x12f0000000077882 */ /* 0x000fd40000000000 */
.L_x_455:
        /* <DEDUP_REMOVED lines=13> */
.L_x_570:
[----:B------:R-:W-:Y:S05]  /*125f0*/  BSYNC B2 ;  /* 0x0000000000027941 */ /* 0x000fea0003800000 */
.L_x_456:
[----:B------:R-:W-:Y:S01]  /*12600*/  BSSY B2, `(.L_x_458) ;  /* 0x000000b000027945 */ /* 0x000fe20003800000 */
[----:B------:R-:W-:Y:S02]  /*12610*/  IMAD.MOV.U32 R14, RZ, RZ, 0x0 ;  /* 0x00000000ff0e7424 */ /* 0x000fe400078e00ff */
[----:B------:R-:W-:Y:S01]  /*12620*/  IMAD.MOV.U32 R15, RZ, RZ, 0x12f00000 ;  /* 0x12f00000ff0f7424 */ /* 0x000fe200078e00ff */
[----:B------:R-:W-:Y:S06]  /*12630*/  @P3 BRA `(.L_x_459) ;  /* 0x00000000001c3947 */ /* 0x000fec0003800000 */
[----:B------:R-:W2:Y:S01]  /*12640*/  S2R R11, SR_TID.X ;  /* 0x00000000000b7919 */ /* 0x000ea20000002100 */
[----:B01----:R-:W-:-:S04]  /*12650*/  IMAD.MOV.U32 R8, RZ, RZ, 0x2800 ;  /* 0x00002800ff087424 */ /* 0x003fc800078e00ff */
[----:B------:R3:W-:Y:S01]  /*12660*/  SYNCS.ARRIVE.TRANS64 RZ, [R7+URZ+0x132b0], R8 ;  /* 0x0132b00807ff79a7 */ /* 0x0007e2000800003f */
[----:B--2---:R-:W-:-:S04]  /*12670*/  LOP3.LUT R11, R11, 0x1f, RZ, 0xc0, !PT ;  /* 0x0000001f0b0b7812 */ /* 0x004fc800078ec0ff */
[----:B------:R-:W-:-:S13]  /*12680*/  ISETP.NE.AND P2, PT, R11, RZ, PT ;  /* 0x000000ff0b00720c */ /* 0x000fda0003f45270 */
[----:B---3--:R-:W-:Y:S05]  /*12690*/  @!P2 BRA `(.L_x_459) ;  /* 0x000000000004a947 */ /* 0x008fea0003800000 */
[----:B------:R-:W-:Y:S01]  /*126a0*/  BPT.TRAP 0x1 ;  /* 0x000000040000795c */ /* 0x000fe20000300000 */
.L_x_459:
[----:B------:R-:W-:Y:S05]  /*126b0*/  BSYNC B2 ;  /* 0x0000000000027941 */ /* 0x000fea0003800000 */
.L_x_458:
[----:B------:R-:W-:Y:S01]  /*126c0*/  R2UR UR10, R13 ;  /* 0x000000000d0a72ca */ /* 0x000fe200000e0000 */
[----:B------:R-:W-:Y:S01]  /*126d0*/  UIADD3 UR4, UP0, UR38, 0x670, URZ ;  /* 0x0000067026047890 */ /* 0x000fe2000ff1e03f */
[----:B------:R-:W-:Y:S01]  /*126e0*/  R2UR UR6, R14 ;  /* 0x000000000e0672ca */ /* 0x000fe200000e0000 */
[----:B------:R-:W-:Y:S01]  /*126f0*/  VIADD R9, R9, 0x6000 ;  /* 0x0000600009097836 */ /* 0x000fe20000000000 */
[----:B------:R-:W-:Y:S01]  /*12700*/  R2UR UR7, R15 ;  /* 0x000000000f0772ca */ /* 0x000fe200000e0000 */
[----:B01----:R-:W-:Y:S01]  /*12710*/  VIADD R7, R7, 0x132b0 ;  /* 0x000132b007077836 */ /* 0x003fe20000000000 */
[----:B------:R-:W-:Y:S01]  /*12720*/  PLOP3.LUT P2, PT, PT, PT, PT, 0x80, 0x0 ;  /* 0x000000000000781c */ /* 0x000fe20003f4f070 */
[----:B------:R-:W-:-:S12]  /*12730*/  UIADD3.X UR5, URZ, UR39, URZ, UP0, !UPT ;  /* 0x000000273f057290 */ /* 0x000fd800087fe43f */
.L_x_460:
        /* <DEDUP_REMOVED lines=9> */
[----:B0-----:R-:W-:Y:S05]  /*127d0*/  @P2 BRA.U.ANY `(.L_x_460) ;  /* 0xfffffffd00d82947 */ /* 0x001fea000393ffff */
.L_x_450:
[----:B------:R-:W-:Y:S05]  /*127e0*/  BSYNC B1 ;  /* 0x0000000000017941 */ /* 0x000fea0003800000 */
.L_x_449:
[C---:B------:R-:W-:Y:S01]  /*127f0*/  ISETP.GT.AND P3, PT, R6.reuse, R3, PT ;  /* 0x000000030600720c */ /* 0x040fe20003f64270 */
[----:B------:R-:W-:Y:S02]  /*12800*/  VIADD R23, R23, 0x1 ;  /* 0x0000000117177836 */ /* 0x000fe40000000000 */
[----:B------:R-:W-:-:S03]  /*12810*/  VIADD R6, R6, 0xffffffff ;  /* 0xffffffff06067836 */ /* 0x000fc60000000000 */
[----:B------:R-:W-:-:S04]  /*12820*/  ISETP.NE.AND P2, PT, R23, 0x2, PT ;  /* 0x000000021700780c */ /* 0x000fc80003f45270 */
[----:B------:R-:W-:Y:S02]  /*12830*/  SEL R7, RZ, 0x1, P2 ;  /* 0x00000001ff077807 */ /* 0x000fe40001000000 */
[----:B------:R-:W-:Y:S02]  /*12840*/  SEL R23, R23, RZ, P2 ;  /* 0x000000ff17177207 */ /* 0x000fe40001000000 */
[----:B------:R-:W-:Y:S01]  /*12850*/  LOP3.LUT R29, R29, R7, RZ, 0x3c, !PT ;  /* 0x000000071d1d7212 */ /* 0x000fe200078e3cff */
[----:B------:R-:W-:Y:S06]  /*12860*/  @P3 BRA `(.L_x_461) ;  /* 0xfffffff800a83947 */ /* 0x000fec000383ffff */
.L_x_431:
[----:B------:R-:W-:Y:S05]  /*12870*/  BSYNC B0 ;  /* 0x0000000000007941 */ /* 0x000fea0003800000 */
.L_x_430:
[----:B------:R-:W-:Y:S05]  /*12880*/  @!P0 WARPSYNC.ALL ;  /* 0x0000000000008948 */ /* 0x000fea0003800000 */
[----:B------:R-:W-:Y:S01]  /*12890*/  @!P0 BAR.SYNC.DEFER_BLOCKING 0xc, 0x200 ;  /* 0x0308000000008b1d */ /* 0x000fe20000010000 */
[----:B------:R-:W-:-:S05]  /*128a0*/  IMAD.MOV.U32 R0, RZ, RZ, RZ ;  /* 0x000000ffff007224 */ /* 0x000fca00078e00ff */
[----:B------:R-:W-:Y:S04]  /*128b0*/  BSSY B0, `(.L_x_462) ;  /* 0x000001e000007945 */ /* 0x000fe80003800000 */
[----:B------:R-:W-:Y:S05]  /*128c0*/  @!P1 BRA `(.L_x_463) ;  /* 0x0000000000709947 */ /* 0x000fea0003800000 */
[----:B------:R-:W-:-:S13]  /*128d0*/  ISETP.NE.AND P0, PT, R5, RZ, PT ;  /* 0x000000ff0500720c */ /* 0x000fda0003f05270 */
[----:B------:R-:W0:Y:S02]  /*128e0*/  @!P0 LDC R5, c[0x0][0x9f0] ;  /* 0x00027c00ff058b82 */ /* 0x000e240000000800 */
[-C--:B0-----:R-:W-:Y:S02]  /*128f0*/  IABS R0, R5.reuse ;  /* 0x0000000500007213 */ /* 0x081fe40000000000 */
[----:B------:R-:W-:Y:S02]  /*12900*/  IABS R7, R5 ;  /* 0x0000000500077213 */ /* 0x000fe40000000000 */
[----:B------:R-:W0:Y:S03]  /*12910*/  I2F.RP R2, R0 ;  /* 0x0000000000027306 */ /* 0x000e260000209400 */
[----:B------:R-:W-:-:S05]  /*12920*/  IMAD.MOV R7, RZ, RZ, -R7 ;  /* 0x000000ffff077224 */ /* 0x000fca00078e0a07 */
[----:B0-----:R-:W0:Y:S02]  /*12930*/  MUFU.RCP R2, R2 ;  /* 0x0000000200027308 */ /* 0x001e240000001000 */
[----:B0-----:R-:W-:-:S06]  /*12940*/  VIADD R2, R2, 0xffffffe ;  /* 0x0ffffffe02027836 */ /* 0x001fcc0000000000 */
[----:B------:R-:W0:Y:S02]  /*12950*/  F2I.FTZ.U32.TRUNC.NTZ R3, R2 ;  /* 0x0000000200037305 */ /* 0x000e24000021f000 */
[----:B0-----:R-:W-:-:S04]  /*12960*/  IMAD.MOV R2, RZ, RZ, -R3 ;  /* 0x000000ffff027224 */ /* 0x001fc800078e0a03 */
[----:B------:R-:W-:Y:S02]  /*12970*/  IMAD R6, R2, R0, RZ ;  /* 0x0000000002067224 */ /* 0x000fe400078e02ff */
[----:B------:R-:W-:-:S04]  /*12980*/  IMAD.MOV.U32 R2, RZ, RZ, RZ ;  /* 0x000000ffff027224 */ /* 0x000fc800078e00ff */
[----:B------:R-:W-:Y:S01]  /*12990*/  IMAD.HI.U32 R2, R3, R6, R2 ;  /* 0x0000000603027227 */ /* 0x000fe200078e0002 */
[----:B------:R-:W-:-:S04]  /*129a0*/  IADD3 R6, R4, -0x1, R5 ;  /* 0xffffffff04067810 */ /* 0x000fc80007ffe005 */
[----:B------:R-:W-:Y:S02]  /*129b0*/  IABS R3, R6 ;  /* 0x0000000600037213 */ /* 0x000fe40000000000 */
[----:B------:R-:W-:-:S03]  /*129c0*/  LOP3.LUT R6, R6, R5, RZ, 0x3c, !PT ;  /* 0x0000000506067212 */ /* 0x000fc600078e3cff */
[----:B------:R-:W-:Y:S01]  /*129d0*/  IMAD.HI.U32 R2, R2, R3, RZ ;  /* 0x0000000302027227 */ /* 0x000fe200078e00ff */
[----:B------:R-:W-:-:S03]  /*129e0*/  ISETP.GE.AND P2, PT, R6, RZ, PT ;  /* 0x000000ff0600720c */ /* 0x000fc60003f46270 */
        /* <DEDUP_REMOVED lines=10> */
.L_x_463:
[----:B------:R-:W-:Y:S05]  /*12a90*/  BSYNC B0 ;  /* 0x0000000000007941 */ /* 0x000fea0003800000 */
.L_x_462:
[----:B------:R-:W-:-:S05]  /*12aa0*/  IMAD R3, R20, R0, RZ ;  /* 0x0000000014037224 */ /* 0x000fca00078e02ff */
[----:B------:R-:W-:Y:S01]  /*12ab0*/  VIADDMNMX R2, R3, R0, R4, PT ;  /* 0x0000000003027246 */ /* 0x000fe20003800104 */
[----:B------:R0:W-:Y:S03]  /*12ac0*/  STL [R1], R3 ;  /* 0x0000000301007387 */ /* 0x0001e60000100800 */
[----:B------:R-:W-:Y:S01]  /*12ad0*/  ISETP.GT.AND P0, PT, R2, R3, PT ;  /* 0x000000030200720c */ /* 0x000fe20003f04270 */
[----:B------:R0:W-:-:S12]  /*12ae0*/  STL [R1+0x20], R2 ;  /* 0x0000200201007387 */ /* 0x0001d80000100800 */
[----:B0-----:R-:W-:Y:S05]  /*12af0*/  @P0 BRA `(.L_x_464) ;  /* 0x0000000000440947 */ /* 0x001fea0003800000 */
[----:B------:R-:W0:Y:S02]  /*12b00*/  S2R R2, SR_TID.X ;  /* 0x0000000000027919 */ /* 0x000e240000002100 */
[----:B0-----:R-:W-:-:S04]  /*12b10*/  LOP3.LUT R2, R2, 0x7f, RZ, 0xc0, !PT ;  /* 0x0000007f02027812 */ /* 0x001fc800078ec0ff */
[----:B------:R-:W-:-:S13]  /*12b20*/  ISETP.NE.AND P0, PT, R2, RZ, PT ;  /* 0x000000ff0200720c */ /* 0x000fda0003f05270 */
[----:B------:R-:W-:Y:S05]  /*12b30*/  @P0 BRA `(.L_x_465) ;  /* 0x0000002800ac0947 */ /* 0x000fea0003800000 */
[----:B------:R-:W0:Y:S01]  /*12b40*/  S2R R5, SR_LANEID ;  /* 0x0000000000057919 */ /* 0x000e220000000000 */
[----:B------:R-:W-:Y:S01]  /*12b50*/  VOTEU.ANY UR4, UPT, PT ;  /* 0x0000000000047886 */ /* 0x000fe200038e0100 */
[----:B------:R-:W2:Y:S01]  /*12b60*/  LDC.64 R2, c[0x0][0xc60] ;  /* 0x00031800ff027b82 */ /* 0x000ea20000000a00 */
[----:B------:R-:W0:Y:S02]  /*12b70*/  FLO.U32 R0, UR4 ;  /* 0x0000000400007d00 */ /* 0x000e2400080e0000 */
[----:B0-----:R-:W-:-:S06]  /*12b80*/  ISETP.EQ.U32.AND P0, PT, R0, R5, PT ;  /* 0x000000050000720c */ /* 0x001fcc0003f02070 */
[----:B------:R-:W2:Y:S07]  /*12b90*/  POPC R5, UR4 ;  /* 0x0000000400057d09 */ /* 0x000eae0008000000 */
[----:B--2---:R-:W2:Y:S01]  /*12ba0*/  @P0 ATOMG.E.ADD.STRONG.GPU PT, R3, desc[UR40][R2.64], R5 ;  /* 0x00000005020309a8 */ /* 0x004ea200081ee1e8 */
[----:B------:R-:W0:Y:S02]  /*12bb0*/  S2R R4, SR_LTMASK ;  /* 0x0000000000047919 */ /* 0x000e240000003900 */
[----:B0-----:R-:W-:-:S04]  /*12bc0*/  LOP3.LUT R4, R4, UR4, RZ, 0xc0, !PT ;  /* 0x0000000404047c12 */ /* 0x001fc8000f8ec0ff */
[----:B------:R-:W0:Y:S01]  /*12bd0*/  POPC R7, R4 ;  /* 0x0000000400077309 */ /* 0x000e220000000000 */
[----:B--2---:R-:W0:Y:S02]  /*12be0*/  SHFL.IDX PT, R0, R3, R0, 0x1f ;  /* 0x00001f0003007589 */ /* 0x004e2400000e0000 */
[----:B0-----:R-:W-:Y:S01]  /*12bf0*/  IADD3 R24, R0, UR36, R7 ;  /* 0x0000002400187c10 */ /* 0x001fe2000fffe007 */
[----:B------:R-:W-:Y:S06]  /*12c00*/  BRA `(.L_x_465) ;  /* 0x0000002800787947 */ /* 0x000fec0003800000 */
.L_x_464:
        /* <DEDUP_REMOVED lines=9> */
[----:B------:R-:W0:Y:S01]  /*12ca0*/  LDC.64 R2, c[0x4][R2] ;  /* 0x0100000002027b82 */ /* 0x000e220000000a00 */
[----:B------:R-:W-:Y:S02]  /*12cb0*/  IMAD.U32 R5, RZ, RZ, UR7 ;  /* 0x00000007ff057e24 */ /* 0x000fe4000f8e00ff */
[----:B------:R-:W-:Y:S02]  /*12cc0*/  IMAD.U32 R6, RZ, RZ, UR8 ;  /* 0x00000008ff067e24 */ /* 0x000fe4000f8e00ff */
[----:B------:R-:W-:-:S02]  /*12cd0*/  IMAD.U32 R7, RZ, RZ, UR9 ;  /* 0x00000009ff077e24 */ /* 0x000fc4000f8e00ff */
[----:B------:R-:W-:Y:S02]  /*12ce0*/  IMAD.U32 R10, RZ, RZ, UR4 ;  /* 0x00000004ff0a7e24 */ /* 0x000fe4000f8e00ff */
[----:B-1----:R-:W-:Y:S02]  /*12cf0*/  IMAD.U32 R11, RZ, RZ, UR5 ;  /* 0x00000005ff0b7e24 */ /* 0x002fe4000f8e00ff */
[----:B------:R-:W-:Y:S02]  /*12d00*/  IMAD.MOV.U32 R8, RZ, RZ, 0x70 ;  /* 0x00000070ff087424 */ /* 0x000fe400078e00ff */
[----:B------:R-:W-:Y:S02]  /*12d10*/  IMAD.MOV.U32 R12, RZ, RZ, 0x1 ;  /* 0x00000001ff0c7424 */ /* 0x000fe400078e00ff */
[----:B------:R-:W-:-:S07]  /*12d20*/  IMAD.MOV.U32 R13, RZ, RZ, RZ ;  /* 0x000000ffff0d7224 */ /* 0x000fce00078e00ff */
[----:B------:R-:W-:-:S07]  /*12d30*/  LEPC R20, `(.L_x_467) ;  /* 0x000000001014794e */ /* 0x000fce0000000000 */
[----:B0-----:R-:W-:Y:S05]  /*12d40*/  CALL.ABS.NOINC R2 ;  /* 0x0000000002007343 */ /* 0x001fea0003c00000 */
.L_x_467:
[----:B------:R-:W-:Y:S05]  /*12d50*/  BSYNC B6 ;  /* 0x0000000000067941 */ /* 0x000fea0003800000 */
.L_x_466:
        /* <DEDUP_REMOVED lines=22> */
.L_x_469:
[----:B------:R-:W-:Y:S05]  /*12ec0*/  BSYNC B6 ;  /* 0x0000000000067941 */ /* 0x000fea0003800000 */
.L_x_468:
        /* <DEDUP_REMOVED lines=20> */
.L_x_471:
[----:B------:R-:W-:Y:S05]  /*13010*/  BSYNC B6 ;  /* 0x0000000000067941 */ /* 0x000fea0003800000 */
.L_x_470:
        /* <DEDUP_REMOVED lines=19> */
.L_x_473:
[----:B------:R-:W-:Y:S05]  /*13150*/  BSYNC B6 ;  /* 0x0000000000067941 */ /* 0x000fea0003800000 */
.L_x_472:
[----:B------:R-:W2:Y:S01]  /*13160*/  LDL.LU R20, [R1+0x4] ;  /* 0x0000040001147983 */ /* 0x000ea20000300800 */
[----:B------:R-:W-:Y:S02]  /*13170*/  ULDC.64 UR4, c[0x0][0x9f8] ;  /* 0x00027e0000047ab9 */ /* 0x000fe40000000a00 */
[----:B------:R-:W-:-:S04]  /*13180*/  ISETP.NE.U32.AND P0, PT, RZ, UR4, PT ;  /* 0x00000004ff007c0c */ /* 0x000fc8000bf05070 */
[----:B------:R-:W-:-:S13]  /*13190*/  ISETP.NE.AND.EX P0, PT, RZ, UR5, PT, P0 ;  /* 0x00000005ff007c0c */ /* 0x000fda000bf05300 */
[----:B------:R-:W-:-:S04]  /*131a0*/  @P0 IADD3 R2, P1, R17, UR4, RZ ;  /* 0x0000000411020c10 */ /* 0x000fc8000ff3e0ff */
[----:B--2---:R-:W-:Y:S01]  /*131b0*/  @P0 IADD3.X R3, R20, UR5, RZ, P1, !PT ;  /* 0x0000000514030c10 */ /* 0x004fe20008ffe4ff */
[----:B------:R-:W-:-:S04]  /*131c0*/  ULDC.64 UR4, c[0x0][0xa08] ;  /* 0x0002820000047ab9 */ /* 0x000fc80000000a00 */
[----:B------:R0:W2:Y:S02]  /*131d0*/  @P0 LDG.E R26, desc[UR40][R2.64] ;  /* 0x00000028021a0981 */ /* 0x0000a4000c1e1900 */
[----:B0-----:R-:W0:Y:S02]  /*131e0*/  LDC.64 R2, c[0x0][0x418] ;  /* 0x00010600ff027b82 */ /* 0x001e240000000a00 */
[----:B0-----:R-:W-:Y:S01]  /*131f0*/  LOP3.LUT P0, RZ, R2, UR4, RZ, 0xfc, !PT ;  /* 0x0000000402ff7c12 */ /* 0x001fe2000f80fcff */
[----:B------:R-:W-:-:S03]  /*13200*/  UMOV UR4, 0xffffffff ;  /* 0xffffffff00047882 */ /* 0x000fc60000000000 */
[----:B------:R-:W-:Y:S02]  /*13210*/  LOP3.LUT P0, RZ, R3, UR5, RZ, 0xfc, P0 ;  /* 0x0000000503ff7c12 */ /* 0x000fe4000800fcff */
[----:B--2---:R-:W-:Y:S02]  /*13220*/  SHF.R.S32.HI R8, RZ, 0x1f, R26 ;  /* 0x0000001fff087819 */ /* 0x004fe4000001141a */
[----:B------:R-:W-:-:S03]  /*13230*/  SEL R17, R26, RZ, !P0 ;  /* 0x000000ff1a117207 */ /* 0x000fc60004000000 */
[----:B------:R0:W-:Y:S01]  /*13240*/  STL [R1+0x4], R8 ;  /* 0x0000040801007387 */ /* 0x0001e20000100800 */
[----:B------:R-:W-:Y:S05]  /*13250*/  BRA.DIV UR4, `(.L_x_474) ;  /* 0x0000003e04507947 */ /* 0x000fea000b800000 */
[----:B------:R-:W2:Y:S02]  /*13260*/  S2R R0, SR_TID.X ;  /* 0x0000000000007919 */ /* 0x000ea40000002100 */
[----:B--2---:R-:W-:-:S04]  /*13270*/  SHF.R.U32.HI R0, RZ, 0x5, R0 ;  /* 0x00000005ff007819 */ /* 0x004fc80000011600 */
[----:B------:R-:W-:-:S05]  /*13280*/  LOP3.LUT R0, R0, 0x3, RZ, 0xc0, !PT ;  /* 0x0000000300007812 */ /* 0x000fca00078ec0ff */
[----:B------:R2:W3:Y:S02]  /*13290*/  SHFL.IDX PT, R14, R0, RZ, 0x1f ;  /* 0x00001fff000e7589 */ /* 0x0004e400000e0000 */
.L_x_573:
[----:B---3--:R-:W-:Y:S02]  /*132a0*/  ISETP.NE.AND P0, PT, R14, RZ, PT ;  /* 0x000000ff0e00720c */ /* 0x008fe40003f05270 */
[----:B------:R-:W-:Y:S02]  /*132b0*/  PLOP3.LUT P1, PT, PT, PT, PT, 0x8, 0x0 ;  /* 0x000000000000781c */ /* 0x000fe40003f2e170 */
[----:B------:R-:W-:-:S11]  /*132c0*/  LOP3.LUT R22, R22, 0xfffffffe, RZ, 0xc0, !PT ;  /* 0xfffffffe16167812 */ /* 0x000fd600078ec0ff */
[----:B------:R-:W-:Y:S01]  /*132d0*/  @P1 LOP3.LUT R22, R22, 0x1, RZ, 0xfc, !PT ;  /* 0x0000000116161812 */ /* 0x000fe200078efcff */
[----:B------:R-:W-:Y:S06]  /*132e0*/  @P0 BRA `(.L_x_475) ;  /* 0x0000000400500947 */ /* 0x000fec0003800000 */
[----:B------:R-:W-:-:S03]  /*132f0*/  UMOV UR4, 0xffffffff ;  /* 0xffffffff00047882 */ /* 0x000fc60000000000 */
[----:B------:R-:W-:Y:S05]  /*13300*/  BRA.DIV UR4, `(.L_x_476) ;  /* 0x0000003e04587947 */ /* 0x000fea000b800000 */
[----:B------:R-:W-:-:S13]  /*13310*/  ELECT P6, URZ, PT ;  /* 0x00000000003f782f */ /* 0x000fda00038c0000 */
.L_x_576:
[----:B------:R-:W-:Y:S05]  /*13320*/  @!P6 BRA `(.L_x_475) ;  /* 0x000000040040e947 */ /* 0x000fea0003800000 */
[----:B--2---:R-:W2:Y:S01]  /*13330*/  LDL R0, [R1+0x20] ;  /* 0x0000200001007983 */ /* 0x004ea20000100800 */
[----:B------:R-:W-:-:S04]  /*13340*/  ISETP.NE.U32.AND P0, PT, R2, RZ, PT ;  /* 0x000000ff0200720c */ /* 0x000fc80003f05070 */
[----:B------:R-:W-:Y:S01]  /*13350*/  ISETP.NE.AND.EX P0, PT, R3, RZ, PT, P0 ;  /* 0x000000ff0300720c */ /* 0x000fe20003f05300 */
[----:B--2---:R-:W-:-:S12]  /*13360*/  VIADD R0, R0, 0xffffffff ;  /* 0xffffffff00007836 */ /* 0x004fd80000000000 */
[----:B------:R-:W-:Y:S05]  /*13370*/  @!P0 BRA `(.L_x_477) ;  /* 0x0000000000448947 */ /* 0x000fea0003800000 */
[----:B------:R-:W2:Y:S01]  /*13380*/  LDC R7, c[0x0][0x43c] ;  /* 0x00010f00ff077b82 */ /* 0x000ea20000000800 */
[----:B------:R-:W-:Y:S01]  /*13390*/  ULDC.64 UR4, c[0x0][0x428] ;  /* 0x00010a0000047ab9 */ /* 0x000fe20000000a00 */
[----:B--2---:R-:W-:-:S13]  /*133a0*/  ISETP.NE.AND P0, PT, R7, 0x1, PT ;  /* 0x000000010700780c */ /* 0x004fda0003f05270 */
[----:B------:R-:W2:Y:S02]  /*133b0*/  @P0 LDC.64 R4, c[0x0][0x440] ;  /* 0x00011000ff040b82 */ /* 0x000ea40000000a00 */
[----:B--2---:R-:W-:-:S04]  /*133c0*/  @P0 IMAD.HI.U32 R6, R0, R4, RZ ;  /* 0x0000000400060227 */ /* 0x004fc800078e00ff */
[----:B------:R-:W-:Y:S01]  /*133d0*/  IMAD.MOV.U32 R4, RZ, RZ, R0 ;  /* 0x000000ffff047224 */ /* 0x000fe200078e0000 */
[----:B------:R-:W-:Y:S01]  /*133e0*/  @P0 SHF.R.U32.HI R4, RZ, R5, R6 ;  /* 0x00000005ff040219 */ /* 0x000fe20000011606 */
[----:B------:R-:W-:-:S04]  /*133f0*/  IMAD R6, R8, UR4, RZ ;  /* 0x0000000408067c24 */ /* 0x000fc8000f8e02ff */
[----:B------:R-:W-:Y:S02]  /*13400*/  IMAD.MOV R5, RZ, RZ, -R4 ;  /* 0x000000ffff057224 */ /* 0x000fe400078e0a04 */
[----:B------:R-:W-:Y:S02]  /*13410*/  IMAD R6, R26, UR5, R6 ;  /* 0x000000051a067c24 */ /* 0x000fe4000f8e0206 */
[----:B------:R-:W-:Y:S01]  /*13420*/  IMAD R0, R7, R5, R0 ;  /* 0x0000000507007224 */ /* 0x000fe200078e0200 */
[----:B------:R-:W-:-:S03]  /*13430*/  SHF.R.S32.HI R5, RZ, 0x1f, R4 ;  /* 0x0000001fff057819 */ /* 0x000fc60000011404 */
[----:B------:R-:W-:-:S04]  /*13440*/  IMAD.WIDE.U32 R4, R26, UR4, R4 ;  /* 0x000000041a047c25 */ /* 0x000fc8000f8e0004 */
[----:B------:R-:W-:Y:S01]  /*13450*/  IMAD.IADD R5, R5, 0x1, R6 ;  /* 0x0000000105057824 */ /* 0x000fe200078e0206 */
[----:B------:R-:W-:-:S04]  /*13460*/  LEA R2, P0, R4, R2, 0x2 ;  /* 0x0000000204027211 */ /* 0x000fc800078010ff */
[----:B------:R-:W-:-:S05]  /*13470*/  LEA.HI.X R3, R4, R3, R5, 0x2, P0 ;  /* 0x0000000304037211 */ /* 0x000fca00000f1405 */
[----:B------:R2:W5:Y:S04]  /*13480*/  LDG.E R17, desc[UR40][R2.64] ;  /* 0x0000002802117981 */ /* 0x000568000c1e1900 */
.L_x_477:
[----:B------:R-:W-:Y:S01]  /*13490*/  IMAD R4, R19, 0x8, R18 ;  /* 0x0000000813047824 */ /* 0x000fe200078e0212 */
[----:B--2---:R-:W-:Y:S01]  /*134a0*/  SHF.L.U32 R3, R28, 0x1f, RZ ;  /* 0x0000001f1c037819 */ /* 0x004fe200000006ff */
[----:B------:R-:W2:Y:S03]  /*134b0*/  S2R R2, SR_TID.X ;  /* 0x0000000000027919 */ /* 0x000ea60000002100 */
[----:B------:R-:W3:Y:S01]  /*134c0*/  SYNCS.PHASECHK.TRANS64.TRYWAIT P0, [R4+URZ+0x13280], R3 ;  /* 0x01328003040075a7 */ /* 0x000ee2000800017f */
[----:B--2---:R-:W-:-:S04]  /*134d0*/  LOP3.LUT R2, R2, 0x7f, RZ, 0xc0, !PT ;  /* 0x0000007f02027812 */ /* 0x004fc800078ec0ff */
[----:B------:R-:W-:Y:S01]  /*134e0*/  ISETP.NE.AND P1, PT, R2, RZ, PT ;  /* 0x000000ff0200720c */ /* 0x000fe20003f25270 */
[----:B---3--:R-:W-:-:S12]  /*134f0*/  @!P0 BRA `(.L_x_478) ;  /* 0x0000003800fc8947 */ /* 0x008fd80003800000 */
.L_x_577:
[----:B------:R-:W-:Y:S05]  /*13500*/  @P1 BRA `(.L_x_479) ;  /* 0x00000000001c1947 */ /* 0x000fea0003800000 */
[----:B------:R-:W3:Y:S02]  /*13510*/  S2R R2, SR_TID.X ;  /* 0x0000000000027919 */ /* 0x000ee40000002100 */
[----:B---3--:R-:W-:Y:S01]  /*13520*/  LOP3.LUT R5, R2, 0x1f, RZ, 0xc0, !PT ;  /* 0x0000001f02057812 */ /* 0x008fe200078ec0ff */
[----:B------:R-:W-:-:S03]  /*13530*/  IMAD.MOV.U32 R2, RZ, RZ, 0x2800 ;  /* 0x00002800ff027424 */ /* 0x000fc600078e00ff */
[----:B------:R-:W-:Y:S01]  /*13540*/  ISETP.NE.AND P0, PT, R5, RZ, PT ;  /* 0x000000ff0500720c */ /* 0x000fe20003f05270 */
[----:B------:R3:W-:-:S12]  /*13550*/  SYNCS.ARRIVE.TRANS64 RZ, [R4+URZ+0x13270], R2 ;  /* 0x0132700204ff79a7 */ /* 0x0007d8000800003f */
[----:B---3--:R-:W-:Y:S05]  /*13560*/  @!P0 BRA `(.L_x_479) ;  /* 0x0000000000048947 */ /* 0x008fea0003800000 */
[----:B------:R-:W-:Y:S01]  /*13570*/  BPT.TRAP 0x1 ;  /* 0x000000040000795c */ /* 0x000fe20000300000 */
.L_x_479:
[----:B------:R-:W3:Y:S01]  /*13580*/  LDL R5, [R1+0x8] ;  /* 0x0000080001057983 */ /* 0x000ee20000100800 */
[----:B------:R-:W-:Y:S01]  /*13590*/  IMAD R2, R19, 0x2800, R18 ;  /* 0x0000280013027824 */ /* 0x000fe200078e0212 */
[----:B------:R-:W-:Y:S01]  /*135a0*/  R2UR UR9, R4 ;  /* 0x00000000040972ca */ /* 0x000fe200000e0000 */
[----:B------:R-:W-:Y:S01]  /*135b0*/  UIADD3 UR4, UP0, UR38, 0x470, URZ ;  /* 0x0000047026047890 */ /* 0x000fe2000ff1e03f */
[----:B------:R-:W-:Y:S01]  /*135c0*/  R2UR UR12, R16 ;  /* 0x00000000100c72ca */ /* 0x000fe200000e0000 */
[----:B------:R-:W-:Y:S01]  /*135d0*/  UMOV UR6, 0x0 ;  /* 0x0000000000067882 */ /* 0x000fe20000000000 */
[----:B------:R-:W-:Y:S01]  /*135e0*/  R2UR UR8, R2 ;  /* 0x00000000020872ca */ /* 0x000fe200000e0000 */
[----:B------:R-:W-:Y:S01]  /*135f0*/  UIADD3.X UR5, URZ, UR39, URZ, UP0, !UPT ;  /* 0x000000273f057290 */ /* 0x000fe200087fe43f */
[----:B-----5:R-:W-:Y:S01]  /*13600*/  R2UR UR13, R17 ;  /* 0x00000000110d72ca */ /* 0x020fe200000e0000 */
[----:B------:R-:W-:Y:S01]  /*13610*/  UMOV UR7, 0x14f00000 ;  /* 0x14f0000000077882 */ /* 0x000fe20000000000 */
[----:B------:R-:W-:-:S05]  /*13620*/  UMOV UR10, URZ ;  /* 0x0000003f000a7c82 */ /* 0x000fca0008000000 */
[----:B------:R-:W-:-:S04]  /*13630*/  UIADD3 UR9, UR9, 0x13270, URZ ;  /* 0x0001327009097890 */ /* 0x000fc8000fffe03f */
[----:B------:R-:W-:Y:S01]  /*13640*/  UIADD3 UR8, UR8, 0x6000, URZ ;  /* 0x0000600008087890 */ /* 0x000fe2000fffe03f */
[----:B---3--:R-:W-:-:S05]  /*13650*/  IMAD R0, R0, 0xa0, R5 ;  /* 0x000000a000007824 */ /* 0x008fca00078e0205 */
[----:B------:R-:W-:-:S13]  /*13660*/  R2UR UR11, R0 ;  /* 0x00000000000b72ca */ /* 0x000fda00000e0000 */
[----:B------:R3:W-:Y:S01]  /*13670*/  UTMALDG.4D [UR8], [UR4], desc[UR6] ;  /* 0x00000608040075b4 */ /* 0x0007e20008019000 */
[----:B------:R-:W4:Y:S02]  /*13680*/  SYNCS.PHASECHK.TRANS64.TRYWAIT P0, [R4+URZ+0x13240], R3 ;  /* 0x01324003040075a7 */ /* 0x000f24000800017f */
[----:B---34-:R-:W-:Y:S05]  /*13690*/  @!P0 BRA `(.L_x_480) ;  /* 0x0000003800a88947 */ /* 0x018fea0003800000 */
.L_x_578:
        /* <DEDUP_REMOVED lines=8> */
.L_x_481:
        /* <DEDUP_REMOVED lines=8> */
[----:B------:R-:W-:Y:S01]  /*137a0*/  R2UR UR13, R17 ;  /* 0x00000000110d72ca */ /* 0x000fe200000e0000 */
[----:B------:R-:W-:Y:S01]  /*137b0*/  UMOV UR10, URZ ;  /* 0x0000003f000a7c82 */ /* 0x000fe20008000000 */
[----:B------:R-:W-:-:S02]  /*137c0*/  PLOP3.LUT P0, PT, PT, PT, PT, 0x80, 0x0 ;  /* 0x000000000000781c */ /* 0x000fc40003f0f070 */
[----:B------:R-:W-:Y:S01]  /*137d0*/  LOP3.LUT R22, R22, 0xfffffffe, RZ, 0xc0, !PT ;  /* 0xfffffffe16167812 */ /* 0x000fe200078ec0ff */
[----:B------:R-:W-:Y:S02]  /*137e0*/  UIADD3 UR8, UR8, 0xe000, URZ ;  /* 0x0000e00008087890 */ /* 0x000fe4000fffe03f */
[----:B------:R-:W-:-:S08]  /*137f0*/  UIADD3 UR9, UR9, 0x13230, URZ ;  /* 0x0001323009097890 */ /* 0x000fd0000fffe03f */
[----:B------:R-:W-:Y:S01]  /*13800*/  @P0 LOP3.LUT R22, R22, 0x1, RZ, 0xfc, !PT ;  /* 0x0000000116160812 */ /* 0x000fe200078efcff */
[----:B------:R4:W-:Y:S02]  /*13810*/  UTMALDG.4D [UR8], [UR4], desc[UR6] ;  /* 0x00000608040075b4 */ /* 0x0009e40008019000 */
[----:B----4-:R-:W-:-:S04]  /*13820*/  NOP ;  /* 0x0000000000007918 */ /* 0x010fc80000000000 */
.L_x_475:
[----:B--23--:R-:W2:Y:S04]  /*13830*/  LDL.LU R4, [R1+0x18] ;  /* 0x0000180001047983 */ /* 0x00cea80000300800 */
[----:B------:R-:W3:Y:S04]  /*13840*/  LDL.LU R6, [R1+0x14] ;  /* 0x0000140001067983 */ /* 0x000ee80000300800 */
[----:B------:R-:W4:Y:S01]  /*13850*/  LDL.LU R3, [R1+0x30] ;  /* 0x0000300001037983 */ /* 0x000f220000300800 */
[----:B------:R-:W-:Y:S05]  /*13860*/  WARPSYNC.ALL ;  /* 0x0000000000007948 */ /* 0x000fea0003800000 */
[----:B------:R-:W-:Y:S01]  /*13870*/  ULDC.64 UR6, c[0x0][0xa00] ;  /* 0x0002800000067ab9 */ /* 0x000fe20000000a00 */
[----:B------:R-:W-:Y:S01]  /*13880*/  ULDC.64 UR4, c[0x0][0x298] ;  /* 0x0000a60000047ab9 */ /* 0x000fe20000000a00 */
[----:B------:R-:W-:Y:S01]  /*13890*/  VIADD R0, R18, 0xb000 ;  /* 0x0000b00012007836 */ /* 0x000fe20000000000 */
[----:B------:R-:W-:Y:S01]  /*138a0*/  BAR.SYNC.DEFER_BLOCKING 0x8, 0x200 ;  /* 0x0208000000007b1d */ /* 0x000fe20000010000 */
[----:B------:R-:W-:-:S03]  /*138b0*/  ISETP.NE.U32.AND P0, PT, RZ, UR6, PT ;  /* 0x00000006ff007c0c */ /* 0x000fc6000bf05070 */
[----:B------:R-:W-:Y:S02]  /*138c0*/  LOP3.LUT P1, RZ, R0, 0x1bf, RZ, 0xc0, !PT ;  /* 0x000001bf00ff7812 */ /* 0x000fe4000782c0ff */
[----:B------:R-:W-:Y:S01]  /*138d0*/  ISETP.NE.AND.EX P0, PT, RZ, UR7, PT, P0 ;  /* 0x00000007ff007c0c */ /* 0x000fe2000bf05300 */
[----:B------:R-:W-:Y:S01]  /*138e0*/  BSSY B6, `(.L_x_482) ;  /* 0x000001d000067945 */ /* 0x000fe20003800000 */
[----:B--2---:R-:W-:Y:S02]  /*138f0*/  SHF.R.S32.HI R2, RZ, 0x1f, R4 ;  /* 0x0000001fff027819 */ /* 0x004fe40000011404 */
[----:B---3--:R-:W-:-:S03]  /*13900*/  SEL R6, R6, RZ, !P0 ;  /* 0x000000ff06067207 */ /* 0x008fc60004000000 */
[----:B------:R-:W-:-:S04]  /*13910*/  IMAD R2, R2, UR4, RZ ;  /* 0x0000000402027c24 */ /* 0x000fc8000f8e02ff */
[C---:B------:R-:W-:Y:S01]  /*13920*/  IMAD R0, R4.reuse, UR5, R2 ;  /* 0x0000000504007c24 */ /* 0x040fe2000f8e0202 */
[----:B----4-:R-:W-:Y:S01]  /*13930*/  SEL R2, R3, RZ, !P0 ;  /* 0x000000ff03027207 */ /* 0x010fe20004000000 */
[----:B------:R-:W-:-:S04]  /*13940*/  IMAD.WIDE.U32 R4, R4, UR4, RZ ;  /* 0x0000000404047c25 */ /* 0x000fc8000f8e00ff */
[----:B------:R-:W-:Y:S01]  /*13950*/  IMAD.IADD R0, R5, 0x1, R0 ;  /* 0x0000000105007824 */ /* 0x000fe200078e0200 */
[----:B------:R2:W-:Y:S04]  /*13960*/  STL.64 [R1+0x28], R4 ;  /* 0x0000280401007387 */ /* 0x0005e80000100a00 */
[----:B------:R2:W-:Y:S04]  /*13970*/  STL [R1+0x14], R6 ;  /* 0x0000140601007387 */ /* 0x0005e80000100800 */
[----:B------:R2:W-:Y:S04]  /*13980*/  STL [R1+0x30], R2 ;  /* 0x0000300201007387 */ /* 0x0005e80000100800 */
[----:B------:R2:W-:Y:S01]  /*13990*/  STL [R1+0x18], R0 ;  /* 0x0000180001007387 */ /* 0x0005e20000100800 */
[----:B------:R-:W-:Y:S05]  /*139a0*/  @!P1 BRA `(.L_x_483) ;  /* 0x0000000000409947 */ /* 0x000fea0003800000 */
[----:B--2---:R-:W-:Y:S01]  /*139b0*/  MOV R2, 0x0 ;  /* 0x0000000000027802 */ /* 0x004fe20000000f00 */
        /* <DEDUP_REMOVED lines=8> */
[----:B------:R-:W-:Y:S02]  /*13a40*/  IMAD.U32 R10, RZ, RZ, UR8 ;  /* 0x00000008ff0a7e24 */ /* 0x000fe4000f8e00ff */
[----:B-1----:R-:W-:Y:S02]  /*13a50*/  IMAD.U32 R11, RZ, RZ, UR9 ;  /* 0x00000009ff0b7e24 */ /* 0x002fe4000f8e00ff */
[----:B0-----:R-:W-:Y:S02]  /*13a60*/  IMAD.MOV.U32 R8, RZ, RZ, 0x70 ;  /* 0x00000070ff087424 */ /* 0x001fe400078e00ff */
[----:B------:R-:W-:Y:S02]  /*13a70*/  IMAD.MOV.U32 R12, RZ, RZ, 0x1 ;  /* 0x00000001ff0c7424 */ /* 0x000fe400078e00ff */
[----:B------:R-:W-:-:S07]  /*13a80*/  IMAD.MOV.U32 R13, RZ, RZ, RZ ;  /* 0x000000ffff0d7224 */ /* 0x000fce00078e00ff */
[----:B------:R-:W-:-:S07]  /*13a90*/  LEPC R20, `(.L_x_483) ;  /* 0x000000001014794e */ /* 0x000fce0000000000 */
[----:B--2---:R-:W-:Y:S05]  /*13aa0*/  CALL.ABS.NOINC R2 ;  /* 0x0000000002007343 */ /* 0x004fea0003c00000 */
.L_x_483:
[----:B------:R-:W-:Y:S05]  /*13ab0*/  BSYNC B6 ;  /* 0x0000000000067941 */ /* 0x000fea0003800000 */
.L_x_482:
[----:B------:R-:W3:Y:S01]  /*13ac0*/  LDL.LU R20, [R1+0x18] ;  /* 0x0000180001147983 */ /* 0x000ee20000300800 */
[----:B------:R-:W4:Y:S01]  /*13ad0*/  LDC R9, c[0x0][0x448] ;  /* 0x00011200ff097b82 */ /* 0x000f220000000800 */
[----:B------:R-:W-:Y:S01]  /*13ae0*/  ULDC.64 UR4, c[0x0][0x2d8] ;  /* 0x0000b60000047ab9 */ /* 0x000fe20000000a00 */
[----:B------:R-:W-:Y:S01]  /*13af0*/  ULDC.64 UR6, c[0x0][0x2e0] ;  /* 0x0000b80000067ab9 */ /* 0x000fe20000000a00 */
[----:B--2---:R-:W3:Y:S01]  /*13b00*/  LDL.LU.64 R2, [R1+0x28] ;  /* 0x0000280001027983 */ /* 0x004ee20000300a00 */
[----:B------:R-:W-:-:S03]  /*13b10*/  ULDC.64 UR8, c[0x0][0x280] ;  /* 0x0000a00000087ab9 */ /* 0x000fc60000000a00 */
[----:B------:R-:W2:Y:S04]  /*13b20*/  LDL.LU R21, [R1+0x30] ;  /* 0x0000300001157983 */ /* 0x000ea80000300800 */
[----:B------:R-:W2:Y:S04]  /*13b30*/  LDL.LU R4, [R1+0x14] ;  /* 0x0000140001047983 */ /* 0x000ea80000300800 */
[----:B------:R0:W5:Y:S01]  /*13b40*/  LDL R10, [R1+0x34] ;  /* 0x00003400010a7983 */ /* 0x0001620000100800 */
[----:B----4-:R-:W-:-:S13]  /*13b50*/  ISETP.NE.AND P0, PT, R9, 0x1, PT ;  /* 0x000000010900780c */ /* 0x010fda0003f05270 */
[----:B------:R-:W4:Y:S08]  /*13b60*/  @P0 LDC R5, c[0x0][0x450] ;  /* 0x00011400ff050b82 */ /* 0x000f300000000800 */
[----:B0-----:R-:W0:Y:S01]  /*13b70*/  @P0 LDC R8, c[0x0][0x450] ;  /* 0x00011400ff080b82 */ /* 0x001e220000000800 */
[----:B---3--:R-:W-:Y:S02]  /*13b80*/  IMAD.MOV.U32 R3, RZ, RZ, R20 ;  /* 0x000000ffff037224 */ /* 0x008fe400078e0014 */
[----:B------:R-:W3:Y:S01]  /*13b90*/  S2R R20, SR_TID.X ;  /* 0x0000000000147919 */ /* 0x000ee20000002100 */
[----:B------:R-:W-:-:S04]  /*13ba0*/  IMAD.WIDE.U32 R2, R16, UR4, R2 ;  /* 0x0000000410027c25 */ /* 0x000fc8000f8e0002 */
[----:B------:R-:W-:Y:S01]  /*13bb0*/  IMAD R3, R16, UR5, R3 ;  /* 0x0000000510037c24 */ /* 0x000fe2000f8e0203 */
[----:B------:R-:W-:Y:S01]  /*13bc0*/  ULDC.64 UR4, c[0x0][0x2d0] ;  /* 0x0000b40000047ab9 */ /* 0x000fe20000000a00 */
[----:B--2---:R-:W-:Y:S02]  /*13bd0*/  IMAD R0, R21, UR6, RZ ;  /* 0x0000000615007c24 */ /* 0x004fe4000f8e02ff */
[----:B------:R-:W-:-:S04]  /*13be0*/  IMAD.WIDE.U32 R2, R4, UR6, R2 ;  /* 0x0000000604027c25 */ /* 0x000fc8000f8e0002 */
[----:B------:R-:W-:Y:S01]  /*13bf0*/  IMAD R0, R4, UR7, R0 ;  /* 0x0000000704007c24 */ /* 0x000fe2000f8e0200 */
[----:B------:R-:W-:Y:S01]  /*13c00*/  ULDC.64 UR6, c[0x0][0x2c8] ;  /* 0x0000b20000067ab9 */ /* 0x000fe20000000a00 */
[----:B------:R-:W2:Y:S02]  /*13c10*/  @P0 LDC R4, c[0x0][0x44c] ;  /* 0x00011300ff040b82 */ /* 0x000ea40000000800 */
[----:B------:R-:W-:Y:S01]  /*13c20*/  IMAD.IADD R3, R3, 0x1, R0 ;  /* 0x0000000103037824 */ /* 0x000fe200078e0200 */
[C---:B---3--:R-:W-:Y:S01]  /*13c30*/  LOP3.LUT R21, R20.reuse, 0x7f, RZ, 0xc0, !PT ;  /* 0x0000007f14157812 */ /* 0x048fe200078ec0ff */
[----:B------:R-:W-:-:S03]  /*13c40*/  IMAD.SHL.U32 R20, R20, 0x20, RZ ;  /* 0x0000002014147824 */ /* 0x000fc600078e00ff */
[----:B------:R-:W-:-:S04]  /*13c50*/  SHF.R.U32.HI R21, RZ, 0x2, R21 ;  /* 0x00000002ff157819 */ /* 0x000fc80000011615 */
[----:B------:R-:W-:-:S05]  /*13c60*/  LOP3.LUT R20, R21, 0x60, R20, 0xf8, !PT ;  /* 0x0000006015147812 */ /* 0x000fca00078ef814 */
[----:B------:R-:W-:-:S04]  /*13c70*/  IMAD R6, R25, 0xc0, R20 ;  /* 0x000000c019067824 */ /* 0x000fc800078e0214 */
[----:B--2---:R-:W-:-:S04]  /*13c80*/  @P0 IMAD.HI.U32 R0, R6, R4, RZ ;  /* 0x0000000406000227 */ /* 0x004fc800078e00ff */
[----:B------:R-:W-:Y:S01]  /*13c90*/  IMAD.MOV.U32 R4, RZ, RZ, R6 ;  /* 0x000000ffff047224 */ /* 0x000fe200078e0006 */
[----:B----4-:R-:W-:-:S04]  /*13ca0*/  @P0 SHF.R.U32.HI R4, RZ, R5, R0 ;  /* 0x00000005ff040219 */ /* 0x010fc80000011600 */
[----:B------:R-:W-:-:S05]  /*13cb0*/  SHF.R.S32.HI R0, RZ, 0x1f, R4 ;  /* 0x0000001fff007819 */ /* 0x000fca0000011404 */
[----:B------:R-:W-:-:S04]  /*13cc0*/  IMAD R0, R0, UR4, RZ ;  /* 0x0000000400007c24 */ /* 0x000fc8000f8e02ff */
[C---:B------:R-:W-:Y:S02]  /*13cd0*/  IMAD R7, R4.reuse, UR5, R0 ;  /* 0x0000000504077c24 */ /* 0x040fe4000f8e0200 */
[----:B------:R-:W-:Y:S02]  /*13ce0*/  IMAD.MOV R0, RZ, RZ, -R4 ;  /* 0x000000ffff007224 */ /* 0x000fe400078e0a04 */
[----:B------:R-:W-:-:S04]  /*13cf0*/  IMAD.WIDE.U32 R4, R4, UR4, R2 ;  /* 0x0000000404047c25 */ /* 0x000fc8000f8e0002 */
[----:B------:R-:W-:Y:S02]  /*13d00*/  IMAD R0, R9, R0, R6 ;  /* 0x0000000009007224 */ /* 0x000fe400078e0206 */
[----:B------:R-:W-:-:S03]  /*13d10*/  IMAD.IADD R5, R5, 0x1, R7 ;  /* 0x0000000105057824 */ /* 0x000fc600078e0207 */
[----:B------:R-:W-:Y:S01]  /*13d20*/  SHF.R.S32.HI R7, RZ, 0x1f, R0 ;  /* 0x0000001fff077819 */ /* 0x000fe20000011400 */
[----:B------:R-:W-:-:S04]  /*13d30*/  IMAD.WIDE.U32 R4, R0, UR6, R4 ;  /* 0x0000000600047c25 */ /* 0x000fc8000f8e0004 */
[----:B------:R-:W-:-:S04]  /*13d40*/  IMAD R7, R7, UR6, RZ ;  /* 0x0000000607077c24 */ /* 0x000fc8000f8e02ff */
[----:B------:R-:W-:Y:S01]  /*13d50*/  IMAD R7, R0, UR7, R7 ;  /* 0x0000000700077c24 */ /* 0x000fe2000f8e0207 */
[----:B------:R-:W-:-:S04]  /*13d60*/  IADD3 R0, P1, R4, UR8, RZ ;  /* 0x0000000804007c10 */ /* 0x000fc8000ff3e0ff */
[----:B------:R-:W-:Y:S02]  /*13d70*/  IADD3.X R4, R5, UR9, R7, P1, !PT ;  /* 0x0000000905047c10 */ /* 0x000fe40008ffe407 */
[----:B------:R-:W2:Y:S01]  /*13d80*/  @P0 LDC R7, c[0x0][0x44c] ;  /* 0x00011300ff070b82 */ /* 0x000ea20000000800 */
[----:B------:R-:W-:Y:S01]  /*13d90*/  VIADD R5, R6, 0x80 ;  /* 0x0000008006057836 */ /* 0x000fe20000000000 */
[----:B------:R-:W3:Y:S03]  /*13da0*/  S2R R21, SR_TID.X ;  /* 0x0000000000157919 */ /* 0x000ee60000002100 */
[----:B------:R-:W-:Y:S02]  /*13db0*/  IMAD.MOV.U32 R6, RZ, RZ, R5 ;  /* 0x000000ffff067224 */ /* 0x000fe400078e0005 */
[----:B--2---:R-:W-:-:S05]  /*13dc0*/  @P0 IMAD.HI.U32 R7, R5, R7, RZ ;  /* 0x0000000705070227 */ /* 0x004fca00078e00ff */
[----:B0-----:R-:W-:-:S05]  /*13dd0*/  @P0 SHF.R.U32.HI R6, RZ, R8, R7 ;  /* 0x00000008ff060219 */ /* 0x001fca0000011607 */
[----:B------:R-:W-:-:S04]  /*13de0*/  IMAD.MOV R7, RZ, RZ, -R6 ;  /* 0x000000ffff077224 */ /* 0x000fc800078e0a06 */
[----:B------:R-:W-:Y:S01]  /*13df0*/  IMAD R5, R9, R7, R5 ;  /* 0x0000000709057224 */ /* 0x000fe200078e0205 */
[----:B------:R-:W-:Y:S01]  /*13e00*/  SHF.R.S32.HI R7, RZ, 0x1f, R6 ;  /* 0x0000001fff077819 */ /* 0x000fe20000011406 */
[----:B------:R-:W-:-:S04]  /*13e10*/  IMAD.WIDE.U32 R2, R6, UR4, R2 ;  /* 0x0000000406027c25 */ /* 0x000fc8000f8e0002 */
[----:B------:R-:W-:Y:S01]  /*13e20*/  IMAD R7, R7, UR4, RZ ;  /* 0x0000000407077c24 */ /* 0x000fe2000f8e02ff */
[----:B------:R-:W-:-:S03]  /*13e30*/  ULDC UR4, c[0x0][0x2b8] ;  /* 0x0000ae0000047ab9 */ /* 0x000fc60000000800 */
[----:B------:R-:W-:Y:S01]  /*13e40*/  IMAD R7, R6, UR5, R7 ;  /* 0x0000000506077c24 */ /* 0x000fe2000f8e0207 */
[----:B------:R-:W-:Y:S01]  /*13e50*/  SHF.R.S32.HI R6, RZ, 0x1f, R5 ;  /* 0x0000001fff067819 */ /* 0x000fe20000011405 */
[----:B---3--:R-:W-:Y:S02]  /*13e60*/  IMAD.SHL.U32 R20, R21, 0x10, RZ ;  /* 0x0000001015147824 */ /* 0x008fe400078e00ff */
[----:B------:R-:W-:Y:S02]  /*13e70*/  IMAD.IADD R3, R3, 0x1, R7 ;  /* 0x0000000103037824 */ /* 0x000fe400078e0207 */
[----:B------:R-:W-:Y:S02]  /*13e80*/  IMAD R6, R6, UR6, RZ ;  /* 0x0000000606067c24 */ /* 0x000fe4000f8e02ff */
[----:B------:R-:W-:Y:S01]  /*13e90*/  IMAD.WIDE.U32 R2, R5, UR6, R2 ;  /* 0x0000000605027c25 */ /* 0x000fe2000f8e0002 */
[----:B------:R-:W-:-:S03]  /*13ea0*/  LOP3.LUT R20, R20, 0x30, RZ, 0xc0, !PT ;  /* 0x0000003014147812 */ /* 0x000fc600078ec0ff */
[----:B------:R-:W-:Y:S01]  /*13eb0*/  IMAD R6, R5, UR7, R6 ;  /* 0x0000000705067c24 */ /* 0x000fe2000f8e0206 */
[----:B------:R-:W-:Y:S02]  /*13ec0*/  IADD3 R2, P1, R2, UR8, RZ ;  /* 0x0000000802027c10 */ /* 0x000fe4000ff3e0ff */
[----:B------:R-:W-:Y:S01]  /*13ed0*/  ISETP.GE.AND P0, PT, R20, UR4, PT ;  /* 0x0000000414007c0c */ /* 0x000fe2000bf06270 */
[----:B------:R-:W-:Y:S01]  /*13ee0*/  UMOV UR4, 0xffffffff ;  /* 0xffffffff00047882 */ /* 0x000fe20000000000 */
[----:B------:R-:W-:Y:S02]  /*13ef0*/  LOP3.LUT R21, R21, 0x7f, RZ, 0xc0, !PT ;  /* 0x0000007f15157812 */ /* 0x000fe400078ec0ff */
[----:B------:R-:W-:Y:S02]  /*13f00*/  IADD3.X R3, R3, UR9, R6, P1, !PT ;  /* 0x0000000903037c10 */ /* 0x000fe40008ffe406 */
[----:B------:R-:W-:Y:S01]  /*13f10*/  SHF.R.U32.HI R21, RZ, 0x2, R21 ;  /* 0x00000002ff157819 */ /* 0x000fe20000011615 */
[----:B------:R-:W-:Y:S06]  /*13f20*/  BRA.DIV UR4, `(.L_x_484) ;  /* 0x0000003204987947 */ /* 0x000fec000b800000 */
[----:B------:R-:W2:Y:S01]  /*13f30*/  LDL.LU R6, [R1+0x3c] ;  /* 0x00003c0001067983 */ /* 0x000ea20000300800 */
[----:B------:R-:W-:-:S03]  /*13f40*/  IMAD R25, R25, 0xc0, R21 ;  /* 0x000000c019197824 */ /* 0x000fc600078e0215 */
[----:B------:R-:W0:Y:S04]  /*13f50*/  SHFL.IDX PT, R7, R0, RZ, 0x1c1f ;  /* 0x001c1fff00077589 */ /* 0x000e2800000e0000 */
[----:B------:R-:W-:Y:S04]  /*13f60*/  SHFL.IDX PT, R8, R2, RZ, 0x1c1f ;  /* 0x001c1fff02087589 */ /* 0x000fe800000e0000 */
[----:B------:R-:W-:Y:S01]  /*13f70*/  SHFL.IDX PT, R2, R2, 0x1, 0x1c1f ;  /* 0x003c1f0002027f89 */ /* 0x000fe200000e0000 */
[----:B--2---:R-:W-:-:S03]  /*13f80*/  IMAD R5, R6, R9, RZ ;  /* 0x0000000906057224 */ /* 0x004fc600078e02ff */
[----:B------:R-:W2:Y:S02]  /*13f90*/  SHFL.IDX PT, R6, R4, RZ, 0x1c1f ;  /* 0x001c1fff04067589 */ /* 0x000ea400000e0000 */
[----:B------:R-:W-:-:S13]  /*13fa0*/  ISETP.GE.AND P1, PT, R25, R5, PT ;  /* 0x000000051900720c */ /* 0x000fda0003f26270 */
[----:B0-----:R-:W-:-:S05]  /*13fb0*/  @!P1 IADD3 R7, P2, R20, R7, RZ ;  /* 0x0000000714079210 */ /* 0x001fca0007f5e0ff */
[----:B--2---:R-:W-:-:S05]  /*13fc0*/  @!P1 IMAD.X R6, RZ, RZ, R6, P2 ;  /* 0x000000ffff069224 */ /* 0x004fca00010e0606 */
[----:B------:R-:W-:-:S04]  /*13fd0*/  @!P1 LOP3.LUT R7, R7, R6, RZ, 0x3c, !PT ;  /* 0x0000000607079212 */ /* 0x000fc800078e3cff */
[----:B------:R-:W-:-:S04]  /*13fe0*/  @!P1 LOP3.LUT R6, R7, R6, RZ, 0x3c, !PT ;  /* 0x0000000607069212 */ /* 0x000fc800078e3cff */
[----:B------:R-:W-:-:S05]  /*13ff0*/  @!P1 LOP3.LUT R7, R7, R6, RZ, 0x3c, !PT ;  /* 0x0000000607079212 */ /* 0x000fca00078e3cff */
[----:B-----5:R0:W-:Y:S02]  /*14000*/  @!P1 LDGSTS.E.BYPASS.LTC128B.128 [R10+0xb000], desc[UR40][R6.64], !P0 ;  /* 0x0b000000060a9fae */ /* 0x0201e4000c101d68 */
[----:B0-----:R-:W-:Y:S02]  /*14010*/  VIADD R6, R25, 0x20 ;  /* 0x0000002019067836 */ /* 0x001fe40000000000 */
[----:B------:R-:W0:Y:S03]  /*14020*/  SHFL.IDX PT, R7, R0, 0x1, 0x1c1f ;  /* 0x003c1f0000077f89 */ /* 0x000e2600000e0000 */
[----:B------:R-:W-:Y:S02]  /*14030*/  ISETP.GE.AND P1, PT, R6, R5, PT ;  /* 0x000000050600720c */ /* 0x000fe40003f26270 */
[----:B------:R-:W2:Y:S11]  /*14040*/  SHFL.IDX PT, R6, R4, 0x1, 0x1c1f ;  /* 0x003c1f0004067f89 */ /* 0x000eb600000e0000 */
[----:B0-----:R-:W-:-:S05]  /*14050*/  @!P1 IADD3 R7, P2, R20, R7, RZ ;  /* 0x0000000714079210 */ /* 0x001fca0007f5e0ff */
[----:B--2---:R-:W-:-:S05]  /*14060*/  @!P1 IMAD.X R6, RZ, RZ, R6, P2 ;  /* 0x000000ffff069224 */ /* 0x004fca00010e0606 */
[----:B------:R-:W-:-:S04]  /*14070*/  @!P1 LOP3.LUT R7, R7, R6, RZ, 0x3c, !PT ;  /* 0x0000000607079212 */ /* 0x000fc800078e3cff */
[----:B------:R-:W-:-:S04]  /*14080*/  @!P1 LOP3.LUT R6, R7, R6, RZ, 0x3c, !PT ;  /* 0x0000000607069212 */ /* 0x000fc800078e3cff */
[----:B------:R-:W-:-:S05]  /*14090*/  @!P1 LOP3.LUT R7, R7, R6, RZ, 0x3c, !PT ;  /* 0x0000000607079212 */ /* 0x000fca00078e3cff */
[----:B------:R0:W-:Y:S02]  /*140a0*/  @!P1 LDGSTS.E.BYPASS.LTC128B.128 [R10+0xb800], desc[UR40][R6.64], !P0 ;  /* 0x0b800000060a9fae */ /* 0x0001e4000c101d68 */
[----:B0-----:R-:W-:Y:S02]  /*140b0*/  VIADD R6, R25, 0x40 ;  /* 0x0000004019067836 */ /* 0x001fe40000000000 */
[----:B------:R-:W0:Y:S03]  /*140c0*/  SHFL.IDX PT, R7, R0, 0x2, 0x1c1f ;  /* 0x005c1f0000077f89 */ /* 0x000e2600000e0000 */
[----:B------:R-:W-:Y:S02]  /*140d0*/  ISETP.GE.AND P1, PT, R6, R5, PT ;  /* 0x000000050600720c */ /* 0x000fe40003f26270 */
[----:B------:R-:W2:Y:S04]  /*140e0*/  SHFL.IDX PT, R6, R4, 0x2, 0x1c1f ;  /* 0x005c1f0004067f89 */ /* 0x000ea800000e0000 */
[----:B------:R-:W-:Y:S07]  /*140f0*/  SHFL.IDX PT, R4, R4, 0x3, 0x1c1f ;  /* 0x007c1f0004047f89 */ /* 0x000fee00000e0000 */
[----:B0-----:R-:W-:-:S05]  /*14100*/  @!P1 IADD3 R7, P2, R20, R7, RZ ;  /* 0x0000000714079210 */ /* 0x001fca0007f5e0ff */
[----:B--2---:R-:W-:-:S05]  /*14110*/  @!P1 IMAD.X R6, RZ, RZ, R6, P2 ;  /* 0x000000ffff069224 */ /* 0x004fca00010e0606 */
[----:B------:R-:W-:-:S04]  /*14120*/  @!P1 LOP3.LUT R7, R7, R6, RZ, 0x3c, !PT ;  /* 0x0000000607079212 */ /* 0x000fc800078e3cff */
[----:B------:R-:W-:-:S04]  /*14130*/  @!P1 LOP3.LUT R6, R7, R6, RZ, 0x3c, !PT ;  /* 0x0000000607069212 */ /* 0x000fc800078e3cff */
[----:B------:R-:W-:-:S05]  /*14140*/  @!P1 LOP3.LUT R7, R7, R6, RZ, 0x3c, !PT ;  /* 0x0000000607079212 */ /* 0x000fca00078e3cff */
[----:B------:R0:W-:Y:S04]  /*14150*/  @!P1 LDGSTS.E.BYPASS.LTC128B.128 [R10+0xc000], desc[UR40][R6.64], !P0 ;  /* 0x0c000000060a9fae */ /* 0x0001e8000c101d68 */
[----:B0-----:R0:W2:Y:S02]  /*14160*/  SHFL.IDX PT, R6, R0, 0x3, 0x1c1f ;  /* 0x007c1f0000067f89 */ /* 0x0010a400000e0000 */
[----:B0-----:R-:W-:-:S05]  /*14170*/  VIADD R0, R25, 0x80 ;  /* 0x0000008019007836 */ /* 0x001fca0000000000 */
[----:B------:R-:W-:Y:S01]  /*14180*/  ISETP.GE.AND P2, PT, R0, R5, PT ;  /* 0x000000050000720c */ /* 0x000fe20003f46270 */
[----:B------:R-:W-:-:S05]  /*14190*/  VIADD R0, R25, 0x60 ;  /* 0x0000006019007836 */ /* 0x000fca0000000000 */
[----:B------:R-:W-:Y:S02]  /*141a0*/  ISETP.GE.AND P1, PT, R0, R5, PT ;  /* 0x000000050000720c */ /* 0x000fe40003f26270 */
[----:B------:R-:W0:Y:S04]  /*141b0*/  SHFL.IDX PT, R0, R3, RZ, 0x1c1f ;  /* 0x001c1fff03007589 */ /* 0x000e2800000e0000 */
[----:B------:R-:W3:Y:S07]  /*141c0*/  SHFL.IDX PT, R3, R3, 0x1, 0x1c1f ;  /* 0x003c1f0003037f89 */ /* 0x000eee00000e0000 */
[----:B--2---:R-:W-:-:S05]  /*141d0*/  @!P1 IADD3 R6, P3, R20, R6, RZ ;  /* 0x0000000614069210 */ /* 0x004fca0007f7e0ff */
[----:B------:R-:W-:-:S04]  /*141e0*/  @!P1 IMAD.X R4, RZ, RZ, R4, P3 ;  /* 0x000000ffff049224 */ /* 0x000fc800018e0604 */
[----:B------:R-:W-:-:S05]  /*141f0*/  @!P1 IMAD.MOV.U32 R7, RZ, RZ, R4 ;  /* 0x000000ffff079224 */ /* 0x000fca00078e0004 */
[----:B------:R2:W-:Y:S02]  /*14200*/  @!P1 LDGSTS.E.BYPASS.LTC128B.128 [R10+0xc800], desc[UR40][R6.64], !P0 ;  /* 0x0c800000060a9fae */ /* 0x0005e4000c101d68 */
[----:B--2---:R-:W-:-:S05]  /*14210*/  @!P2 IADD3 R6, P1, R20, R8, RZ ;  /* 0x000000081406a210 */ /* 0x004fca0007f3e0ff */
[----:B0-----:R-:W-:-:S04]  /*14220*/  @!P2 IMAD.X R0, RZ, RZ, R0, P1 ;  /* 0x000000ffff00a224 */ /* 0x001fc800008e0600 */
[----:B------:R-:W-:-:S05]  /*14230*/  @!P2 IMAD.MOV.U32 R7, RZ, RZ, R0 ;  /* 0x000000ffff07a224 */ /* 0x000fca00078e0000 */
[----:B---3--:R0:W-:Y:S02]  /*14240*/  @!P2 LDGSTS.E.BYPASS.LTC128B.128 [R10+0xd000], desc[UR40][R6.64], !P0 ;  /* 0x0d000000060aafae */ /* 0x0081e4000c101d68 */
.L_x_591:
[----:B------:R-:W-:-:S05]  /*14250*/  VIADD R25, R25, 0xa0 ;  /* 0x000000a019197836 */ /* 0x000fca0000000000 */
[----:B------:R-:W-:-:S13]  /*14260*/  ISETP.GE.AND P1, PT, R25, R5, PT ;  /* 0x000000051900720c */ /* 0x000fda0003f26270 */
[----:B------:R-:W-:-:S05]  /*14270*/  @!P1 IADD3 R2, P2, R20, R2, RZ ;  /* 0x0000000214029210 */ /* 0x000fca0007f5e0ff */
[----:B------:R-:W-:-:S05]  /*14280*/  @!P1 IMAD.X R3, RZ, RZ, R3, P2 ;  /* 0x000000ffff039224 */ /* 0x000fca00010e0603 */
[----:B------:R-:W-:Y:S01]  /*14290*/  @!PT LDS RZ, [RZ] ;  /* 0x00000000fffff984 */ /* 0x000fe20000000800 */
[----:B------:R-:W-:Y:S01]  /*142a0*/  @!PT LDS RZ, [RZ] ;  /* 0x00000000fffff984 */ /* 0x000fe20000000800 */
[----:B------:R-:W-:Y:S01]  /*142b0*/  @!PT LDS RZ, [RZ] ;  /* 0x00000000fffff984 */ /* 0x000fe20000000800 */
[----:B------:R2:W-:Y:S01]  /*142c0*/  @!P1 LDGSTS.E.BYPASS.LTC128B.128 [R10+0xd800], desc[UR40][R2.64], !P0 ;  /* 0x0d800000020a9fae */ /* 0x0005e2000c101d68 */
[----:B------:R-:W-:Y:S01]  /*142d0*/  PLOP3.LUT P0, PT, PT, PT, PT, 0x80, 0x0 ;  /* 0x000000000000781c */ /* 0x000fe20003f0f070 */
[----:B------:R-:W-:-:S12]  /*142e0*/  NOP ;  /* 0x0000000000007918 */ /* 0x000fd80000000000 */
.L_x_485:
[----:B------:R-:W-:Y:S02]  /*142f0*/  PLOP3.LUT P1, PT, P1, P0, PT, 0xa2, 0x0 ;  /* 0x000000000000781c */ /* 0x000fe40000f21472 */
[----:B------:R-:W-:-:S08]  /*14300*/  @P0 R2UR P1, UR4, R18 ;  /* 0x00000000120402ca */ /* 0x000fd00000020000 */
[----:B------:R-:W-:-:S05]  /*14310*/  @P0 PLOP3.LUT P0, PT, P1, PT, PT, 0x80, 0x0 ;  /* 0x000000000000081c */ /* 0x000fca0000f0f070 */
[----:B------:R-:W-:Y:S01]  /*14320*/  @!P1 SYNCS.ARRIVE.TRANS64.RED.A0T1 RZ, [UR4+0x13200], RZ ;  /* 0x013200ffffff99a7 */ /* 0x000fe20008200404 */
[----:B------:R-:W-:Y:S07]  /*14330*/  @!P1 ARRIVES.LDGSTSBAR.64.TRANSCNT [UR4+0x13200] ;  /* 0x01320000ff0099b0 */ /* 0x000fee0008000a84 */
[----:B------:R-:W-:Y:S05]  /*14340*/  @P0 BRA.U.ANY `(.L_x_485) ;  /* 0xfffffffd00e80947 */ /* 0x000fea000393ffff */
[----:B--2---:R-:W2:Y:S02]  /*14350*/  LDL.LU R2, [R1+0x40] ;  /* 0x0000400001027983 */ /* 0x004ea40000300800 */
[----:B--2---:R-:W-:-:S05]  /*14360*/  VIADD R2, R2, 0x1 ;  /* 0x0000000102027836 */ /* 0x004fca0000000000 */
[----:B------:R2:W-:Y:S01]  /*14370*/  STL [R1+0x40], R2 ;  /* 0x0000400201007387 */ /* 0x0005e20000100800 */
[----:B------:R-:W-:-:S04]  /*14380*/  LEA.HI R0, R2, R2, RZ, 0x1 ;  /* 0x0000000202007211 */ /* 0x000fc800078f08ff */
[----:B------:R-:W-:-:S05]  /*14390*/  LOP3.LUT R0, R0, 0xfffffffe, RZ, 0xc0, !PT ;  /* 0xfffffffe00007812 */ /* 0x000fca00078ec0ff */
[----:B------:R-:W-:-:S05]  /*143a0*/  IMAD.IADD R0, R2, 0x1, -R0 ;  /* 0x0000000102007824 */ /* 0x000fca00078e0a00 */
[----:B------:R-:W-:Y:S01]  /*143b0*/  SHF.L.U32 R3, R0, 0x1f, RZ ;  /* 0x0000001f00037819 */ /* 0x000fe200000006ff */
[----:B------:R-:W-:Y:S01]  /*143c0*/  NOP ;  /* 0x0000000000007918 */ /* 0x000fe20000000000 */
[----:B------:R2:W-:Y:S01]  /*143d0*/  SYNCS.ARRIVE.TRANS64.A1T0 RZ, [R18+URZ+0x13200], RZ ;  /* 0x013200ff12ff79a7 */ /* 0x0005e2000810003f */
[----:B------:R-:W-:Y:S01]  /*143e0*/  BSSY B0, `(.L_x_486) ;  /* 0x0000003000007945 */ /* 0x000fe20003800000 */
[----:B------:R-:W3:Y:S03]  /*143f0*/  SYNCS.PHASECHK.TRANS64.TRYWAIT P0, [R18+URZ+0x13220], R3 ;  /* 0x01322003120075a7 */ /* 0x000ee6000800017f */
[----:B--23--:R-:W-:Y:S05]  /*14400*/  @!P0 BRA `(.L_x_487) ;  /* 0x0000003400488947 */ /* 0x00cfea0003800000 */
.L_x_592:
[----:B------:R-:W-:Y:S05]  /*14410*/  BSYNC B0 ;  /* 0x0000000000007941 */ /* 0x000fea0003800000 */
.L_x_486:
[----:B------:R-:W3:Y:S04]  /*14420*/  LDL.LU R0, [R1+0x20] ;  /* 0x0000200001007983 */ /* 0x000ee80000300800 */
[----:B------:R-:W4:Y:S01]  /*14430*/  LDL R2, [R1] ;  /* 0x0000000001027983 */ /* 0x000f220000100800 */
[----:B---3--:R-:W-:-:S05]  /*14440*/  VIADD R0, R0, 0xfffffffe ;  /* 0xfffffffe00007836 */ /* 0x008fca0000000000 */
[----:B----4-:R-:W-:-:S13]  /*14450*/  ISETP.GE.AND P0, PT, R0, R2, PT ;  /* 0x000000020000720c */ /* 0x010fda0003f06270 */
[----:B------:R-:W-:Y:S05]  /*14460*/  @!P0 BRA `(.L_x_488) ;  /* 0x0000000800f08947 */ /* 0x000fea0003800000 */
[----:B0-----:R-:W-:Y:S02]  /*14470*/  IMAD.MOV.U32 R6, RZ, RZ, R19 ;  /* 0x000000ffff067224 */ /* 0x001fe400078e0013 */
[----:B------:R-:W-:-:S07]  /*14480*/  IMAD.MOV.U32 R7, RZ, RZ, R28 ;  /* 0x000000ffff077224 */ /* 0x000fce00078e001c */
.L_x_508:
        /* <DEDUP_REMOVED lines=14> */
[----:B------:R-:W3:Y:S01]  /*14570*/  LDL R5, [R1+0x4] ;  /* 0x0000040001057983 */ /* 0x000ee20000100800 */
[----:B------:R-:W0:Y:S01]  /*14580*/  LDC R8, c[0x0][0x43c] ;  /* 0x00010f00ff087b82 */ /* 0x000e220000000800 */
[----:B------:R-:W-:Y:S01]  /*14590*/  ULDC.64 UR6, c[0x0][0x428] ;  /* 0x00010a0000067ab9 */ /* 0x000fe20000000a00 */
[----:B0-----:R-:W-:-:S13]  /*145a0*/  ISETP.NE.AND P0, PT, R8, 0x1, PT ;  /* 0x000000010800780c */ /* 0x001fda0003f05270 */
[----:B--2---:R-:W0:Y:S02]  /*145b0*/  @P0 LDC.64 R2, c[0x0][0x440] ;  /* 0x00011000ff020b82 */ /* 0x004e240000000a00 */
[----:B0-----:R-:W-:-:S04]  /*145c0*/  @P0 IMAD.HI.U32 R4, R0, R2, RZ ;  /* 0x0000000200040227 */ /* 0x001fc800078e00ff */
[----:B------:R-:W-:Y:S01]  /*145d0*/  IMAD.MOV.U32 R2, RZ, RZ, R0 ;  /* 0x000000ffff027224 */ /* 0x000fe200078e0000 */
[----:B------:R-:W-:-:S05]  /*145e0*/  @P0 SHF.R.U32.HI R2, RZ, R3, R4 ;  /* 0x00000003ff020219 */ /* 0x000fca0000011604 */
[----:B------:R-:W-:-:S04]  /*145f0*/  IMAD.MOV R3, RZ, RZ, -R2 ;  /* 0x000000ffff037224 */ /* 0x000fc800078e0a02 */
[----:B------:R-:W-:Y:S01]  /*14600*/  IMAD R8, R8, R3, R0 ;  /* 0x0000000308087224 */ /* 0x000fe200078e0200 */
[----:B------:R-:W-:-:S03]  /*14610*/  SHF.R.S32.HI R3, RZ, 0x1f, R2 ;  /* 0x0000001fff037819 */ /* 0x000fc60000011402 */
[----:B------:R-:W-:-:S04]  /*14620*/  IMAD.WIDE.U32 R2, R26, UR6, R2 ;  /* 0x000000061a027c25 */ /* 0x000fc8000f8e0002 */
[----:B---3--:R-:W-:-:S04]  /*14630*/  IMAD R4, R5, UR6, RZ ;  /* 0x0000000605047c24 */ /* 0x008fc8000f8e02ff */
[----:B------:R-:W-:-:S04]  /*14640*/  IMAD R4, R26, UR7, R4 ;  /* 0x000000071a047c24 */ /* 0x000fc8000f8e0204 */
[----:B------:R-:W-:Y:S01]  /*14650*/  IMAD.IADD R3, R4, 0x1, R3 ;  /* 0x0000000104037824 */ /* 0x000fe200078e0203 */
[----:B------:R-:W-:-:S04]  /*14660*/  LEA R4, P0, R2, UR4, 0x2 ;  /* 0x0000000402047c11 */ /* 0x000fc8000f8010ff */
[----:B------:R-:W-:-:S05]  /*14670*/  LEA.HI.X R5, R2, UR5, R3, 0x2, P0 ;  /* 0x0000000502057c11 */ /* 0x000fca00080f1403 */
[----:B------:R0:W5:Y:S04]  /*14680*/  LDG.E R17, desc[UR40][R4.64] ;  /* 0x0000002804117981 */ /* 0x000168000c1e1900 */
.L_x_491:
[----:B0-----:R-:W-:Y:S01]  /*14690*/  IMAD R4, R19, 0x8, R18 ;  /* 0x0000000813047824 */ /* 0x001fe200078e0212 */
[----:B--2---:R-:W-:Y:S01]  /*146a0*/  SHF.L.U32 R3, R28, 0x1f, RZ ;  /* 0x0000001f1c037819 */ /* 0x004fe200000006ff */
[----:B------:R-:W0:Y:S01]  /*146b0*/  S2R R2, SR_TID.X ;  /* 0x0000000000027919 */ /* 0x000e220000002100 */
[----:B------:R-:W-:Y:S02]  /*146c0*/  BSSY B1, `(.L_x_492) ;  /* 0x0000005000017945 */ /* 0x000fe40003800000 */
[----:B------:R-:W2:Y:S01]  /*146d0*/  SYNCS.PHASECHK.TRANS64.TRYWAIT P0, [R4+URZ+0x13280], R3 ;  /* 0x01328003040075a7 */ /* 0x000ea2000800017f */
[----:B0-----:R-:W-:-:S04]  /*146e0*/  LOP3.LUT R2, R2, 0x7f, RZ, 0xc0, !PT ;  /* 0x0000007f02027812 */ /* 0x001fc800078ec0ff */
[----:B------:R-:W-:Y:S01]  /*146f0*/  ISETP.NE.AND P1, PT, R2, RZ, PT ;  /* 0x000000ff0200720c */ /* 0x000fe20003f25270 */
[----:B--2---:R-:W-:-:S12]  /*14700*/  @!P0 BRA `(.L_x_493) ;  /* 0x00000030009c8947 */ /* 0x004fd80003800000 */
.L_x_593:
[----:B------:R-:W-:Y:S05]  /*14710*/  BSYNC B1 ;  /* 0x0000000000017941 */ /* 0x000fea0003800000 */
.L_x_492:
        /* <DEDUP_REMOVED lines=9> */
.L_x_495:
[----:B------:R-:W-:Y:S05]  /*147b0*/  BSYNC B1 ;  /* 0x0000000000017941 */ /* 0x000fea0003800000 */
.L_x_494:
[----:B------:R-:W2:Y:S01]  /*147c0*/  LDL R5, [R1+0x8] ;  /* 0x0000080001057983 */ /* 0x000ea20000100800 */
[----:B------:R-:W-:Y:S01]  /*147d0*/  IMAD.MOV.U32 R10, RZ, RZ, RZ ;  /* 0x000000ffff0a7224 */ /* 0x000fe200078e00ff */
[----:B------:R-:W-:Y:S01]  /*147e0*/  UIADD3 UR4, UP0, UR38, 0x470, URZ ;  /* 0x0000047026047890 */ /* 0x000fe2000ff1e03f */
[----:B------:R-:W-:Y:S01]  /*147f0*/  IMAD R2, R19, 0x2800, R18 ;  /* 0x0000280013027824 */ /* 0x000fe200078e0212 */
[----:B------:R-:W-:Y:S01]  /*14800*/  PLOP3.LUT P0, PT, PT, PT, PT, 0x80, 0x0 ;  /* 0x000000000000781c */ /* 0x000fe20003f0f070 */
[----:B------:R-:W-:Y:S01]  /*14810*/  UMOV UR6, 0x0 ;  /* 0x0000000000067882 */ /* 0x000fe20000000000 */
[----:B------:R-:W-:Y:S01]  /*14820*/  R2UR UR10, R10 ;  /* 0x000000000a0a72ca */ /* 0x000fe200000e0000 */
[----:B------:R-:W-:Y:S01]  /*14830*/  VIADD R9, R2, 0x6000 ;  /* 0x0000600002097836 */ /* 0x000fe20000000000 */
[----:B------:R-:W-:Y:S01]  /*14840*/  UIADD3.X UR5, URZ, UR39, URZ, UP0, !UPT ;  /* 0x000000273f057290 */ /* 0x000fe200087fe43f */
[----:B------:R-:W-:Y:S01]  /*14850*/  UMOV UR7, 0x14f00000 ;  /* 0x14f0000000077882 */ /* 0x000fe20000000000 */
[----:B--2---:R-:W-:-:S02]  /*14860*/  IMAD R5, R8, 0xa0, R5 ;  /* 0x000000a008057824 */ /* 0x004fc400078e0205 */
[----:B------:R-:W-:-:S09]  /*14870*/  VIADD R8, R4, 0x13270 ;  /* 0x0001327004087836 */ /* 0x000fd20000000000 */
.L_x_496:
[----:B------:R-:W-:-:S13]  /*14880*/  @P0 ELECT P2, URZ, PT ;  /* 0x00000000003f082f */ /* 0x000fda0003840000 */
[----:B-----5:R-:W-:Y:S02]  /*14890*/  @P2 R2UR UR13, R17 ;  /* 0x00000000110d22ca */ /* 0x020fe400000e0000 */
        /* <DEDUP_REMOVED lines=8> */
[----:B------:R-:W2:Y:S01]  /*14920*/  SYNCS.PHASECHK.TRANS64.TRYWAIT P0, [R4+URZ+0x13240], R3 ;  /* 0x01324003040075a7 */ /* 0x000ea2000800017f */
[----:B------:R-:W-:Y:S04]  /*14930*/  BSSY B1, `(.L_x_497) ;  /* 0x0000002000017945 */ /* 0x000fe80003800000 */
[----:B--2---:R-:W-:Y:S05]  /*14940*/  @!P0 BRA `(.L_x_498) ;  /* 0x0000003000208947 */ /* 0x004fea0003800000 */
.L_x_594:
[----:B------:R-:W-:Y:S05]  /*14950*/  BSYNC B1 ;  /* 0x0000000000017941 */ /* 0x000fea0003800000 */
.L_x_497:
[----:B------:R-:W-:Y:S01]  /*14960*/  BSSY B1, `(.L_x_499) ;  /* 0x000000b000017945 */ /* 0x000fe20003800000 */
[----:B------:R-:W-:Y:S02]  /*14970*/  IMAD.MOV.U32 R8, RZ, RZ, 0x0 ;  /* 0x00000000ff087424 */ /* 0x000fe400078e00ff */
[----:B------:R-:W-:Y:S01]  /*14980*/  IMAD.MOV.U32 R9, RZ, RZ, 0x14f00000 ;  /* 0x14f00000ff097424 */ /* 0x000fe200078e00ff */
[----:B------:R-:W-:Y:S06]  /*14990*/  @P1 BRA `(.L_x_500) ;  /* 0x00000000001c1947 */ /* 0x000fec0003800000 */
[----:B-1----:R-:W1:Y:S01]  /*149a0*/  S2R R11, SR_TID.X ;  /* 0x00000000000b7919 */ /* 0x002e620000002100 */
[----:B0-2---:R-:W-:-:S04]  /*149b0*/  IMAD.MOV.U32 R3, RZ, RZ, 0x2800 ;  /* 0x00002800ff037424 */ /* 0x005fc800078e00ff */
[----:B------:R3:W-:Y:S01]  /*149c0*/  SYNCS.ARRIVE.TRANS64 RZ, [R4+URZ+0x13230], R3 ;  /* 0x0132300304ff79a7 */ /* 0x0007e2000800003f */
[----:B-1----:R-:W-:-:S04]  /*149d0*/  LOP3.LUT R11, R11, 0x1f, RZ, 0xc0, !PT ;  /* 0x0000001f0b0b7812 */ /* 0x002fc800078ec0ff */
[----:B------:R-:W-:-:S13]  /*149e0*/  ISETP.NE.AND P0, PT, R11, RZ, PT ;  /* 0x000000ff0b00720c */ /* 0x000fda0003f05270 */
[----:B---3--:R-:W-:Y:S05]  /*149f0*/  @!P0 BRA `(.L_x_500) ;  /* 0x0000000000048947 */ /* 0x008fea0003800000 */
[----:B------:R-:W-:Y:S01]  /*14a00*/  BPT.TRAP 0x1 ;  /* 0x000000040000795c */ /* 0x000fe20000300000 */
.L_x_500:
[----:B------:R-:W-:Y:S05]  /*14a10*/  BSYNC B1 ;  /* 0x0000000000017941 */ /* 0x000fea0003800000 */
.L_x_499:
[----:B------:R-:W-:Y:S01]  /*14a20*/  R2UR UR10, R10 ;  /* 0x000000000a0a72ca */ /* 0x000fe200000e0000 */
[----:B------:R-:W-:Y:S01]  /*14a30*/  UIADD3 UR4, UP0, UR38, 0x370, URZ ;  /* 0x0000037026047890 */ /* 0x000fe2000ff1e03f */
[----:B------:R-:W-:Y:S01]  /*14a40*/  R2UR UR6, R8 ;  /* 0x00000000080672ca */ /* 0x000fe200000e0000 */
[----:B------:R-:W-:Y:S01]  /*14a50*/  VIADD R2, R2, 0xe000 ;  /* 0x0000e00002027836 */ /* 0x000fe20000000000 */
[----:B------:R-:W-:Y:S01]  /*14a60*/  R2UR UR7, R9 ;  /* 0x00000000090772ca */ /* 0x000fe200000e0000 */
[----:B0-2---:R-:W-:Y:S01]  /*14a70*/  VIADD R4, R4, 0x13230 ;  /* 0x0001323004047836 */ /* 0x005fe20000000000 */
[----:B------:R-:W-:Y:S01]  /*14a80*/  PLOP3.LUT P0, PT, PT, PT, PT, 0x80, 0x0 ;  /* 0x000000000000781c */ /* 0x000fe20003f0f070 */
[----:B------:R-:W-:-:S12]  /*14a90*/  UIADD3.X UR5, URZ, UR39, URZ, UP0, !UPT ;  /* 0x000000273f057290 */ /* 0x000fd800087fe43f */
.L_x_501:
        /* <DEDUP_REMOVED lines=10> */
.L_x_490:
[----:B------:R-:W-:Y:S05]  /*14b40*/  BSYNC B0 ;  /* 0x0000000000007941 */ /* 0x000fea0003800000 */
.L_x_489:
[----:B--2---:R-:W2:Y:S02]  /*14b50*/  LDL R3, [R1+0x44] ;  /* 0x0000440001037983 */ /* 0x004ea40000100800 */
[----:B--2---:R-:W-:-:S13]  /*14b60*/  ISETP.NE.AND P0, PT, R3, 0x3, PT ;  /* 0x000000030300780c */ /* 0x004fda0003f05270 */
[----:B------:R-:W-:Y:S05]  /*14b70*/  @!P0 BRA `(.L_x_502) ;  /* 0x0000000000048947 */ /* 0x000fea0003800000 */
[----:B------:R-:W-:Y:S01]  /*14b80*/  BPT.TRAP 0x1 ;  /* 0x000000040000795c */ /* 0x000fe20000300000 */
.L_x_502:
[----:B------:R-:W2:Y:S01]  /*14b90*/  LDL R4, [R1+0x1c] ;  /* 0x00001c0001047983 */ /* 0x000ea20000100800 */
[----:B------:R-:W-:Y:S01]  /*14ba0*/  LOP3.LUT R2, R7, 0x1, RZ, 0x3c, !PT ;  /* 0x0000000107027812 */ /* 0x000fe200078e3cff */
[----:B------:R-:W-:Y:S01]  /*14bb0*/  IMAD R3, R6, 0x8, R18 ;  /* 0x0000000806037824 */ /* 0x000fe200078e0212 */
[----:B------:R-:W-:Y:S02]  /*14bc0*/  BSSY B0, `(.L_x_503) ;  /* 0x0000005000007945 */ /* 0x000fe40003800000 */
[----:B------:R-:W-:-:S04]  /*14bd0*/  SHF.L.U32 R2, R2, 0x1f, RZ ;  /* 0x0000001f02027819 */ /* 0x000fc800000006ff */
[----:B------:R-:W0:Y:S01]  /*14be0*/  SYNCS.PHASECHK.TRANS64.TRYWAIT P0, [R3+URZ+0x13270], R2 ;  /* 0x01327002030075a7 */ /* 0x000e22000800017f */
[----:B--2---:R-:W-:Y:S01]  /*14bf0*/  ISETP.NE.AND P1, PT, R4, 0x3, PT ;  /* 0x000000030400780c */ /* 0x004fe20003f25270 */
[----:B0-----:R-:W-:-:S12]  /*14c00*/  @!P0 BRA `(.L_x_504) ;  /* 0x0000002c00848947 */ /* 0x001fd80003800000 */
.L_x_595:
[----:B------:R-:W-:Y:S05]  /*14c10*/  BSYNC B0 ;  /* 0x0000000000007941 */ /* 0x000fea0003800000 */
.L_x_503:
[----:B------:R-:W-:Y:S05]  /*14c20*/  @!P1 BRA `(.L_x_505) ;  /* 0x0000000000049947 */ /* 0x000fea0003800000 */
[----:B------:R-:W-:Y:S01]  /*14c30*/  BPT.TRAP 0x1 ;  /* 0x000000040000795c */ /* 0x000fe20000300000 */
.L_x_505:
[----:B0-----:R-:W-:Y:S01]  /*14c40*/  SHF.L.U32 R2, R7, 0x1f, RZ ;  /* 0x0000001f07027819 */ /* 0x001fe200000006ff */
[----:B------:R-:W-:-:S03]  /*14c50*/  IMAD R10, R6, 0x2800, RZ ;  /* 0x00002800060a7824 */ /* 0x000fc600078e02ff */
[----:B------:R-:W0:Y:S02]  /*14c60*/  SYNCS.PHASECHK.TRANS64.TRYWAIT P0, [R3+URZ+0x13260], R2 ;  /* 0x01326002030075a7 */ /* 0x000e24000800017f */
[----:B0-----:R-:W-:Y:S05]  /*14c70*/  @!P0 BRA `(.L_x_506) ;  /* 0x0000002c007c8947 */ /* 0x001fea0003800000 */
.L_x_596:
[----:B------:R-:W0:Y:S04]  /*14c80*/  LDL R4, [R1+0x10] ;  /* 0x0000100001047983 */ /* 0x000e280000100800 */
[----:B-1----:R-:W2:Y:S01]  /*14c90*/  LDL R11, [R1+0xc] ;  /* 0x00000c00010b7983 */ /* 0x002ea20000100800 */
[----:B------:R-:W-:Y:S05]  /*14ca0*/  WARPSYNC.ALL ;  /* 0x0000000000007948 */ /* 0x000fea0003800000 */
[----:B0-----:R-:W-:-:S02]  /*14cb0*/  LOP3.LUT R2, R10, R4, RZ, 0xfc, !PT ;  /* 0x000000040a027212 */ /* 0x001fc400078efcff */
[----:B--2---:R-:W-:-:S03]  /*14cc0*/  LOP3.LUT R12, R10, R11, RZ, 0xfc, !PT ;  /* 0x0000000b0a0c7212 */ /* 0x004fc600078efcff */
[C---:B------:R-:W-:Y:S02]  /*14cd0*/  IMAD.IADD R2, R18.reuse, 0x1, R2 ;  /* 0x0000000112027824 */ /* 0x040fe400078e0202 */
[----:B------:R-:W-:-:S03]  /*14ce0*/  IMAD.IADD R12, R18, 0x1, R12 ;  /* 0x00000001120c7824 */ /* 0x000fc600078e020c */
[----:B------:R-:W0:Y:S02]  /*14cf0*/  LDSM.16.MT88.4 R4, [R2+0x6000] ;  /* 0x006000000204783b */ /* 0x000e240000004200 */
        /* <DEDUP_REMOVED lines=37> */
.L_x_507:
[----:B------:R-:W2:Y:S01]  /*14f50*/  S2R R2, SR_TID.X ;  /* 0x0000000000027919 */ /* 0x000ea20000002100 */
[----:B-1----:R1:W-:Y:S01]  /*14f60*/  SYNCS.ARRIVE.TRANS64.A1T0 RZ, [R3+URZ+0x13250], RZ ;  /* 0x013250ff03ff79a7 */ /* 0x0023e2000810003f */
[----:B--2---:R-:W-:Y:S02]  /*14f70*/  LOP3.LUT R4, R2, 0x7f, RZ, 0xc0, !PT ;  /* 0x0000007f02047812 */ /* 0x004fe400078ec0ff */
[----:B------:R-:W2:Y:S01]  /*14f80*/  LDL R2, [R1] ;  /* 0x0000000001027983 */ /* 0x000ea20000100800 */
[----:B------:R-:W-:Y:S01]  /*14f90*/  IMAD.MOV.U32 R6, RZ, RZ, R19 ;  /* 0x000000ffff067224 */ /* 0x000fe200078e0013 */
[----:B------:R-:W-:Y:S01]  /*14fa0*/  BAR.SYNC.DEFER_BLOCKING 0x2, 0x80 ;  /* 0x0082000000007b1d */ /* 0x000fe20000010000 */
[----:B------:R-:W-:Y:S01]  /*14fb0*/  ISETP.NE.AND P0, PT, R4, RZ, PT ;  /* 0x000000ff0400720c */ /* 0x000fe20003f05270 */
[----:B------:R-:W-:-:S12]  /*14fc0*/  IMAD.MOV.U32 R7, RZ, RZ, R28 ;  /* 0x000000ffff077224 */ /* 0x000fd800078e001c */
[----:B-1----:R-:W-:-:S05]  /*14fd0*/  @!P0 VIADD R3, R3, 0x13280 ;  /* 0x0001328003038836 */ /* 0x002fca0000000000 */
[----:B------:R-:W-:-:S04]  /*14fe0*/  @!P0 PRMT R3, RZ, 0x654, R3 ;  /* 0x00000654ff038816 */ /* 0x000fc80000000003 */
[----:B------:R3:W-:Y:S01]  /*14ff0*/  @!P0 SYNCS.ARRIVE.TRANS64.RED.A1T0 RZ, [R3+URZ], RZ ;  /* 0x000000ff03ff89a7 */ /* 0x0007e2000810043f */
[C---:B--2---:R-:W-:Y:S01]  /*15000*/  ISETP.GT.AND P0, PT, R0.reuse, R2, PT ;  /* 0x000000020000720c */ /* 0x044fe20003f04270 */
[----:B------:R-:W-:-:S12]  /*15010*/  VIADD R0, R0, 0xffffffff ;  /* 0xffffffff00007836 */ /* 0x000fd80000000000 */
[----:B---3--:R-:W-:Y:S05]  /*15020*/  @P0 BRA `(.L_x_508) ;  /* 0xfffffff400180947 */ /* 0x008fea000383ffff */
.L_x_488:
[----:B------:R-:W2:Y:S02]  /*15030*/  S2R R2, SR_TID.X ;  /* 0x0000000000027919 */ /* 0x000ea40000002100 */
[----:B--2---:R-:W-:Y:S02]  /*15040*/  LOP3.LUT R3, R2, 0x7f, RZ, 0xc0, !PT ;  /* 0x0000007f02037812 */ /* 0x004fe400078ec0ff */
[----:B------:R-:W2:Y:S01]  /*15050*/  LDL R2, [R1+0x44] ;  /* 0x0000440001027983 */ /* 0x000ea20000100800 */
[----:B------:R-:W-:Y:S01]  /*15060*/  BSSY B0, `(.L_x_509) ;  /* 0x0000010000007945 */ /* 0x000fe20003800000 */
[----:B------:R-:W-:Y:S02]  /*15070*/  ISETP.NE.AND P0, PT, R3, RZ, PT ;  /* 0x000000ff0300720c */ /* 0x000fe40003f05270 */
[----:B--2---:R-:W-:-:S11]  /*15080*/  ISETP.NE.AND P2, PT, R2, 0x3, PT ;  /* 0x000000030200780c */ /* 0x004fd60003f45270 */
[----:B------:R-:W-:Y:S05]  /*15090*/  @P0 BRA `(.L_x_510) ;  /* 0x0000000000300947 */ /* 0x000fea0003800000 */
[----:B------:R-:W2:Y:S01]  /*150a0*/  S2R R5, SR_LANEID ;  /* 0x0000000000057919 */ /* 0x000ea20000000000 */
[----:B------:R-:W-:Y:S01]  /*150b0*/  VOTEU.ANY UR4, UPT, PT ;  /* 0x0000000000047886 */ /* 0x000fe200038e0100 */
[----:B------:R-:W3:Y:S01]  /*150c0*/  LDC.64 R2, c[0x0][0xc60] ;  /* 0x00031800ff027b82 */ /* 0x000ee20000000a00 */
[----:B------:R-:W2:Y:S02]  /*150d0*/  FLO.U32 R0, UR4 ;  /* 0x0000000400007d00 */ /* 0x000ea400080e0000 */
[----:B--2---:R-:W-:-:S06]  /*150e0*/  ISETP.EQ.U32.AND P1, PT, R0, R5, PT ;  /* 0x000000050000720c */ /* 0x004fcc0003f22070 */
[----:B------:R-:W3:Y:S07]  /*150f0*/  POPC R5, UR4 ;  /* 0x0000000400057d09 */ /* 0x000eee0008000000 */
[----:B---3--:R-:W2:Y:S01]  /*15100*/  @P1 ATOMG.E.ADD.STRONG.GPU PT, R3, desc[UR40][R2.64], R5 ;  /* 0x00000005020319a8 */ /* 0x008ea200081ee1e8 */
[----:B------:R-:W3:Y:S02]  /*15110*/  S2R R4, SR_LTMASK ;  /* 0x0000000000047919 */ /* 0x000ee40000003900 */
[----:B---3--:R-:W-:-:S04]  /*15120*/  LOP3.LUT R4, R4, UR4, RZ, 0xc0, !PT ;  /* 0x0000000404047c12 */ /* 0x008fc8000f8ec0ff */
[----:B0-----:R-:W0:Y:S01]  /*15130*/  POPC R7, R4 ;  /* 0x0000000400077309 */ /* 0x001e220000000000 */
[----:B--2---:R-:W0:Y:S02]  /*15140*/  SHFL.IDX PT, R0, R3, R0, 0x1f ;  /* 0x00001f0003007589 */ /* 0x004e2400000e0000 */
[----:B0-----:R-:W-:-:S07]  /*15150*/  IADD3 R24, R0, UR36, R7 ;  /* 0x0000002400187c10 */ /* 0x001fce000fffe007 */
.L_x_510:
[----:B------:R-:W-:Y:S05]  /*15160*/  BSYNC B0 ;  /* 0x0000000000007941 */ /* 0x000fea0003800000 */
.L_x_509:
[----:B------:R-:W-:Y:S05]  /*15170*/  @!P2 BRA `(.L_x_511) ;  /* 0x000000000004a947 */ /* 0x000fea0003800000 */
[----:B------:R-:W-:Y:S01]  /*15180*/  BPT.TRAP 0x1 ;  /* 0x000000040000795c */ /* 0x000fe20000300000 */
.L_x_511:
[----:B------:R-:W2:Y:S01]  /*15190*/  LDL R2, [R1+0x1c] ;  /* 0x00001c0001027983 */ /* 0x000ea20000100800 */
[----:B------:R-:W-:Y:S01]  /*151a0*/  LOP3.LUT R0, R28, 0x1, RZ, 0x3c, !PT ;  /* 0x000000011c007812 */ /* 0x000fe200078e3cff */
[----:B------:R-:W-:Y:S01]  /*151b0*/  IMAD R3, R19, 0x8, R18 ;  /* 0x0000000813037824 */ /* 0x000fe200078e0212 */
[----:B------:R-:W-:Y:S02]  /*151c0*/  BSSY B0, `(.L_x_512) ;  /* 0x0000005000007945 */ /* 0x000fe40003800000 */
[----:B------:R-:W-:-:S04]  /*151d0*/  SHF.L.U32 R0, R0, 0x1f, RZ ;  /* 0x0000001f00007819 */ /* 0x000fc800000006ff */
[----:B------:R-:W3:Y:S01]  /*151e0*/  SYNCS.PHASECHK.TRANS64.TRYWAIT P1, [R3+URZ+0x13270], R0 ;  /* 0x01327000030075a7 */ /* 0x000ee2000802017f */
[----:B--2---:R-:W-:Y:S01]  /*151f0*/  ISETP.NE.AND P2, PT, R2, 0x3, PT ;  /* 0x000000030200780c */ /* 0x004fe20003f45270 */
[----:B---3--:R-:W-:-:S12]  /*15200*/  @!P1 BRA `(.L_x_513) ;  /* 0x00000028002c9947 */ /* 0x008fd80003800000 */
.L_x_597:
[----:B------:R-:W-:Y:S05]  /*15210*/  BSYNC B0 ;  /* 0x0000000000007941 */ /* 0x000fea0003800000 */
.L_x_512:
[----:B------:R-:W-:Y:S05]  /*15220*/  @!P2 BRA `(.L_x_514) ;  /* 0x000000000004a947 */ /* 0x000fea0003800000 */
[----:B------:R-:W-:Y:S01]  /*15230*/  BPT.TRAP 0x1 ;  /* 0x000000040000795c */ /* 0x000fe20000300000 */
.L_x_514:
[----:B--2---:R-:W-:-:S04]  /*15240*/  SHF.L.U32 R0, R28, 0x1f, RZ ;  /* 0x0000001f1c007819 */ /* 0x004fc800000006ff */
[----:B------:R-:W2:Y:S02]  /*15250*/  SYNCS.PHASECHK.TRANS64.TRYWAIT P1, [R3+URZ+0x13260], R0 ;  /* 0x01326000030075a7 */ /* 0x000ea4000802017f */
[----:B--2---:R-:W-:Y:S05]  /*15260*/  @!P1 BRA `(.L_x_515) ;  /* 0x0000002800289947 */ /* 0x004fea0003800000 */
.L_x_598:
[----:B------:R-:W3:Y:S04]  /*15270*/  LDL R4, [R1+0x10] ;  /* 0x0000100001047983 */ /* 0x000ee80000100800 */
[----:B0-----:R-:W4:Y:S01]  /*15280*/  LDL R10, [R1+0xc] ;  /* 0x00000c00010a7983 */ /* 0x001f220000100800 */
[----:B------:R-:W-:Y:S01]  /*15290*/  IMAD R2, R19, 0x2800, RZ ;  /* 0x0000280013027824 */ /* 0x000fe200078e02ff */
[----:B------:R-:W-:Y:S05]  /*152a0*/  WARPSYNC.ALL ;  /* 0x0000000000007948 */ /* 0x000fea0003800000 */
[----:B---3--:R-:W-:-:S02]  /*152b0*/  LOP3.LUT R5, R2, R4, RZ, 0xfc, !PT ;  /* 0x0000000402057212 */ /* 0x008fc400078efcff */
[----:B----4-:R-:W-:-:S03]  /*152c0*/  LOP3.LUT R2, R2, R10, RZ, 0xfc, !PT ;  /* 0x0000000a02027212 */ /* 0x010fc600078efcff */
[C---:B--2---:R-:W-:Y:S02]  /*152d0*/  IMAD.IADD R0, R18.reuse, 0x1, R5 ;  /* 0x0000000112007824 */ /* 0x044fe400078e0205 */
[----:B------:R-:W-:-:S03]  /*152e0*/  IMAD.IADD R2, R18, 0x1, R2 ;  /* 0x0000000112027824 */ /* 0x000fc600078e0202 */
[----:B------:R-:W0:Y:S02]  /*152f0*/  LDSM.16.MT88.4 R4, [R0+0x6000] ;  /* 0x006000000004783b */ /* 0x000e240000004200 */
[C-C-:B0-----:R-:W-:Y:S02]  /*15300*/  PRMT R8, R4.reuse, 0x6420, R5.reuse ;  /* 0x0000642004087816 */ /* 0x141fe40000000005 */
[----:B------:R-:W-:Y:S02]  /*15310*/  PRMT R9, R4, 0x7531, R5 ;  /* 0x0000753104097816 */ /* 0x000fe40000000005 */
[C-C-:B------:R-:W-:Y:S02]  /*15320*/  PRMT R10, R6.reuse, 0x6420, R7.reuse ;  /* 0x00006420060a7816 */ /* 0x140fe40000000007 */
[----:B-1----:R-:W-:-:S05]  /*15330*/  PRMT R11, R6, 0x7531, R7 ;  /* 0x00007531060b7816 */ /* 0x002fca0000000007 */
        /* <DEDUP_REMOVED lines=33> */
.L_x_516:
[----:B-1----:R1:W-:Y:S01]  /*15550*/  SYNCS.ARRIVE.TRANS64.A1T0 RZ, [R3+URZ+0x13250], RZ ;  /* 0x013250ff03ff79a7 */ /* 0x0023e2000810003f */
[----:B------:R-:W-:Y:S02]  /*15560*/  @!P0 VIADD R0, R3, 0x13280 ;  /* 0x0001328003008836 */ /* 0x000fe40000000000 */
[----:B------:R-:W-:-:S03]  /*15570*/  VIADD R19, R19, 0x1 ;  /* 0x0000000113137836 */ /* 0x000fc60000000000 */
[----:B------:R-:W-:Y:S01]  /*15580*/  @!P0 PRMT R0, RZ, 0x654, R0 ;  /* 0x00000654ff008816 */ /* 0x000fe20000000000 */
[----:B------:R-:W-:Y:S06]  /*15590*/  BAR.SYNC.DEFER_BLOCKING 0x2, 0x80 ;  /* 0x0082000000007b1d */ /* 0x000fec0000010000 */
[----:B------:R2:W-:Y:S01]  /*155a0*/  @!P0 SYNCS.ARRIVE.TRANS64.RED.A1T0 RZ, [R0+URZ], RZ ;  /* 0x000000ff00ff89a7 */ /* 0x0005e2000810043f */
[----:B------:R-:W-:-:S04]  /*155b0*/  ISETP.NE.AND P0, PT, R19, 0x2, PT ;  /* 0x000000021300780c */ /* 0x000fc80003f05270 */
[----:B-1----:R-:W-:Y:S02]  /*155c0*/  SEL R3, RZ, 0x1, P0 ;  /* 0x00000001ff037807 */ /* 0x002fe40000000000 */
[----:B------:R-:W-:Y:S02]  /*155d0*/  SEL R19, R19, RZ, P0 ;  /* 0x000000ff13137207 */ /* 0x000fe40000000000 */
[----:B--2---:R-:W-:-:S07]  /*155e0*/  LOP3.LUT R28, R28, R3, RZ, 0x3c, !PT ;  /* 0x000000031c1c7212 */ /* 0x004fce00078e3cff */
.L_x_465:
[----:B------:R-:W-:-:S13]  /*155f0*/  LOP3.LUT P0, RZ, R22, 0x2, RZ, 0xc0, !PT ;  /* 0x0000000216ff7812 */ /* 0x000fda000780c0ff */
[----:B------:R-:W-:Y:S05]  /*15600*/  @!P0 BRA `(.L_x_517) ;  /* 0x0000000000248947 */ /* 0x000fea0003800000 */
[----:B------:R-:W-:Y:S05]  /*15610*/  WARPSYNC.ALL ;  /* 0x0000000000007948 */ /* 0x000fea0003800000 */
[----:B------:R-:W2:Y:S08]  /*15620*/  S2UR UR5, SR_CgaCtaId ;  /* 0x00000000000579c3 */ /* 0x000eb00000008800 */
[----:B------:R-:W-:Y:S06]  /*15630*/  BAR.SYNC.DEFER_BLOCKING 0x5, 0x200 ;  /* 0x0148000000007b1d */ /* 0x000fec0000010000 */
[----:B------:R-:W-:-:S02]  /*15640*/  UMOV UR4, 0x400 ;  /* 0x0000040000047882 */ /* 0x000fc40000000000 */
[----:B--2---:R-:W-:-:S06]  /*15650*/  ULEA UR4, UR5, UR4, 0x18 ;  /* 0x0000000405047291 */ /* 0x004fcc000f8ec03f */
[----:B------:R-:W-:-:S05]  /*15660*/  IMAD.U32 R18, RZ, RZ, UR4 ;  /* 0x00000004ff127e24 */ /* 0x000fca000f8e00ff */
[----:B------:R2:W3:Y:S01]  /*15670*/  LDS.128 R24, [R18+0x132d0] ;  /* 0x0132d00012187984 */ /* 0x0004e20000000c00 */
[----:B------:R-:W-:Y:S06]  /*15680*/  BAR.ARV 0x4, 0x200 ;  /* 0x0108000000007b1d */ /* 0x000fec0000002000 */
[----:B------:R-:W-:Y:S05]  /*15690*/  BRA `(.L_x_518) ;  /* 0x0000000800d07947 */ /* 0x000fea0003800000 */
.L_x_517:
[----:B------:R-:W0:Y:S01]  /*156a0*/  S2R R0, SR_TID.X ;  /* 0x0000000000007919 */ /* 0x000e220000002100 */
[----:B------:R-:W-:Y:S01]  /*156b0*/  UMOV UR4, 0xffffffff ;  /* 0xffffffff00047882 */ /* 0x000fe20000000000 */
[----:B0-----:R-:W-:-:S04]  /*156c0*/  LOP3.LUT R10, R0, 0x1f, RZ, 0xc0, !PT ;  /* 0x0000001f000a7812 */ /* 0x001fc800078ec0ff */
[----:B------:R-:W-:Y:S01]  /*156d0*/  ISETP.NE.AND P0, PT, R10, 0x1f, PT ;  /* 0x0000001f0a00780c */ /* 0x000fe20003f05270 */
[----:B------:R-:W-:-:S12]  /*156e0*/  BRA.DIV UR4, `(.L_x_519) ;  /* 0x00000026041c7947 */ /* 0x000fd8000b800000 */
[----:B------:R-:W-:Y:S01]  /*156f0*/  IMAD.IADD R9, R27, 0x1, R10 ;  /* 0x000000011b097824 */ /* 0x000fe200078e020a */
[----:B------:R-:W-:-:S04]  /*15700*/  ULDC UR4, c[0x0][0xc3c] ;  /* 0x00030f0000047ab9 */ /* 0x000fc80000000800 */
[----:B------:R-:W-:-:S13]  /*15710*/  ISETP.GE.OR P1, PT, R9, UR4, !P0 ;  /* 0x0000000409007c0c */ /* 0x000fda000c726670 */
[----:B------:R-:W0:Y:S08]  /*15720*/  @!P1 LDC.64 R2, c[0x0][0xc80] ;  /* 0x00032000ff029b82 */ /* 0x000e300000000a00 */
[----:B------:R-:W2:Y:S01]  /*15730*/  @!P1 LDC.64 R4, c[0x0][0xc78] ;  /* 0x00031e00ff049b82 */ /* 0x000ea20000000a00 */
[----:B0-----:R-:W-:-:S05]  /*15740*/  @!P1 IMAD.WIDE R2, R9, 0x4, R2 ;  /* 0x0000000409029825 */ /* 0x001fca00078e0202 */
[----:B------:R2:W3:Y:S02]  /*15750*/  @!P1 LDG.E R7, desc[UR40][R2.64] ;  /* 0x0000002802079981 */ /* 0x0004e4000c1e1900 */
[----:B--2---:R-:W-:-:S05]  /*15760*/  @!P1 IMAD.WIDE R2, R9, 0x4, R4 ;  /* 0x0000000409029825 */ /* 0x004fca00078e0204 */
[----:B------:R-:W2:Y:S01]  /*15770*/  @!P1 LDG.E R5, desc[UR40][R2.64] ;  /* 0x0000002802059981 */ /* 0x000ea2000c1e1900 */
[----:B------:R-:W-:Y:S01]  /*15780*/  IMAD.MOV.U32 R4, RZ, RZ, RZ ;  /* 0x000000ffff047224 */ /* 0x000fe200078e00ff */
[C---:B------:R-:W-:Y:S02]  /*15790*/  ISETP.GE.U32.AND P2, PT, R10.reuse, 0x2, PT ;  /* 0x000000020a00780c */ /* 0x040fe40003f46070 */
[C---:B------:R-:W-:Y:S01]  /*157a0*/  ISETP.GE.U32.AND P3, PT, R10.reuse, 0x4, PT ;  /* 0x000000040a00780c */ /* 0x040fe20003f66070 */
[----:B------:R-:W-:Y:S01]  /*157b0*/  SHFL.IDX PT, R0, R24, RZ, 0x1f ;  /* 0x00001fff18007589 */ /* 0x000fe200000e0000 */
[C---:B------:R-:W-:Y:S02]  /*157c0*/  ISETP.GE.U32.AND P4, PT, R10.reuse, 0x8, PT ;  /* 0x000000080a00780c */ /* 0x040fe40003f86070 */
[----:B------:R-:W-:Y:S01]  /*157d0*/  ISETP.GE.U32.AND P5, PT, R10, 0x10, PT ;  /* 0x000000100a00780c */ /* 0x000fe20003fa6070 */
[----:B------:R0:W-:Y:S02]  /*157e0*/  SHFL.IDX PT, R6, R24, 0x1, 0x1f ;  /* 0x00201f0018067f89 */ /* 0x0001e400000e0000 */
[----:B0-----:R-:W-:-:S02]  /*157f0*/  IMAD.MOV.U32 R24, RZ, RZ, RZ ;  /* 0x000000ffff187224 */ /* 0x001fc400078e00ff */
[----:B---3--:R-:W-:Y:S02]  /*15800*/  @!P1 IMAD.MOV.U32 R4, RZ, RZ, R7 ;  /* 0x000000ffff049224 */ /* 0x008fe400078e0007 */
[----:B------:R-:W-:Y:S02]  /*15810*/  IMAD.MOV.U32 R7, RZ, RZ, RZ ;  /* 0x000000ffff077224 */ /* 0x000fe400078e00ff */
[----:B--2---:R-:W-:Y:S01]  /*15820*/  @!P1 IMAD.MOV.U32 R7, RZ, RZ, R5 ;  /* 0x000000ffff079224 */ /* 0x004fe200078e0005 */
[----:B------:R-:W-:-:S03]  /*15830*/  ISETP.NE.AND P1, PT, R10, RZ, PT ;  /* 0x000000ff0a00720c */ /* 0x000fc60003f25270 */
[----:B------:R-:W-:-:S05]  /*15840*/  IMAD R2, R7, R4, RZ ;  /* 0x0000000407027224 */ /* 0x000fca00078e02ff */
        /* <DEDUP_REMOVED lines=15> */
[----:B------:R0:W2:Y:S02]  /*15940*/  SHFL.IDX PT, R14, R2, 0x1f, 0x1f ;  /* 0x03e01f00020e7f89 */ /* 0x0000a400000e0000 */
.L_x_608:
[----:B------:R-:W-:Y:S02]  /*15950*/  ULDC UR4, c[0x0][0xc38] ;  /* 0x00030e0000047ab9 */ /* 0x000fe40000000800 */
[----:B------:R-:W-:-:S04]  /*15960*/  IMAD.U32 R3, RZ, RZ, UR4 ;  /* 0x00000004ff037e24 */ /* 0x000fc8000f8e00ff */
[----:B--2---:R-:W-:-:S04]  /*15970*/  IMAD R8, R14, R3, RZ ;  /* 0x000000030e087224 */ /* 0x004fc800078e02ff */
[----:B------:R-:W-:-:S05]  /*15980*/  IMAD.IADD R6, R6, 0x1, R8 ;  /* 0x0000000106067824 */ /* 0x000fca00078e0208 */
[----:B------:R-:W-:-:S13]  /*15990*/  ISETP.GT.AND P6, PT, R6, R0, PT ;  /* 0x000000000600720c */ /* 0x000fda0003fc4270 */
[----:B------:R-:W-:Y:S05]  /*159a0*/  @P6 BRA `(.L_x_520) ;  /* 0x0000000000a46947 */ /* 0x000fea0003800000 */
.L_x_523:
[----:B0-----:R-:W0:Y:S01]  /*159b0*/  LDC R2, c[0x0][0xc3c] ;  /* 0x00030f00ff027b82 */ /* 0x001e220000000800 */
[----:B------:R-:W-:-:S05]  /*159c0*/  VIADD R27, R27, 0x1f ;  /* 0x0000001f1b1b7836 */ /* 0x000fca0000000000 */
[----:B0-----:R-:W-:-:S13]  /*159d0*/  ISETP.GE.AND P6, PT, R27, R2, PT ;  /* 0x000000021b00720c */ /* 0x001fda0003fc6270 */
[----:B------:R-:W-:Y:S05]  /*159e0*/  @P6 BRA `(.L_x_521) ;  /* 0x0000000400b86947 */ /* 0x000fea0003800000 */
[----:B------:R-:W0:Y:S01]  /*159f0*/  S2R R3, SR_TID.X ;  /* 0x0000000000037919 */ /* 0x000e220000002100 */
[----:B------:R-:W-:Y:S01]  /*15a00*/  IMAD.MOV.U32 R4, RZ, RZ, RZ ;  /* 0x000000ffff047224 */ /* 0x000fe200078e00ff */
[----:B0-----:R-:W-:-:S05]  /*15a10*/  LOP3.LUT R3, R3, 0x1f, RZ, 0xc0, !PT ;  /* 0x0000001f03037812 */ /* 0x001fca00078ec0ff */
[----:B------:R-:W-:-:S05]  /*15a20*/  IMAD.IADD R5, R27, 0x1, R3 ;  /* 0x000000011b057824 */ /* 0x000fca00078e0203 */
[----:B------:R-:W-:-:S13]  /*15a30*/  ISETP.GE.OR P6, PT, R5, R2, !P0 ;  /* 0x000000020500720c */ /* 0x000fda00047c6670 */
[----:B------:R-:W0:Y:S02]  /*15a40*/  @!P6 LDC.64 R2, c[0x0][0xc80] ;  /* 0x00032000ff02eb82 */ /* 0x000e240000000a00 */
[----:B0-----:R-:W-:-:S05]  /*15a50*/  @!P6 IMAD.WIDE R2, R5, 0x4, R2 ;  /* 0x000000040502e825 */ /* 0x001fca00078e0202 */
[----:B------:R0:W2:Y:S01]  /*15a60*/  @!P6 LDG.E R4, desc[UR40][R2.64] ;  /* 0x000000280204e981 */ /* 0x0000a2000c1e1900 */
[----:B------:R-:W-:Y:S01]  /*15a70*/  IMAD.MOV.U32 R7, RZ, RZ, RZ ;  /* 0x000000ffff077224 */ /* 0x000fe200078e00ff */
[----:B0-----:R-:W0:Y:S02]  /*15a80*/  @!P6 LDC.64 R2, c[0x0][0xc78] ;  /* 0x00031e00ff02eb82 */ /* 0x001e240000000a00 */
[----:B0-----:R-:W-:-:S05]  /*15a90*/  @!P6 IMAD.WIDE R2, R5, 0x4, R2 ;  /* 0x000000040502e825 */ /* 0x001fca00078e0202 */
[----:B------:R-:W2:Y:S01]  /*15aa0*/  @!P6 LDG.E R7, desc[UR40][R2.64] ;  /* 0x000000280207e981 */ /* 0x000ea2000c1e1900 */
[----:B------:R-:W-:Y:S01]  /*15ab0*/  UMOV UR4, 0xffffffff ;  /* 0xffffffff00047882 */ /* 0x000fe20000000000 */
[----:B--2---:R-:W-:Y:S02]  /*15ac0*/  IMAD R2, R7, R4, RZ ;  /* 0x0000000407027224 */ /* 0x004fe400078e02ff */
[----:B------:R-:W-:Y:S05]  /*15ad0*/  BRA.DIV UR4, `(.L_x_522) ;  /* 0x0000002604607947 */ /* 0x000fea000b800000 */
        /* <DEDUP_REMOVED lines=16> */
.L_x_616:
[----:B------:R-:W-:Y:S02]  /*15be0*/  ULDC UR4, c[0x0][0xc38] ;  /* 0x00030e0000047ab9 */ /* 0x000fe40000000800 */
[----:B------:R-:W-:-:S04]  /*15bf0*/  IMAD.U32 R3, RZ, RZ, UR4 ;  /* 0x00000004ff037e24 */ /* 0x000fc8000f8e00ff */
[----:B--2---:R-:W-:-:S04]  /*15c00*/  IMAD R8, R14, R3, RZ ;  /* 0x000000030e087224 */ /* 0x004fc800078e02ff */
[----:B------:R-:W-:-:S05]  /*15c10*/  IMAD.IADD R6, R8, 0x1, R6 ;  /* 0x0000000108067824 */ /* 0x000fca00078e0206 */
[----:B------:R-:W-:-:S13]  /*15c20*/  ISETP.GT.AND P6, PT, R6, R0, PT ;  /* 0x000000000600720c */ /* 0x000fda0003fc4270 */
[----:B------:R-:W-:Y:S05]  /*15c30*/  @!P6 BRA `(.L_x_523) ;  /* 0xfffffffc005ce947 */ /* 0x000fea000383ffff */
.L_x_520:
[----:B------:R-:W-:Y:S01]  /*15c40*/  IMAD.IADD R8, R6, 0x1, -R8 ;  /* 0x0000000106087824 */ /* 0x000fe200078e0a08 */
[----:B------:R-:W-:-:S03]  /*15c50*/  UMOV UR4, 0xffffffff ;  /* 0xffffffff00047882 */ /* 0x000fc60000000000 */
[----:B------:R-:W-:-:S05]  /*15c60*/  IMAD R5, R2, R3, R8 ;  /* 0x0000000302057224 */ /* 0x000fca00078e0208 */
[----:B------:R-:W-:Y:S01]  /*15c70*/  ISETP.GT.AND P6, PT, R5, R0, PT ;  /* 0x000000000500720c */ /* 0x000fe20003fc4270 */
[----:B------:R-:W-:-:S12]  /*15c80*/  BRA.DIV UR4, `(.L_x_524) ;  /* 0x0000002604b47947 */ /* 0x000fd8000b800000 */
[----:B------:R-:W-:-:S04]  /*15c90*/  VOTE.ANY R6, PT, !P6 ;  /* 0x0000000000067806 */ /* 0x000fc800070e0100 */
[----:B------:R-:W2:Y:S02]  /*15ca0*/  POPC R5, R6 ;  /* 0x0000000600057309 */ /* 0x000ea40000000000 */
[----:B--2---:R2:W3:Y:S04]  /*15cb0*/  SHFL.IDX PT, R4, R4, R5, 0x1f ;  /* 0x00001f0504047589 */ /* 0x0044e800000e0000 */
[----:B------:R2:W4:Y:S02]  /*15cc0*/  SHFL.IDX PT, R7, R7, R5, 0x1f ;  /* 0x00001f0507077589 */ /* 0x00052400000e0000 */
.L_x_621:
[----:B------:R-:W-:-:S13]  /*15cd0*/  ISETP.NE.AND P0, PT, R6, RZ, PT ;  /* 0x000000ff0600720c */ /* 0x000fda0003f05270 */
[----:B------:R-:W-:Y:S05]  /*15ce0*/  @!P0 BRA `(.L_x_525) ;  /* 0x0000000000108947 */ /* 0x000fea0003800000 */
[----:B------:R-:W-:Y:S01]  /*15cf0*/  UMOV UR4, 0xffffffff ;  /* 0xffffffff00047882 */ /* 0x000fe20000000000 */
[----:B------:R-:W-:Y:S02]  /*15d00*/  VIADD R12, R5, 0xffffffff ;  /* 0xffffffff050c7836 */ /* 0x000fe40000000000 */
[----:B------:R-:W-:Y:S05]  /*15d10*/  BRA.DIV UR4, `(.L_x_526) ;  /* 0x0000002604ec7947 */ /* 0x000fea000b800000 */
[----:B------:R0:W0:Y:S02]  /*15d20*/  SHFL.IDX PT, R24, R2, R12, 0x1f ;  /* 0x00001f0c02187589 */ /* 0x00002400000e0000 */
.L_x_525:
[----:B0-----:R-:W-:Y:S01]  /*15d30*/  IMAD R24, R24, R3, R8 ;  /* 0x0000000318187224 */ /* 0x001fe200078e0208 */
[----:B---3--:R-:W-:Y:S01]  /*15d40*/  IABS R8, R4 ;  /* 0x0000000400087213 */ /* 0x008fe20000000000 */
[----:B------:R-:W-:Y:S02]  /*15d50*/  IMAD.MOV.U32 R2, RZ, RZ, RZ ;  /* 0x000000ffff027224 */ /* 0x000fe400078e00ff */
[----:B------:R-:W-:Y:S01]  /*15d60*/  IMAD.IADD R25, R0, 0x1, -R24 ;  /* 0x0000000100197824 */ /* 0x000fe200078e0a18 */
[----:B------:R-:W0:Y:S01]  /*15d70*/  I2F.RP R6, R8 ;  /* 0x0000000800067306 */ /* 0x000e220000209400 */
[----:B------:R-:W-:-:S03]  /*15d80*/  IMAD.IADD R27, R5, 0x1, R27 ;  /* 0x00000001051b7824 */ /* 0x000fc600078e021b */
[----:B------:R-:W-:-:S04]  /*15d90*/  IABS R0, R25 ;  /* 0x0000001900007213 */ /* 0x000fc80000000000 */
[----:B0-----:R-:W0:Y:S02]  /*15da0*/  MUFU.RCP R6, R6 ;  /* 0x0000000600067308 */ /* 0x001e240000001000 */
[----:B0-----:R-:W-:-:S06]  /*15db0*/  VIADD R9, R6, 0xffffffe ;  /* 0x0ffffffe06097836 */ /* 0x001fcc0000000000 */
[----:B------:R-:W1:Y:S02]  /*15dc0*/  F2I.FTZ.U32.TRUNC.NTZ R3, R9 ;  /* 0x0000000900037305 */ /* 0x000e64000021f000 */
[----:B-1----:R-:W-:-:S04]  /*15dd0*/  IMAD.MOV R11, RZ, RZ, -R3 ;  /* 0x000000ffff0b7224 */ /* 0x002fc800078e0a03 */
[----:B------:R-:W-:-:S04]  /*15de0*/  IMAD R11, R11, R8, RZ ;  /* 0x000000080b0b7224 */ /* 0x000fc800078e02ff */
[----:B------:R-:W-:Y:S01]  /*15df0*/  IMAD.HI.U32 R2, R3, R11, R2 ;  /* 0x0000000b03027227 */ /* 0x000fe200078e0002 */
[----:B------:R-:W-:-:S05]  /*15e00*/  IABS R3, R4 ;  /* 0x0000000400037213 */ /* 0x000fca0000000000 */
[----:B------:R-:W-:Y:S02]  /*15e10*/  IMAD.MOV R3, RZ, RZ, -R3 ;  /* 0x000000ffff037224 */ /* 0x000fe400078e0a03 */
[----:B------:R-:W-:-:S04]  /*15e20*/  IMAD.HI.U32 R6, R2, R0, RZ ;  /* 0x0000000002067227 */ /* 0x000fc800078e00ff */
[----:B------:R-:W-:Y:S01]  /*15e30*/  IMAD R3, R6, R3, R0 ;  /* 0x0000000306037224 */ /* 0x000fe200078e0200 */
[----:B----4-:R-:W-:-:S04]  /*15e40*/  IABS R0, R7 ;  /* 0x0000000700007213 */ /* 0x010fc80000000000 */
[----:B------:R-:W0:Y:S01]  /*15e50*/  I2F.RP R9, R0 ;  /* 0x0000000000097306 */ /* 0x000e220000209400 */
[----:B------:R-:W-:-:S13]  /*15e60*/  ISETP.GT.U32.AND P1, PT, R8, R3, PT ;  /* 0x000000030800720c */ /* 0x000fda0003f24070 */
[----:B------:R-:W-:Y:S01]  /*15e70*/  @!P1 IMAD.IADD R3, R3, 0x1, -R8 ;  /* 0x0000000103039824 */ /* 0x000fe200078e0a08 */
[----:B0-----:R-:W0:Y:S01]  /*15e80*/  MUFU.RCP R9, R9 ;  /* 0x0000000900097308 */ /* 0x001e220000001000 */
[----:B------:R-:W-:Y:S01]  /*15e90*/  @!P1 VIADD R6, R6, 0x1 ;  /* 0x0000000106069836 */ /* 0x000fe20000000000 */
[----:B------:R-:W-:Y:S02]  /*15ea0*/  ISETP.NE.AND P1, PT, R4, RZ, PT ;  /* 0x000000ff0400720c */ /* 0x000fe40003f25270 */
[----:B------:R-:W-:Y:S01]  /*15eb0*/  ISETP.GE.U32.AND P0, PT, R3, R8, PT ;  /* 0x000000080300720c */ /* 0x000fe20003f06070 */
[----:B0-----:R-:W-:-:S12]  /*15ec0*/  VIADD R10, R9, 0xffffffe ;  /* 0x0ffffffe090a7836 */ /* 0x001fd80000000000 */
[----:B------:R-:W-:Y:S01]  /*15ed0*/  @P0 VIADD R6, R6, 0x1 ;  /* 0x0000000106060836 */ /* 0x000fe20000000000 */
[----:B------:R-:W0:Y:S02]  /*15ee0*/  F2I.FTZ.U32.TRUNC.NTZ R3, R10 ;  /* 0x0000000a00037305 */ /* 0x000e24000021f000 */
[----:B0-----:R-:W-:-:S04]  /*15ef0*/  IMAD.MOV R2, RZ, RZ, -R3 ;  /* 0x000000ffff027224 */ /* 0x001fc800078e0a03 */
[----:B------:R-:W-:Y:S02]  /*15f00*/  IMAD R8, R2, R0, RZ ;  /* 0x0000000002087224 */ /* 0x000fe400078e02ff */
[----:B------:R-:W-:-:S04]  /*15f10*/  IMAD.MOV.U32 R2, RZ, RZ, RZ ;  /* 0x000000ffff027224 */ /* 0x000fc800078e00ff */
[----:B------:R-:W-:Y:S01]  /*15f20*/  IMAD.HI.U32 R2, R3, R8, R2 ;  /* 0x0000000803027227 */ /* 0x000fe200078e0002 */
[----:B------:R-:W-:Y:S02]  /*15f30*/  LOP3.LUT R3, R25, R4, RZ, 0x3c, !PT ;  /* 0x0000000419037212 */ /* 0x000fe400078e3cff */
[----:B------:R-:W-:Y:S02]  /*15f40*/  IABS R8, R7 ;  /* 0x0000000700087213 */ /* 0x000fe40000000000 */
[----:B------:R-:W-:-:S03]  /*15f50*/  ISETP.GE.AND P2, PT, R3, RZ, PT ;  /* 0x000000ff0300720c */ /* 0x000fc60003f46270 */
[----:B------:R-:W-:-:S10]  /*15f60*/  IMAD.MOV R8, RZ, RZ, -R8 ;  /* 0x000000ffff087224 */ /* 0x000fd400078e0a08 */
[----:B------:R-:W-:Y:S01]  /*15f70*/  @!P2 IMAD.MOV R6, RZ, RZ, -R6 ;  /* 0x000000ffff06a224 */ /* 0x000fe200078e0a06 */
[----:B------:R-:W-:-:S04]  /*15f80*/  @!P1 LOP3.LUT R6, RZ, R4, RZ, 0x33, !PT ;  /* 0x00000004ff069212 */ /* 0x000fc800078e33ff */
[-C--:B------:R-:W-:Y:S01]  /*15f90*/  IABS R3, R6.reuse ;  /* 0x0000000600037213 */ /* 0x080fe20000000000 */
[----:B------:R-:W-:-:S04]  /*15fa0*/  IMAD R4, R4, R6, RZ ;  /* 0x0000000604047224 */ /* 0x000fc800078e02ff */
[----:B------:R-:W-:-:S04]  /*15fb0*/  IMAD.HI.U32 R2, R2, R3, RZ ;  /* 0x0000000302027227 */ /* 0x000fc800078e00ff */
[----:B------:R-:W-:Y:S02]  /*15fc0*/  IMAD R3, R2, R8, R3 ;  /* 0x0000000802037224 */ /* 0x000fe400078e0203 */
[----:B------:R-:W-:-:S03]  /*15fd0*/  IMAD.IADD R25, R25, 0x1, -R4 ;  /* 0x0000000119197824 */ /* 0x000fc600078e0a04 */
[----:B------:R-:W-:-:S13]  /*15fe0*/  ISETP.GT.U32.AND P1, PT, R0, R3, PT ;  /* 0x000000030000720c */ /* 0x000fda0003f24070 */
[----:B------:R-:W-:Y:S02]  /*15ff0*/  @!P1 IMAD.IADD R3, R3, 0x1, -R0 ;  /* 0x0000000103039824 */ /* 0x000fe400078e0a00 */
[----:B------:R-:W-:Y:S01]  /*16000*/  @!P1 VIADD R2, R2, 0x1 ;  /* 0x0000000102029836 */ /* 0x000fe20000000000 */
[----:B------:R-:W-:Y:S02]  /*16010*/  ISETP.NE.AND P1, PT, R7, RZ, PT ;  /* 0x000000ff0700720c */ /* 0x000fe40003f25270 */
[----:B------:R-:W-:Y:S02]  /*16020*/  ISETP.GE.U32.AND P0, PT, R3, R0, PT ;  /* 0x000000000300720c */ /* 0x000fe40003f06070 */
[----:B------:R-:W-:-:S04]  /*16030*/  LOP3.LUT R0, R6, R7, RZ, 0x3c, !PT ;  /* 0x0000000706007212 */ /* 0x000fc800078e3cff */
[----:B------:R-:W-:-:S07]  /*16040*/  ISETP.GE.AND P2, PT, R0, RZ, PT ;  /* 0x000000ff0000720c */ /* 0x000fce0003f46270 */
[----:B------:R-:W-:-:S06]  /*16050*/  @P0 VIADD R2, R2, 0x1 ;  /* 0x0000000102020836 */ /* 0x000fcc0000000000 */
[----:B------:R-:W-:Y:S01]  /*16060*/  @!P2 IMAD.MOV R2, RZ, RZ, -R2 ;  /* 0x000000ffff02a224 */ /* 0x000fe200078e0a02 */
[----:B------:R-:W-:-:S05]  /*16070*/  @!P1 LOP3.LUT R2, RZ, R7, RZ, 0x33, !PT ;  /* 0x00000007ff029212 */ /* 0x000fca00078e33ff */
[----:B------:R-:W-:-:S04]  /*16080*/  IMAD.MOV R0, RZ, RZ, -R2 ;  /* 0x000000ffff007224 */ /* 0x000fc800078e0a02 */
[C---:B------:R-:W-:Y:S02]  /*16090*/  IMAD R6, R7.reuse, R0, R6 ;  /* 0x0000000007067224 */ /* 0x040fe400078e0206 */
[----:B------:R-:W-:-:S04]  /*160a0*/  IMAD R7, R7, 0x1000000, R2 ;  /* 0x0100000007077824 */ /* 0x000fc800078e0202 */
[----:B------:R-:W-:Y:S01]  /*160b0*/  IMAD R26, R6, 0x10000, R7 ;  /* 0x00010000061a7824 */ /* 0x000fe200078e0207 */
[----:B------:R-:W-:Y:S06]  /*160c0*/  BRA `(.L_x_527) ;  /* 0x00000000001c7947 */ /* 0x000fec0003800000 */
.L_x_521:
[----:B------:R-:W-:Y:S01]  /*160d0*/  UMOV UR4, URZ ;  /* 0x0000003f00047c82 */ /* 0x000fe20008000000 */
[----:B------:R-:W-:Y:S01]  /*160e0*/  UMOV UR5, URZ ;  /* 0x0000003f00057c82 */ /* 0x000fe20008000000 */
[----:B------:R-:W-:Y:S01]  /*160f0*/  ULDC UR6, c[0x0][0xc3c] ;  /* 0x00030f0000067ab9 */ /* 0x000fe20000000800 */
[----:B------:R-:W-:Y:S02]  /*16100*/  IMAD.MOV.U32 R24, RZ, RZ, R0 ;  /* 0x000000ffff187224 */ /* 0x000fe400078e0000 */
[----:B------:R-:W-:Y:S02]  /*16110*/  IMAD.U32 R25, RZ, RZ, UR4 ;  /* 0x00000004ff197e24 */ /* 0x000fe4000f8e00ff */
[----:B------:R-:W-:Y:S02]  /*16120*/  IMAD.U32 R26, RZ, RZ, UR5 ;  /* 0x00000005ff1a7e24 */ /* 0x000fe4000f8e00ff */
[----:B------:R-:W-:-:S07]  /*16130*/  IMAD.U32 R27, RZ, RZ, UR6 ;  /* 0x00000006ff1b7e24 */ /* 0x000fce000f8e00ff */
.L_x_527:
[----:B------:R-:W0:Y:S01]  /*16140*/  S2R R0, SR_TID.X ;  /* 0x0000000000007919 */ /* 0x000e220000002100 */
[----:B------:R-:W-:Y:S05]  /*16150*/  WARPSYNC.ALL ;  /* 0x0000000000007948 */ /* 0x000fea0003800000 */
        /* <DEDUP_REMOVED lines=8> */
.L_x_518:
[----:B------:R-:W-:Y:S02]  /*161e0*/  ULDC UR4, c[0x0][0xc3c] ;  /* 0x00030f0000047ab9 */ /* 0x000fe40000000800 */
[----:B---3--:R-:W-:-:S13]  /*161f0*/  ISETP.GE.AND P0, PT, R27, UR4, PT ;  /* 0x000000041b007c0c */ /* 0x008fda000bf06270 */
[----:B------:R-:W-:Y:S05]  /*16200*/  @!P0 BRA `(.L_x_528) ;  /* 0xffffffb000408947 */ /* 0x000fea000383ffff */
[----:B------:R-:W-:Y:S05]  /*16210*/  BSYNC B7 ;  /* 0x0000000000077941 */ /* 0x000fea0003800000 */
.L_x_424:
[----:B-1----:R-:W3:Y:S01]  /*16220*/  LDL.LU R0, [R1+0x40] ;  /* 0x0000400001007983 */ /* 0x002ee20000300800 */
[----:B------:R-:W-:Y:S01]  /*16230*/  BSSY B0, `(.L_x_529) ;  /* 0x000000b000007945 */ /* 0x000fe20003800000 */
[----:B--2---:R-:W1:Y:S01]  /*16240*/  S2R R5, SR_CgaCtaId ;  /* 0x0000000000057919 */ /* 0x004e620000008800 */
[----:B---3--:R-:W-:-:S05]  /*16250*/  VIADD R0, R0, 0x1 ;  /* 0x0000000100007836 */ /* 0x008fca0000000000 */
[----:B0-----:R-:W-:-:S04]  /*16260*/  LEA.HI R2, R0, R0, RZ, 0x1 ;  /* 0x0000000000027211 */ /* 0x001fc800078f08ff */
[----:B------:R-:W-:Y:S02]  /*16270*/  LOP3.LUT R3, R2, 0xfffffffe, RZ, 0xc0, !PT ;  /* 0xfffffffe02037812 */ /* 0x000fe400078ec0ff */
[----:B------:R-:W-:-:S03]  /*16280*/  MOV R2, 0x400 ;  /* 0x0000040000027802 */ /* 0x000fc60000000f00 */
[----:B------:R-:W-:Y:S01]  /*16290*/  IMAD.IADD R0, R0, 0x1, -R3 ;  /* 0x0000000100007824 */ /* 0x000fe200078e0a03 */
[----:B-1----:R-:W-:-:S04]  /*162a0*/  LEA R6, R5, R2, 0x18 ;  /* 0x0000000205067211 */ /* 0x002fc800078ec0ff */
[----:B------:R-:W-:-:S04]  /*162b0*/  SHF.L.U32 R0, R0, 0x1f, RZ ;  /* 0x0000001f00007819 */ /* 0x000fc800000006ff */
[----:B------:R-:W0:Y:S02]  /*162c0*/  SYNCS.PHASECHK.TRANS64.TRYWAIT P0, [R6+URZ+0x13220], R0 ;  /* 0x01322000060075a7 */ /* 0x000e24000800017f */
[----:B0-----:R-:W-:Y:S05]  /*162d0*/  @!P0 BRA `(.L_x_530) ;  /* 0x0000002000a48947 */ /* 0x001fea0003800000 */
.L_x_624:
[----:B------:R-:W-:Y:S05]  /*162e0*/  BSYNC B0 ;  /* 0x0000000000007941 */ /* 0x000fea0003800000 */
.L_x_529:
[----:B------:R-:W-:-:S03]  /*162f0*/  UMOV UR4, 0xffffffff ;  /* 0xffffffff00047882 */ /* 0x000fc60000000000 */
[----:B------:R-:W-:Y:S05]  /*16300*/  BRA.DIV UR4, `(.L_x_531) ;  /* 0x0000002204ac7947 */ /* 0x000fea000b800000 */
[----:B0-----:R-:W0:Y:S02]  /*16310*/  S2R R0, SR_TID.X ;  /* 0x0000000000007919 */ /* 0x001e240000002100 */
[----:B0-----:R-:W-:-:S04]  /*16320*/  SHF.R.U32.HI R0, RZ, 0x5, R0 ;  /* 0x00000005ff007819 */ /* 0x001fc80000011600 */
[----:B------:R-:W-:-:S05]  /*16330*/  LOP3.LUT R0, R0, 0x3, RZ, 0xc0, !PT ;  /* 0x0000000300007812 */ /* 0x000fca00078ec0ff */
[----:B------:R0:W1:Y:S02]  /*16340*/  SHFL.IDX PT, R14, R0, RZ, 0x1f ;  /* 0x00001fff000e7589 */ /* 0x00006400000e0000 */
.L_x_627:
[----:B-1----:R-:W-:-:S13]  /*16350*/  ISETP.NE.AND P0, PT, R14, RZ, PT ;  /* 0x000000ff0e00720c */ /* 0x002fda0003f05270 */
[----:B------:R-:W-:Y:S05]  /*16360*/  @P0 BRA `(.L_x_312) ;  /* 0x0000000000a40947 */ /* 0x000fea0003800000 */
[----:B------:R-:W-:-:S03]  /*16370*/  UMOV UR4, 0xffffffff ;  /* 0xffffffff00047882 */ /* 0x000fc60000000000 */
[----:B------:R-:W-:Y:S05]  /*16380*/  BRA.DIV UR4, `(.L_x_532) ;  /* 0x0000002204c07947 */ /* 0x000fea000b800000 */
[----:B------:R-:W-:-:S13]  /*16390*/  ELECT P6, URZ, PT ;  /* 0x00000000003f782f */ /* 0x000fda00038c0000 */
.L_x_630:
[----:B------:R-:W-:Y:S05]  /*163a0*/  @!P6 BRA `(.L_x_312) ;  /* 0x000000000094e947 */ /* 0x000fea0003800000 */
[----:B0-----:R-:W2:Y:S02]  /*163b0*/  LDL.LU R0, [R1+0x38] ;  /* 0x0000380001007983 */ /* 0x001ea40000300800 */
[----:B--2---:R-:W-:-:S04]  /*163c0*/  LOP3.LUT R0, R0, 0x2, RZ, 0xfc, !PT ;  /* 0x0000000200007812 */ /* 0x004fc800078efcff */
[----:B------:R-:W-:-:S13]  /*163d0*/  ISETP.NE.AND P0, PT, R0, 0x3, PT ;  /* 0x000000030000780c */ /* 0x000fda0003f05270 */
[----:B------:R-:W-:Y:S05]  /*163e0*/  @!P0 BRA `(.L_x_533) ;  /* 0x0000000000048947 */ /* 0x000fea0003800000 */
[----:B------:R-:W-:Y:S01]  /*163f0*/  BPT.TRAP 0x1 ;  /* 0x000000040000795c */ /* 0x000fe20000300000 */
.L_x_533:
        /* <DEDUP_REMOVED lines=12> */
.L_x_631:
[----:B------:R-:W1:Y:S02]  /*164c0*/  SYNCS.PHASECHK.TRANS64.TRYWAIT P1, [R9+URZ], R0 ;  /* 0x00000000090075a7 */ /* 0x000e64000802017f */
[----:B-1----:R-:W-:Y:S05]  /*164d0*/  @!P1 BRA `(.L_x_535) ;  /* 0x0000002000a09947 */ /* 0x002fea0003800000 */
.L_x_632:
[----:B------:R-:W-:Y:S05]  /*164e0*/  @!P0 BRA `(.L_x_536) ;  /* 0x0000000000048947 */ /* 0x000fea0003800000 */
[----:B------:R-:W-:Y:S01]  /*164f0*/  BPT.TRAP 0x1 ;  /* 0x000000040000795c */ /* 0x000fe20000300000 */
.L_x_536:
[----:B------:R-:W-:-:S04]  /*16500*/  IMAD R19, R19, 0x8, R6 ;  /* 0x0000000813137824 */ /* 0x000fc800078e0206 */
[----:B------:R-:W2:Y:S02]  /*16510*/  SYNCS.PHASECHK.TRANS64.TRYWAIT P1, [R19+URZ+0x13260], R4 ;  /* 0x01326004130075a7 */ /* 0x000ea4000802017f */
[----:B--2---:R-:W-:Y:S05]  /*16520*/  @!P1 BRA `(.L_x_537) ;  /* 0x0000002000a09947 */ /* 0x004fea0003800000 */
.L_x_633:
[----:B------:R-:W-:Y:S05]  /*16530*/  @!P0 BRA `(.L_x_538) ;  /* 0x0000000000048947 */ /* 0x000fea0003800000 */
[----:B------:R-:W-:Y:S01]  /*16540*/  BPT.TRAP 0x1 ;  /* 0x000000040000795c */ /* 0x000fe20000300000 */
.L_x_538:
[----:B------:R-:W-:-:S04]  /*16550*/  IMAD R7, R7, 0x8, R6 ;  /* 0x0000000807077824 */ /* 0x000fc800078e0206 */
[----:B------:R-:W3:Y:S02]  /*16560*/  SYNCS.PHASECHK.TRANS64.TRYWAIT P1, [R7+URZ+0x13260], R0 ;  /* 0x01326000070075a7 */ /* 0x000ee4000802017f */
[----:B---3--:R-:W-:Y:S05]  /*16570*/  @!P1 BRA `(.L_x_539) ;  /* 0x0000002000a09947 */ /* 0x008fea0003800000 */
.L_x_634:
[----:B------:R-:W-:Y:S05]  /*16580*/  @!P0 BRA `(.L_x_540) ;  /* 0x0000000000048947 */ /* 0x000fea0003800000 */
[----:B------:R-:W-:Y:S01]  /*16590*/  BPT.TRAP 0x1 ;  /* 0x000000040000795c */ /* 0x000fe20000300000 */
.L_x_540:
[----:B------:R-:W5:Y:S02]  /*165a0*/  SYNCS.PHASECHK.TRANS64.TRYWAIT P0, [R19+URZ+0x13280], R4 ;  /* 0x01328004130075a7 */ /* 0x000f64000800017f */
[----:B-----5:R-:W-:Y:S05]  /*165b0*/  @!P0 BRA `(.L_x_541) ;  /* 0x0000002000a48947 */ /* 0x020fea0003800000 */
.L_x_542:
[----:B------:R0:W0:Y:S02]  /*165c0*/  SYNCS.PHASECHK.TRANS64.TRYWAIT P0, [R7+URZ+0x13280], R0 ;  /* 0x01328000070075a7 */ /* 0x000024000800017f */
[----:B0-----:R-:W-:Y:S05]  /*165d0*/  @!P0 NANOSLEEP.SYNCS 0x989680 ;  /* 0x009896800000895d */ /* 0x001fea0003900000 */
[----:B------:R-:W0:Y:S02]  /*165e0*/  @!P0 SYNCS.PHASECHK.TRANS64 P0, [R7+URZ+0x13280], R0 ;  /* 0x01328000070085a7 */ /* 0x000e24000800007f */
[----:B0-----:R-:W-:Y:S05]  /*165f0*/  @!P0 BRA `(.L_x_542) ;  /* 0xfffffffc00f08947 */ /* 0x001fea000383ffff */
.L_x_312:
[----:B------:R-:W-:Y:S05]  /*16600*/  BSYNC B8 ;  /* 0x0000000000087941 */ /* 0x000fea0003800000 */
.L_x_309:
[----:B------:R-:W-:Y:S05]  /*16610*/  EXIT ;  /* 0x000000000000794d */ /* 0x000fea0003800000 */
.L_x_330:
[----:B0-----:R0:W1:Y:S02]  /*16620*/  SYNCS.PHASECHK.TRANS64.TRYWAIT P5, [R75+URZ+0x13290], R76 ;  /* 0x0132904c4b0075a7 */ /* 0x00106400080a017f */
[----:B-1----:R-:W-:Y:S05]  /*16630*/  @!P5 NANOSLEEP.SYNCS 0x989680 ;  /* 0x009896800000d95d */ /* 0x002fea0003900000 */
[----:B------:R-:W1:Y:S02]  /*16640*/  @!P5 SYNCS.PHASECHK.TRANS64 P5, [R75+URZ+0x13290], R76 ;  /* 0x0132904c4b00d5a7 */ /* 0x000e6400080a007f */
[----:B-1----:R-:W-:Y:S05]  /*16650*/  @!P5 BRA `(.L_x_330) ;  /* 0xfffffffc00f0d947 */ /* 0x002fea000383ffff */
[----:B------:R-:W-:Y:S05]  /*16660*/  BRA `(.L_x_543) ;  /* 0xfffffec000a47947 */ /* 0x000fea000383ffff */
.L_x_340:
[----:B0-----:R0:W1:Y:S02]  /*16670*/  SYNCS.PHASECHK.TRANS64.TRYWAIT P5, [R75+URZ+0x13290], R76 ;  /* 0x0132904c4b0075a7 */ /* 0x00106400080a017f */
[----:B-1----:R-:W-:Y:S05]  /*16680*/  @!P5 NANOSLEEP.SYNCS 0x989680 ;  /* 0x009896800000d95d */ /* 0x002fea0003900000 */
[----:B------:R-:W1:Y:S02]  /*16690*/  @!P5 SYNCS.PHASECHK.TRANS64 P5, [R75+URZ+0x13290], R76 ;  /* 0x0132904c4b00d5a7 */ /* 0x000e6400080a007f */
[----:B-1----:R-:W-:Y:S05]  /*166a0*/  @!P5 BRA `(.L_x_340) ;  /* 0xfffffffc00f0d947 */ /* 0x002fea000383ffff */
[----:B------:R-:W-:Y:S05]  /*166b0*/  BRA `(.L_x_544) ;  /* 0xfffffed000b87947 */ /* 0x000fea000383ffff */
.L_x_345:
[----:B0-----:R0:W1:Y:S02]  /*166c0*/  SYNCS.PHASECHK.TRANS64.TRYWAIT P1, [R75+URZ+0x13290], R76 ;  /* 0x0132904c4b0075a7 */ /* 0x001064000802017f */
[----:B-1----:R-:W-:Y:S05]  /*166d0*/  @!P1 NANOSLEEP.SYNCS 0x989680 ;  /* 0x009896800000995d */ /* 0x002fea0003900000 */
[----:B------:R-:W1:Y:S02]  /*166e0*/  @!P1 SYNCS.PHASECHK.TRANS64 P1, [R75+URZ+0x13290], R76 ;  /* 0x0132904c4b0095a7 */ /* 0x000e64000802007f */
[----:B-1----:R-:W-:Y:S05]  /*166f0*/  @!P1 BRA `(.L_x_345) ;  /* 0xfffffffc00f09947 */ /* 0x002fea000383ffff */
[----:B------:R-:W-:Y:S05]  /*16700*/  BRA `(.L_x_545) ;  /* 0xfffffee000c47947 */ /* 0x000fea000383ffff */
.L_x_349:
[----:B--2---:R2:W0:Y:S02]  /*16710*/  SYNCS.PHASECHK.TRANS64.TRYWAIT P0, [R75+URZ+0x132b0], R76 ;  /* 0x0132b04c4b0075a7 */ /* 0x004424000800017f */
[----:B0-----:R-:W-:Y:S05]  /*16720*/  @!P0 NANOSLEEP.SYNCS 0x989680 ;  /* 0x009896800000895d */ /* 0x001fea0003900000 */
[----:B------:R-:W0:Y:S02]  /*16730*/  @!P0 SYNCS.PHASECHK.TRANS64 P0, [R75+URZ+0x132b0], R76 ;  /* 0x0132b04c4b0085a7 */ /* 0x000e24000800007f */
[----:B0-----:R-:W-:Y:S05]  /*16740*/  @!P0 BRA `(.L_x_349) ;  /* 0xfffffffc00f08947 */ /* 0x001fea000383ffff */
[----:B------:R-:W-:Y:S05]  /*16750*/  BRA `(.L_x_546) ;  /* 0xfffffee400247947 */ /* 0x000fea000383ffff */
.L_x_369:
[----:B------:R-:W-:Y:S01]  /*16760*/  BSSY B1, `(.L_x_547) ;  /* 0x0000008000017945 */ /* 0x000fe20003800000 */
[----:B------:R-:W-:Y:S02]  /*16770*/  IMAD.MOV.U32 R13, RZ, RZ, R30 ;  /* 0x000000ffff0d7224 */ /* 0x000fe400078e001e */
[----:B------:R-:W-:Y:S02]  /*16780*/  IMAD.MOV.U32 R12, RZ, RZ, RZ ;  /* 0x000000ffff0c7224 */ /* 0x000fe400078e00ff */
[----:B------:R-:W-:Y:S02]  /*16790*/  IMAD.MOV.U32 R11, RZ, RZ, 0x1e1f ;  /* 0x00001e1fff0b7424 */ /* 0x000fe400078e00ff */
[----:B------:R-:W-:-:S07]  /*167a0*/  IMAD.MOV.U32 R15, RZ, RZ, -0x1 ;  /* 0xffffffffff0f7424 */ /* 0x000fce00078e00ff */
[----:B------:R-:W-:Y:S05]  /*167b0*/  WARPSYNC.COLLECTIVE R15, `(.L_x_548) ;  /* 0x000000000f087348 */ /* 0x000fea0003c00000 */
[----:B------:R0:W1:Y:S02]  /*167c0*/  SHFL.IDX P6, R14, R13, R12, R11 ;  /* 0x0000000c0d0e7389 */ /* 0x00006400000c000b */
[----:B01----:R-:W-:Y:S01]  /*167d0*/  ENDCOLLECTIVE ;  /* 0x000000000000791b */ /* 0x003fe20003800000 */
.L_x_548:
[----:B------:R-:W-:Y:S05]  /*167e0*/  BSYNC B1 ;  /* 0x0000000000017941 */ /* 0x000fea0003800000 */
.L_x_547:
[----:B------:R-:W-:Y:S02]  /*167f0*/  IMAD.MOV.U32 R13, RZ, RZ, R28 ;  /* 0x000000ffff0d7224 */ /* 0x000fe400078e001c */
[----:B------:R-:W-:Y:S02]  /*16800*/  IMAD.MOV.U32 R12, RZ, RZ, RZ ;  /* 0x000000ffff0c7224 */ /* 0x000fe400078e00ff */
[----:B------:R-:W-:Y:S02]  /*16810*/  IMAD.MOV.U32 R11, RZ, RZ, 0x1e1f ;  /* 0x00001e1fff0b7424 */ /* 0x000fe400078e00ff */
[----:B------:R-:W-:Y:S02]  /*16820*/  IMAD.MOV.U32 R15, RZ, RZ, -0x1 ;  /* 0xffffffffff0f7424 */ /* 0x000fe400078e00ff */
[----:B------:R-:W-:-:S07]  /*16830*/  IMAD.MOV.U32 R0, RZ, RZ, R14 ;  /* 0x000000ffff007224 */ /* 0x000fce00078e000e */
[----:B------:R-:W-:Y:S05]  /*16840*/  WARPSYNC.COLLECTIVE R15, `(.L_x_549) ;  /* 0x000000000f087348 */ /* 0x000fea0003c00000 */
[----:B------:R0:W1:Y:S02]  /*16850*/  SHFL.IDX P6, R14, R13, R12, R11 ;  /* 0x0000000c0d0e7389 */ /* 0x00006400000c000b */
[----:B01----:R-:W-:Y:S01]  /*16860*/  ENDCOLLECTIVE ;  /* 0x000000000000791b */ /* 0x003fe20003800000 */
.L_x_549:
[----:B------:R-:W-:Y:S02]  /*16870*/  IMAD.MOV.U32 R13, RZ, RZ, R31 ;  /* 0x000000ffff0d7224 */ /* 0x000fe400078e001f */
[----:B------:R-:W-:-:S07]  /*16880*/  IMAD.MOV.U32 R29, RZ, RZ, R14 ;  /* 0x000000ffff1d7224 */ /* 0x000fce00078e000e */
[----:B------:R-:W-:Y:S05]  /*16890*/  WARPSYNC.COLLECTIVE R15, `(.L_x_550) ;  /* 0x000000000f087348 */ /* 0x000fea0003c00000 */
[----:B------:R0:W1:Y:S02]  /*168a0*/  SHFL.IDX P6, R14, R13, R12, R11 ;  /* 0x0000000c0d0e7389 */ /* 0x00006400000c000b */
[----:B01----:R-:W-:Y:S01]  /*168b0*/  ENDCOLLECTIVE ;  /* 0x000000000000791b */ /* 0x003fe20003800000 */
.L_x_550:
[----:B------:R-:W-:Y:S02]  /*168c0*/  IMAD.MOV.U32 R13, RZ, RZ, R26 ;  /* 0x000000ffff0d7224 */ /* 0x000fe400078e001a */
[----:B------:R-:W-:-:S07]  /*168d0*/  IMAD.MOV.U32 R3, RZ, RZ, R14 ;  /* 0x000000ffff037224 */ /* 0x000fce00078e000e */
[----:B------:R-:W-:Y:S05]  /*168e0*/  WARPSYNC.COLLECTIVE R15, `(.L_x_551) ;  /* 0x000000000f087348 */ /* 0x000fea0003c00000 */
[----:B------:R0:W1:Y:S02]  /*168f0*/  SHFL.IDX P6, R14, R13, R12, R11 ;  /* 0x0000000c0d0e7389 */ /* 0x00006400000c000b */
[----:B01----:R-:W-:Y:S01]  /*16900*/  ENDCOLLECTIVE ;  /* 0x000000000000791b */ /* 0x003fe20003800000 */
.L_x_551:
[----:B------:R-:W-:Y:S05]  /*16910*/  BRA `(.L_x_552) ;  /* 0xfffffef000707947 */ /* 0x000fea000383ffff */
.L_x_373:
[----:B-1----:R1:W3:Y:S02]  /*16920*/  SYNCS.PHASECHK.TRANS64.TRYWAIT P0, [R16+URZ+0x13200], R27 ;  /* 0x0132001b100075a7 */ /* 0x0022e4000800017f */
[----:B---3--:R-:W-:Y:S05]  /*16930*/  @!P0 NANOSLEEP.SYNCS 0x989680 ;  /* 0x009896800000895d */ /* 0x008fea0003900000 */
[----:B------:R-:W3:Y:S02]  /*16940*/  @!P0 SYNCS.PHASECHK.TRANS64 P0, [R16+URZ+0x13200], R27 ;  /* 0x0132001b100085a7 */ /* 0x000ee4000800007f */
[----:B---3--:R-:W-:Y:S05]  /*16950*/  @!P0 BRA `(.L_x_373) ;  /* 0xfffffffc00f08947 */ /* 0x008fea000383ffff */
[----:B------:R-:W-:Y:S05]  /*16960*/  BRA `(.L_x_553) ;  /* 0xfffffef400087947 */ /* 0x000fea000383ffff */
.L_x_377:
        /* <DEDUP_REMOVED lines=8> */
.L_x_555:
[----:B------:R-:W-:Y:S05]  /*169f0*/  BSYNC B1 ;  /* 0x0000000000017941 */ /* 0x000fea0003800000 */
.L_x_554:
        /* <DEDUP_REMOVED lines=8> */
.L_x_556:
[----:B------:R-:W-:Y:S02]  /*16a80*/  IMAD.MOV.U32 R13, RZ, RZ, R31 ;  /* 0x000000ffff0d7224 */ /* 0x000fe400078e001f */
[----:B------:R-:W-:-:S07]  /*16a90*/  IMAD.MOV.U32 R29, RZ, RZ, R14 ;  /* 0x000000ffff1d7224 */ /* 0x000fce00078e000e */
[----:B------:R-:W-:Y:S05]  /*16aa0*/  WARPSYNC.COLLECTIVE R15, `(.L_x_557) ;  /* 0x000000000f087348 */ /* 0x000fea0003c00000 */
[----:B------:R0:W1:Y:S02]  /*16ab0*/  SHFL.IDX P6, R14, R13, R12, R11 ;  /* 0x0000000c0d0e7389 */ /* 0x00006400000c000b */
[----:B01----:R-:W-:Y:S01]  /*16ac0*/  ENDCOLLECTIVE ;  /* 0x000000000000791b */ /* 0x003fe20003800000 */
.L_x_557:
[----:B------:R-:W-:Y:S02]  /*16ad0*/  IMAD.MOV.U32 R13, RZ, RZ, R26 ;  /* 0x000000ffff0d7224 */ /* 0x000fe400078e001a */
[----:B------:R-:W-:-:S07]  /*16ae0*/  IMAD.MOV.U32 R3, RZ, RZ, R14 ;  /* 0x000000ffff037224 */ /* 0x000fce00078e000e */
[----:B------:R-:W-:Y:S05]  /*16af0*/  WARPSYNC.COLLECTIVE R15, `(.L_x_558) ;  /* 0x000000000f087348 */ /* 0x000fea0003c00000 */
[----:B------:R0:W1:Y:S02]  /*16b00*/  SHFL.IDX P6, R14, R13, R12, R11 ;  /* 0x0000000c0d0e7389 */ /* 0x00006400000c000b */
[----:B01----:R-:W-:Y:S01]  /*16b10*/  ENDCOLLECTIVE ;  /* 0x000000000000791b */ /* 0x003fe20003800000 */
.L_x_558:
[----:B------:R-:W-:Y:S05]  /*16b20*/  BRA `(.L_x_559) ;  /* 0xffffff0000b87947 */ /* 0x000fea000383ffff */
.L_x_381:
[----:B-1----:R1:W3:Y:S02]  /*16b30*/  SYNCS.PHASECHK.TRANS64.TRYWAIT P1, [R16+URZ+0x13200], R21 ;  /* 0x01320015100075a7 */ /* 0x0022e4000802017f */
[----:B---3--:R-:W-:Y:S05]  /*16b40*/  @!P1 NANOSLEEP.SYNCS 0x989680 ;  /* 0x009896800000995d */ /* 0x008fea0003900000 */
[----:B------:R-:W3:Y:S02]  /*16b50*/  @!P1 SYNCS.PHASECHK.TRANS64 P1, [R16+URZ+0x13200], R21 ;  /* 0x01320015100095a7 */ /* 0x000ee4000802007f */
[----:B---3--:R-:W-:Y:S05]  /*16b60*/  @!P1 BRA `(.L_x_381) ;  /* 0xfffffffc00f09947 */ /* 0x008fea000383ffff */
[----:B------:R-:W-:Y:S05]  /*16b70*/  BRA `(.L_x_560) ;  /* 0xffffff04002c7947 */ /* 0x000fea000383ffff */
.L_x_385:
[----:B-1----:R1:W4:Y:S02]  /*16b80*/  SYNCS.PHASECHK.TRANS64.TRYWAIT P1, [R3+URZ+0x13230], R6 ;  /* 0x01323006030075a7 */ /* 0x002324000802017f */
[----:B----4-:R-:W-:Y:S05]  /*16b90*/  @!P1 NANOSLEEP.SYNCS 0x989680 ;  /* 0x009896800000995d */ /* 0x010fea0003900000 */
[----:B------:R-:W4:Y:S02]  /*16ba0*/  @!P1 SYNCS.PHASECHK.TRANS64 P1, [R3+URZ+0x13230], R6 ;  /* 0x01323006030095a7 */ /* 0x000f24000802007f */
[----:B----4-:R-:W-:Y:S05]  /*16bb0*/  @!P1 BRA `(.L_x_385) ;  /* 0xfffffffc00f09947 */ /* 0x010fea000383ffff */
[----:B------:R-:W-:Y:S05]  /*16bc0*/  BRA `(.L_x_384) ;  /* 0xffffff1400887947 */ /* 0x000fea000383ffff */
.L_x_392:
[----:B0-----:R0:W1:Y:S02]  /*16bd0*/  SYNCS.PHASECHK.TRANS64.TRYWAIT P1, [R11+URZ+0x13230], R0 ;  /* 0x013230000b0075a7 */ /* 0x001064000802017f */
[----:B-1----:R-:W-:Y:S05]  /*16be0*/  @!P1 NANOSLEEP.SYNCS 0x989680 ;  /* 0x009896800000995d */ /* 0x002fea0003900000 */
[----:B------:R-:W1:Y:S02]  /*16bf0*/  @!P1 SYNCS.PHASECHK.TRANS64 P1, [R11+URZ+0x13230], R0 ;  /* 0x013230000b0095a7 */ /* 0x000e64000802007f */
[----:B-1----:R-:W-:Y:S05]  /*16c00*/  @!P1 BRA `(.L_x_392) ;  /* 0xfffffffc00f09947 */ /* 0x002fea000383ffff */
[----:B------:R-:W-:Y:S05]  /*16c10*/  BRA `(.L_x_391) ;  /* 0xffffff4000307947 */ /* 0x000fea000383ffff */
.L_x_397:
[----:B-1----:R1:W2:Y:S02]  /*16c20*/  SYNCS.PHASECHK.TRANS64.TRYWAIT P1, [R14+URZ+0x13250], R0 ;  /* 0x013250000e0075a7 */ /* 0x0022a4000802017f */
[----:B--2---:R-:W-:Y:S05]  /*16c30*/  @!P1 NANOSLEEP.SYNCS 0x989680 ;  /* 0x009896800000995d */ /* 0x004fea0003900000 */
[----:B------:R-:W2:Y:S02]  /*16c40*/  @!P1 SYNCS.PHASECHK.TRANS64 P1, [R14+URZ+0x13250], R0 ;  /* 0x013250000e0095a7 */ /* 0x000ea4000802007f */
[----:B--2---:R-:W-:Y:S05]  /*16c50*/  @!P1 BRA `(.L_x_397) ;  /* 0xfffffffc00f09947 */ /* 0x004fea000383ffff */
[----:B------:R-:W-:Y:S05]  /*16c60*/  BRA `(.L_x_396) ;  /* 0xffffff4400a07947 */ /* 0x000fea000383ffff */
.L_x_404:
[----:B-1----:R1:W2:Y:S02]  /*16c70*/  SYNCS.PHASECHK.TRANS64.TRYWAIT P1, [R3+URZ+0x13250], R4 ;  /* 0x01325004030075a7 */ /* 0x0022a4000802017f */
[----:B--2---:R-:W-:Y:S05]  /*16c80*/  @!P1 NANOSLEEP.SYNCS 0x989680 ;  /* 0x009896800000995d */ /* 0x004fea0003900000 */
[----:B------:R-:W2:Y:S02]  /*16c90*/  @!P1 SYNCS.PHASECHK.TRANS64 P1, [R3+URZ+0x13250], R4 ;  /* 0x01325004030095a7 */ /* 0x000ea4000802007f */
[----:B--2---:R-:W-:Y:S05]  /*16ca0*/  @!P1 BRA `(.L_x_404) ;  /* 0xfffffffc00f09947 */ /* 0x004fea000383ffff */
[----:B------:R-:W-:Y:S05]  /*16cb0*/  BRA `(.L_x_403) ;  /* 0xffffff6400207947 */ /* 0x000fea000383ffff */
.L_x_432:
[----:B------:R-:W0:Y:S01]  /*16cc0*/  S2R R9, SR_TID.X ;  /* 0x0000000000097919 */ /* 0x000e220000002100 */
[----:B------:R-:W-:Y:S01]  /*16cd0*/  BSSY B1, `(.L_x_561) ;  /* 0x000000a000017945 */ /* 0x000fe20003800000 */
[----:B------:R-:W-:Y:S02]  /*16ce0*/  IMAD.MOV.U32 R12, RZ, RZ, RZ ;  /* 0x000000ffff0c7224 */ /* 0x000fe400078e00ff */
[----:B-1----:R-:W-:Y:S02]  /*16cf0*/  IMAD.MOV.U32 R11, RZ, RZ, 0x1f ;  /* 0x0000001fff0b7424 */ /* 0x002fe400078e00ff */
[----:B------:R-:W-:Y:S01]  /*16d00*/  IMAD.MOV.U32 R15, RZ, RZ, -0x1 ;  /* 0xffffffffff0f7424 */ /* 0x000fe200078e00ff */
[----:B0-----:R-:W-:-:S04]  /*16d10*/  SHF.R.U32.HI R9, RZ, 0x5, R9 ;  /* 0x00000005ff097819 */ /* 0x001fc80000011609 */
[----:B------:R-:W-:-:S05]  /*16d20*/  LOP3.LUT R9, R9, 0x3, RZ, 0xc0, !PT ;  /* 0x0000000309097812 */ /* 0x000fca00078ec0ff */
[----:B------:R-:W-:-:S07]  /*16d30*/  IMAD.MOV.U32 R13, RZ, RZ, R9 ;  /* 0x000000ffff0d7224 */ /* 0x000fce00078e0009 */
[----:B------:R-:W-:Y:S05]  /*16d40*/  WARPSYNC.COLLECTIVE R15, `(.L_x_562) ;  /* 0x000000000f087348 */ /* 0x000fea0003c00000 */
[----:B------:R0:W1:Y:S02]  /*16d50*/  SHFL.IDX P6, R14, R13, R12, R11 ;  /* 0x0000000c0d0e7389 */ /* 0x00006400000c000b */
[----:B01----:R-:W-:Y:S01]  /*16d60*/  ENDCOLLECTIVE ;  /* 0x000000000000791b */ /* 0x003fe20003800000 */
.L_x_562:
[----:B------:R-:W-:Y:S05]  /*16d70*/  BSYNC B1 ;  /* 0x0000000000017941 */ /* 0x000fea0003800000 */
.L_x_561:
[----:B------:R-:W-:Y:S05]  /*16d80*/  BRA `(.L_x_563) ;  /* 0xffffffac00c47947 */ /* 0x000fea000383ffff */
.L_x_434:
[----:B------:R-:W-:Y:S01]  /*16d90*/  BSSY B1, `(.L_x_564) ;  /* 0x0000006000017945 */ /* 0x000fe20003800000 */
[----:B------:R-:W-:-:S07]  /*16da0*/  IMAD.MOV.U32 R15, RZ, RZ, -0x1 ;  /* 0xffffffffff0f7424 */ /* 0x000fce00078e00ff */
[----:B01----:R-:W-:Y:S05]  /*16db0*/  WARPSYNC.COLLECTIVE R15, `(.L_x_565) ;  /* 0x000000000f0c7348 */ /* 0x003fea0003c00000 */
[----:B------:R-:W-:Y:S02]  /*16dc0*/  ELECT P6, UR62, PT ;  /* 0x00000000003e782f */ /* 0x000fe400038c0000 */
[----:B------:R-:W-:Y:S01]  /*16dd0*/  MOV R14, UR62 ;  /* 0x0000003e000e7c02 */ /* 0x000fe20008000f00 */
[----:B01----:R-:W-:Y:S10]  /*16de0*/  ENDCOLLECTIVE ;  /* 0x000000000000791b */ /* 0x003ff40003800000 */
.L_x_565:
[----:B------:R-:W-:Y:S05]  /*16df0*/  BSYNC B1 ;  /* 0x0000000000017941 */ /* 0x000fea0003800000 */
.L_x_564:
[----:B------:R-:W-:Y:S05]  /*16e00*/  BRA `(.L_x_433) ;  /* 0xffffffac00bc7947 */ /* 0x000fea000383ffff */
.L_x_436:
[----:B0-----:R0:W2:Y:S02]  /*16e10*/  SYNCS.PHASECHK.TRANS64.TRYWAIT P0, [R18+URZ+0x13220], R7 ;  /* 0x01322007120075a7 */ /* 0x0010a4000800017f */
[----:B--2---:R-:W-:Y:S05]  /*16e20*/  @!P0 NANOSLEEP.SYNCS 0x989680 ;  /* 0x009896800000895d */ /* 0x004fea0003900000 */
[----:B------:R-:W2:Y:S02]  /*16e30*/  @!P0 SYNCS.PHASECHK.TRANS64 P0, [R18+URZ+0x13220], R7 ;  /* 0x01322007120085a7 */ /* 0x000ea4000800007f */
[----:B--2---:R-:W-:Y:S05]  /*16e40*/  @!P0 BRA `(.L_x_436) ;  /* 0xfffffffc00f08947 */ /* 0x004fea000383ffff */
[----:B------:R-:W-:Y:S05]  /*16e50*/  BRA `(.L_x_566) ;  /* 0xffffffac00cc7947 */ /* 0x000fea000383ffff */
.L_x_440:
[----:B0-----:R0:W1:Y:S02]  /*16e60*/  SYNCS.PHASECHK.TRANS64.TRYWAIT P0, [R7+URZ+0x132a0], R11 ;  /* 0x0132a00b070075a7 */ /* 0x001064000800017f */
[----:B-1----:R-:W-:Y:S05]  /*16e70*/  @!P0 NANOSLEEP.SYNCS 0x989680 ;  /* 0x009896800000895d */ /* 0x002fea0003900000 */
[----:B------:R-:W1:Y:S02]  /*16e80*/  @!P0 SYNCS.PHASECHK.TRANS64 P0, [R7+URZ+0x132a0], R11 ;  /* 0x0132a00b070085a7 */ /* 0x000e64000800007f */
[----:B-1----:R-:W-:Y:S05]  /*16e90*/  @!P0 BRA `(.L_x_440) ;  /* 0xfffffffc00f08947 */ /* 0x002fea000383ffff */
[----:B------:R-:W-:Y:S05]  /*16ea0*/  BRA `(.L_x_567) ;  /* 0xffffffac00e47947 */ /* 0x000fea000383ffff */
.L_x_445:
[----:B-1----:R1:W2:Y:S02]  /*16eb0*/  SYNCS.PHASECHK.TRANS64.TRYWAIT P0, [R7+URZ+0x132c0], R11 ;  /* 0x0132c00b070075a7 */ /* 0x0022a4000800017f */
[----:B--2---:R-:W-:Y:S05]  /*16ec0*/  @!P0 NANOSLEEP.SYNCS 0x989680 ;  /* 0x009896800000895d */ /* 0x004fea0003900000 */
[----:B------:R-:W2:Y:S02]  /*16ed0*/  @!P0 SYNCS.PHASECHK.TRANS64 P0, [R7+URZ+0x132c0], R11 ;  /* 0x0132c00b070085a7 */ /* 0x000ea4000800007f */
[----:B--2---:R-:W-:Y:S05]  /*16ee0*/  @!P0 BRA `(.L_x_445) ;  /* 0xfffffffc00f08947 */ /* 0x004fea000383ffff */
[----:B------:R-:W-:Y:S05]  /*16ef0*/  BRA `(.L_x_568) ;  /* 0xffffffb000607947 */ /* 0x000fea000383ffff */
.L_x_452:
[----:B0-----:R0:W2:Y:S02]  /*16f00*/  SYNCS.PHASECHK.TRANS64.TRYWAIT P2, [R7+URZ+0x132a0], R8 ;  /* 0x0132a008070075a7 */ /* 0x0010a4000804017f */
[----:B--2---:R-:W-:Y:S05]  /*16f10*/  @!P2 NANOSLEEP.SYNCS 0x989680 ;  /* 0x009896800000a95d */ /* 0x004fea0003900000 */
[----:B------:R-:W2:Y:S02]  /*16f20*/  @!P2 SYNCS.PHASECHK.TRANS64 P2, [R7+URZ+0x132a0], R8 ;  /* 0x0132a0080700a5a7 */ /* 0x000ea4000804007f */
[----:B--2---:R-:W-:Y:S05]  /*16f30*/  @!P2 BRA `(.L_x_452) ;  /* 0xfffffffc00f0a947 */ /* 0x004fea000383ffff */
[----:B------:R-:W-:Y:S05]  /*16f40*/  BRA `(.L_x_569) ;  /* 0xffffffb4001c7947 */ /* 0x000fea000383ffff */
.L_x_457:
[----:B-1----:R1:W2:Y:S02]  /*16f50*/  SYNCS.PHASECHK.TRANS64.TRYWAIT P2, [R7+URZ+0x132c0], R8 ;  /* 0x0132c008070075a7 */ /* 0x0022a4000804017f */
[----:B--2---:R-:W-:Y:S05]  /*16f60*/  @!P2 NANOSLEEP.SYNCS 0x989680 ;  /* 0x009896800000a95d */ /* 0x004fea0003900000 */
[----:B------:R-:W2:Y:S02]  /*16f70*/  @!P2 SYNCS.PHASECHK.TRANS64 P2, [R7+URZ+0x132c0], R8 ;  /* 0x0132c0080700a5a7 */ /* 0x000ea4000804007f */
[----:B--2---:R-:W-:Y:S05]  /*16f80*/  @!P2 BRA `(.L_x_457) ;  /* 0xfffffffc00f0a947 */ /* 0x004fea000383ffff */
[----:B------:R-:W-:Y:S05]  /*16f90*/  BRA `(.L_x_570) ;  /* 0xffffffb400947947 */ /* 0x000fea000383ffff */
.L_x_474:
[----:B------:R-:W2:Y:S01]  /*16fa0*/  S2R R20, SR_TID.X ;  /* 0x0000000000147919 */ /* 0x000ea20000002100 */
[----:B------:R-:W-:Y:S01]  /*16fb0*/  BSSY B0, `(.L_x_571) ;  /* 0x000000a000007945 */ /* 0x000fe20003800000 */
[----:B------:R-:W-:Y:S02]  /*16fc0*/  IMAD.MOV.U32 R12, RZ, RZ, RZ ;  /* 0x000000ffff0c7224 */ /* 0x000fe400078e00ff */
[----:B-1----:R-:W-:Y:S02]  /*16fd0*/  IMAD.MOV.U32 R11, RZ, RZ, 0x1f ;  /* 0x0000001fff0b7424 */ /* 0x002fe400078e00ff */
[----:B------:R-:W-:Y:S01]  /*16fe0*/  IMAD.MOV.U32 R15, RZ, RZ, -0x1 ;  /* 0xffffffffff0f7424 */ /* 0x000fe200078e00ff */
[----:B--2---:R-:W-:-:S04]  /*16ff0*/  SHF.R.U32.HI R20, RZ, 0x5, R20 ;  /* 0x00000005ff147819 */ /* 0x004fc80000011614 */
[----:B------:R-:W-:-:S05]  /*17000*/  LOP3.LUT R20, R20, 0x3, RZ, 0xc0, !PT ;  /* 0x0000000314147812 */ /* 0x000fca00078ec0ff */
[----:B------:R-:W-:-:S07]  /*17010*/  IMAD.MOV.U32 R13, RZ, RZ, R20 ;  /* 0x000000ffff0d7224 */ /* 0x000fce00078e0014 */
[----:B0-----:R-:W-:Y:S05]  /*17020*/  WARPSYNC.COLLECTIVE R15, `(.L_x_572) ;  /* 0x000000000f087348 */ /* 0x001fea0003c00000 */
[----:B------:R1:W2:Y:S02]  /*17030*/  SHFL.IDX P6, R14, R13, R12, R11 ;  /* 0x0000000c0d0e7389 */ /* 0x0002a400000c000b */
[----:B012---:R-:W-:Y:S01]  /*17040*/  ENDCOLLECTIVE ;  /* 0x000000000000791b */ /* 0x007fe20003800000 */
.L_x_572:
[----:B------:R-:W-:Y:S05]  /*17050*/  BSYNC B0 ;  /* 0x0000000000007941 */ /* 0x000fea0003800000 */
.L_x_571:
[----:B------:R-:W-:Y:S05]  /*17060*/  BRA `(.L_x_573) ;  /* 0xffffffc0008c7947 */ /* 0x000fea000383ffff */
.L_x_476:
[----:B------:R-:W-:Y:S01]  /*17070*/  BSSY B0, `(.L_x_574) ;  /* 0x0000006000007945 */ /* 0x000fe20003800000 */
[----:B------:R-:W-:-:S07]  /*17080*/  IMAD.MOV.U32 R15, RZ, RZ, -0x1 ;  /* 0xffffffffff0f7424 */ /* 0x000fce00078e00ff */
[----:B012---:R-:W-:Y:S05]  /*17090*/  WARPSYNC.COLLECTIVE R15, `(.L_x_575) ;  /* 0x000000000f0c7348 */ /* 0x007fea0003c00000 */
[----:B------:R-:W-:Y:S02]  /*170a0*/  ELECT P6, UR62, PT ;  /* 0x00000000003e782f */ /* 0x000fe400038c0000 */
[----:B------:R-:W-:Y:S01]  /*170b0*/  MOV R14, UR62 ;  /* 0x0000003e000e7c02 */ /* 0x000fe20008000f00 */
[----:B012---:R-:W-:Y:S10]  /*170c0*/  ENDCOLLECTIVE ;  /* 0x000000000000791b */ /* 0x007ff40003800000 */
.L_x_575:
[----:B------:R-:W-:Y:S05]  /*170d0*/  BSYNC B0 ;  /* 0x0000000000007941 */ /* 0x000fea0003800000 */
.L_x_574:
[----:B------:R-:W-:Y:S05]  /*170e0*/  BRA `(.L_x_576) ;  /* 0xffffffc0008c7947 */ /* 0x000fea000383ffff */
.L_x_478:
[----:B--2---:R2:W3:Y:S02]  /*170f0*/  SYNCS.PHASECHK.TRANS64.TRYWAIT P0, [R4+URZ+0x13280], R3 ;  /* 0x01328003040075a7 */ /* 0x0044e4000800017f */
[----:B---3--:R-:W-:Y:S05]  /*17100*/  @!P0 NANOSLEEP.SYNCS 0x989680 ;  /* 0x009896800000895d */ /* 0x008fea0003900000 */
[----:B------:R-:W3:Y:S02]  /*17110*/  @!P0 SYNCS.PHASECHK.TRANS64 P0, [R4+URZ+0x13280], R3 ;  /* 0x01328003040085a7 */ /* 0x000ee4000800007f */
[----:B---3--:R-:W-:Y:S05]  /*17120*/  @!P0 BRA `(.L_x_478) ;  /* 0xfffffffc00f08947 */ /* 0x008fea000383ffff */
[----:B------:R-:W-:Y:S05]  /*17130*/  BRA `(.L_x_577) ;  /* 0xffffffc000f07947 */ /* 0x000fea000383ffff */
.L_x_480:
[----:B---3--:R3:W4:Y:S02]  /*17140*/  SYNCS.PHASECHK.TRANS64.TRYWAIT P0, [R4+URZ+0x13240], R3 ;  /* 0x01324003040075a7 */ /* 0x008724000800017f */
[----:B----4-:R-:W-:Y:S05]  /*17150*/  @!P0 NANOSLEEP.SYNCS 0x989680 ;  /* 0x009896800000895d */ /* 0x010fea0003900000 */
[----:B------:R-:W4:Y:S02]  /*17160*/  @!P0 SYNCS.PHASECHK.TRANS64 P0, [R4+URZ+0x13240], R3 ;  /* 0x01324003040085a7 */ /* 0x000f24000800007f */
[----:B----4-:R-:W-:Y:S05]  /*17170*/  @!P0 BRA `(.L_x_480) ;  /* 0xfffffffc00f08947 */ /* 0x010fea000383ffff */
[----:B------:R-:W-:Y:S05]  /*17180*/  BRA `(.L_x_578) ;  /* 0xffffffc400447947 */ /* 0x000fea000383ffff */
.L_x_484:
[----:B-1----:R-:W2:Y:S01]  /*17190*/  LDL.LU R11, [R1+0x3c] ;  /* 0x00003c00010b7983 */ /* 0x002ea20000300800 */
[----:B------:R-:W-:Y:S02]  /*171a0*/  IMAD.MOV.U32 R13, RZ, RZ, R4 ;  /* 0x000000ffff0d7224 */ /* 0x000fe400078e0004 */
[----:B------:R-:W-:Y:S02]  /*171b0*/  IMAD.MOV.U32 R12, RZ, RZ, RZ ;  /* 0x000000ffff0c7224 */ /* 0x000fe400078e00ff */
[----:B------:R-:W-:Y:S02]  /*171c0*/  IMAD.MOV.U32 R15, RZ, RZ, -0x1 ;  /* 0xffffffffff0f7424 */ /* 0x000fe400078e00ff */
[----:B------:R-:W-:-:S04]  /*171d0*/  IMAD R25, R25, 0xc0, R21 ;  /* 0x000000c019197824 */ /* 0x000fc800078e0215 */
[----:B------:R-:W-:Y:S02]  /*171e0*/  VIADD R8, R25, 0x20 ;  /* 0x0000002019087836 */ /* 0x000fe40000000000 */
[----:B--2---:R-:W-:Y:S02]  /*171f0*/  IMAD R5, R11, R9, RZ ;  /* 0x000000090b057224 */ /* 0x004fe400078e02ff */
[----:B------:R-:W-:-:S03]  /*17200*/  IMAD.MOV.U32 R11, RZ, RZ, 0x1c1f ;  /* 0x00001c1fff0b7424 */ /* 0x000fc600078e00ff */
[----:B------:R-:W-:-:S13]  /*17210*/  ISETP.GE.AND P1, PT, R25, R5, PT ;  /* 0x000000051900720c */ /* 0x000fda0003f26270 */
[----:B-----5:R-:W-:Y:S05]  /*17220*/  WARPSYNC.COLLECTIVE R15, `(.L_x_579) ;  /* 0x000000000f087348 */ /* 0x020fea0003c00000 */
[----:B------:R0:W1:Y:S02]  /*17230*/  SHFL.IDX P6, R14, R13, R12, R11 ;  /* 0x0000000c0d0e7389 */ /* 0x00006400000c000b */
[----:B01---5:R-:W-:Y:S01]  /*17240*/  ENDCOLLECTIVE ;  /* 0x000000000000791b */ /* 0x023fe20003800000 */
.L_x_579:
[----:B------:R-:W-:Y:S02]  /*17250*/  IMAD.MOV.U32 R13, RZ, RZ, R0 ;  /* 0x000000ffff0d7224 */ /* 0x000fe400078e0000 */
[----:B------:R-:W-:-:S07]  /*17260*/  IMAD.MOV.U32 R6, RZ, RZ, R14 ;  /* 0x000000ffff067224 */ /* 0x000fce00078e000e */
[----:B------:R-:W-:Y:S05]  /*17270*/  WARPSYNC.COLLECTIVE R15, `(.L_x_580) ;  /* 0x000000000f087348 */ /* 0x000fea0003c00000 */
[----:B------:R0:W1:Y:S02]  /*17280*/  SHFL.IDX P6, R14, R13, R12, R11 ;  /* 0x0000000c0d0e7389 */ /* 0x00006400000c000b */
[----:B01----:R-:W-:Y:S01]  /*17290*/  ENDCOLLECTIVE ;  /* 0x000000000000791b */ /* 0x003fe20003800000 */
.L_x_580:
[----:B------:R-:W-:Y:S02]  /*172a0*/  IMAD.MOV.U32 R13, RZ, RZ, R4 ;  /* 0x000000ffff0d7224 */ /* 0x000fe400078e0004 */
[----:B------:R-:W-:Y:S02]  /*172b0*/  IMAD.MOV.U32 R12, RZ, RZ, 0x1 ;  /* 0x00000001ff0c7424 */ /* 0x000fe400078e00ff */
[----:B------:R-:W-:-:S07]  /*172c0*/  IMAD.MOV.U32 R7, RZ, RZ, R14 ;  /* 0x000000ffff077224 */ /* 0x000fce00078e000e */
[----:B------:R-:W-:Y:S05]  /*172d0*/  WARPSYNC.COLLECTIVE R15, `(.L_x_581) ;  /* 0x000000000f087348 */ /* 0x000fea0003c00000 */
[----:B------:R0:W1:Y:S02]  /*172e0*/  SHFL.IDX P6, R14, R13, R12, R11 ;  /* 0x0000000c0d0e7389 */ /* 0x00006400000c000b */
[----:B01----:R-:W-:Y:S01]  /*172f0*/  ENDCOLLECTIVE ;  /* 0x000000000000791b */ /* 0x003fe20003800000 */
.L_x_581:
[----:B------:R-:W-:-:S05]  /*17300*/  @!P1 IADD3 R7, P2, R20, R7, RZ ;  /* 0x0000000714079210 */ /* 0x000fca0007f5e0ff */
[----:B------:R-:W-:-:S05]  /*17310*/  @!P1 IMAD.X R6, RZ, RZ, R6, P2 ;  /* 0x000000ffff069224 */ /* 0x000fca00010e0606 */
[----:B------:R-:W-:Y:S01]  /*17320*/  @!P1 LOP3.LUT R7, R7, R6, RZ, 0x3c, !PT ;  /* 0x0000000607079212 */ /* 0x000fe200078e3cff */
[----:B------:R-:W-:-:S03]  /*17330*/  IMAD.MOV.U32 R13, RZ, RZ, R0 ;  /* 0x000000ffff0d7224 */ /* 0x000fc600078e0000 */
[----:B------:R-:W-:-:S04]  /*17340*/  @!P1 LOP3.LUT R6, R7, R6, RZ, 0x3c, !PT ;  /* 0x0000000607069212 */ /* 0x000fc800078e3cff */
[----:B------:R-:W-:-:S05]  /*17350*/  @!P1 LOP3.LUT R7, R7, R6, RZ, 0x3c, !PT ;  /* 0x0000000607079212 */ /* 0x000fca00078e3cff */
[----:B------:R-:W-:Y:S01]  /*17360*/  @!PT LDS RZ, [RZ] ;  /* 0x00000000fffff984 */ /* 0x000fe20000000800 */
[----:B------:R-:W-:Y:S01]  /*17370*/  @!PT LDS RZ, [RZ] ;  /* 0x00000000fffff984 */ /* 0x000fe20000000800 */
[----:B------:R-:W-:Y:S01]  /*17380*/  @!PT LDS RZ, [RZ] ;  /* 0x00000000fffff984 */ /* 0x000fe20000000800 */
[----:B------:R0:W-:Y:S01]  /*17390*/  @!P1 LDGSTS.E.BYPASS.LTC128B.128 [R10+0xb000], desc[UR40][R6.64], !P0 ;  /* 0x0b000000060a9fae */ /* 0x0001e2000c101d68 */
[----:B------:R-:W-:Y:S01]  /*173a0*/  ISETP.GE.AND P1, PT, R8, R5, PT ;  /* 0x000000050800720c */ /* 0x000fe20003f26270 */
[----:B0-----:R-:W-:-:S12]  /*173b0*/  IMAD.MOV.U32 R6, RZ, RZ, R14 ;  /* 0x000000ffff067224 */ /* 0x001fd800078e000e */
[----:B------:R-:W-:Y:S05]  /*173c0*/  WARPSYNC.COLLECTIVE R15, `(.L_x_582) ;  /* 0x000000000f087348 */ /* 0x000fea0003c00000 */
[----:B------:R0:W1:Y:S02]  /*173d0*/  SHFL.IDX P6, R14, R13, R12, R11 ;  /* 0x0000000c0d0e7389 */ /* 0x00006400000c000b */
[----:B01----:R-:W-:Y:S01]  /*173e0*/  ENDCOLLECTIVE ;  /* 0x000000000000791b */ /* 0x003fe20003800000 */
.L_x_582:
[----:B------:R-:W-:Y:S02]  /*173f0*/  IMAD.MOV.U32 R13, RZ, RZ, R4 ;  /* 0x000000ffff0d7224 */ /* 0x000fe400078e0004 */
[----:B------:R-:W-:Y:S02]  /*17400*/  IMAD.MOV.U32 R12, RZ, RZ, 0x2 ;  /* 0x00000002ff0c7424 */ /* 0x000fe400078e00ff */
[----:B------:R-:W-:-:S07]  /*17410*/  IMAD.MOV.U32 R7, RZ, RZ, R14 ;  /* 0x000000ffff077224 */ /* 0x000fce00078e000e */
[----:B------:R-:W-:Y:S05]  /*17420*/  WARPSYNC.COLLECTIVE R15, `(.L_x_583) ;  /* 0x000000000f087348 */ /* 0x000fea0003c00000 */
[----:B------:R0:W1:Y:S02]  /*17430*/  SHFL.IDX P6, R14, R13, R12, R11 ;  /* 0x0000000c0d0e7389 */ /* 0x00006400000c000b */
[----:B01----:R-:W-:Y:S01]  /*17440*/  ENDCOLLECTIVE ;  /* 0x000000000000791b */ /* 0x003fe20003800000 */
.L_x_583:
        /* <DEDUP_REMOVED lines=9> */
[----:B------:R0:W-:Y:S02]  /*174e0*/  @!P1 LDGSTS.E.BYPASS.LTC128B.128 [R10+0xb800], desc[UR40][R6.64], !P0 ;  /* 0x0b800000060a9fae */ /* 0x0001e4000c101d68 */
[----:B0-----:R-:W-:-:S05]  /*174f0*/  VIADD R6, R25, 0x40 ;  /* 0x0000004019067836 */ /* 0x001fca0000000000 */
[----:B------:R-:W-:Y:S01]  /*17500*/  ISETP.GE.AND P1, PT, R6, R5, PT ;  /* 0x000000050600720c */ /* 0x000fe20003f26270 */
[----:B------:R-:W-:-:S12]  /*17510*/  IMAD.MOV.U32 R6, RZ, RZ, R14 ;  /* 0x000000ffff067224 */ /* 0x000fd800078e000e */
[----:B------:R-:W-:Y:S05]  /*17520*/  WARPSYNC.COLLECTIVE R15, `(.L_x_584) ;  /* 0x000000000f087348 */ /* 0x000fea0003c00000 */
[----:B------:R0:W1:Y:S02]  /*17530*/  SHFL.IDX P6, R14, R13, R12, R11 ;  /* 0x0000000c0d0e7389 */ /* 0x00006400000c000b */
[----:B01----:R-:W-:Y:S01]  /*17540*/  ENDCOLLECTIVE ;  /* 0x000000000000791b */ /* 0x003fe20003800000 */
.L_x_584:
[----:B------:R-:W-:Y:S02]  /*17550*/  IMAD.MOV.U32 R13, RZ, RZ, R4 ;  /* 0x000000ffff0d7224 */ /* 0x000fe400078e0004 */
[----:B------:R-:W-:Y:S02]  /*17560*/  IMAD.MOV.U32 R12, RZ, RZ, 0x3 ;  /* 0x00000003ff0c7424 */ /* 0x000fe400078e00ff */
[----:B------:R-:W-:-:S07]  /*17570*/  IMAD.MOV.U32 R7, RZ, RZ, R14 ;  /* 0x000000ffff077224 */ /* 0x000fce00078e000e */
[----:B------:R-:W-:Y:S05]  /*17580*/  WARPSYNC.COLLECTIVE R15, `(.L_x_585) ;  /* 0x000000000f087348 */ /* 0x000fea0003c00000 */
[----:B------:R0:W1:Y:S02]  /*17590*/  SHFL.IDX P6, R14, R13, R12, R11 ;  /* 0x0000000c0d0e7389 */ /* 0x00006400000c000b */
[----:B01----:R-:W-:Y:S01]  /*175a0*/  ENDCOLLECTIVE ;  /* 0x000000000000791b */ /* 0x003fe20003800000 */
.L_x_585:
[----:B------:R-:W-:-:S05]  /*175b0*/  @!P1 IADD3 R7, P2, R20, R7, RZ ;  /* 0x0000000714079210 */ /* 0x000fca0007f5e0ff */
[----:B------:R-:W-:-:S05]  /*175c0*/  @!P1 IMAD.X R6, RZ, RZ, R6, P2 ;  /* 0x000000ffff069224 */ /* 0x000fca00010e0606 */
[-C--:B------:R-:W-:Y:S01]  /*175d0*/  @!P1 LOP3.LUT R7, R7, R6.reuse, RZ, 0x3c, !PT ;  /* 0x0000000607079212 */ /* 0x080fe200078e3cff */
[----:B------:R-:W-:Y:S02]  /*175e0*/  IMAD.MOV.U32 R13, RZ, RZ, R0 ;  /* 0x000000ffff0d7224 */ /* 0x000fe400078e0000 */
[----:B------:R-:W-:Y:S01]  /*175f0*/  VIADD R0, R25, 0x60 ;  /* 0x0000006019007836 */ /* 0x000fe20000000000 */
[----:B------:R-:W-:-:S04]  /*17600*/  @!P1 LOP3.LUT R6, R7, R6, RZ, 0x3c, !PT ;  /* 0x0000000607069212 */ /* 0x000fc800078e3cff */
[----:B------:R-:W-:Y:S01]  /*17610*/  @!P1 LOP3.LUT R7, R7, R6, RZ, 0x3c, !PT ;  /* 0x0000000607079212 */ /* 0x000fe200078e3cff */
[----:B------:R-:W-:-:S07]  /*17620*/  IMAD.MOV.U32 R4, RZ, RZ, R14 ;  /* 0x000000ffff047224 */ /* 0x000fce00078e000e */
[----:B------:R-:W-:Y:S05]  /*17630*/  WARPSYNC.COLLECTIVE R15, `(.L_x_586) ;  /* 0x000000000f087348 */ /* 0x000fea0003c00000 */
[----:B------:R0:W1:Y:S02]  /*17640*/  SHFL.IDX P6, R14, R13, R12, R11 ;  /* 0x0000000c0d0e7389 */ /* 0x00006400000c000b */
[----:B01----:R-:W-:Y:S01]  /*17650*/  ENDCOLLECTIVE ;  /* 0x000000000000791b */ /* 0x003fe20003800000 */
.L_x_586:
[----:B------:R-:W-:Y:S01]  /*17660*/  @!PT LDS RZ, [RZ] ;  /* 0x00000000fffff984 */ /* 0x000fe20000000800 */
[----:B------:R-:W-:Y:S01]  /*17670*/  @!PT LDS RZ, [RZ] ;  /* 0x00000000fffff984 */ /* 0x000fe20000000800 */
[----:B------:R-:W-:Y:S01]  /*17680*/  @!PT LDS RZ, [RZ] ;  /* 0x00000000fffff984 */ /* 0x000fe20000000800 */
[----:B------:R0:W-:Y:S01]  /*17690*/  @!P1 LDGSTS.E.BYPASS.LTC128B.128 [R10+0xc000], desc[UR40][R6.64], !P0 ;  /* 0x0c000000060a9fae */ /* 0x0001e2000c101d68 */
[----:B------:R-:W-:Y:S01]  /*176a0*/  ISETP.GE.AND P1, PT, R0, R5, PT ;  /* 0x000000050000720c */ /* 0x000fe20003f26270 */
[----:B------:R-:W-:Y:S02]  /*176b0*/  IMAD.MOV.U32 R13, RZ, RZ, R3 ;  /* 0x000000ffff0d7224 */ /* 0x000fe400078e0003 */
[----:B------:R-:W-:Y:S02]  /*176c0*/  IMAD.MOV.U32 R12, RZ, RZ, RZ ;  /* 0x000000ffff0c7224 */ /* 0x000fe400078e00ff */
[----:B0-----:R-:W-:-:S08]  /*176d0*/  IMAD.MOV.U32 R6, RZ, RZ, R14 ;  /* 0x000000ffff067224 */ /* 0x001fd000078e000e */
[----:B------:R-:W-:Y:S05]  /*176e0*/  WARPSYNC.COLLECTIVE R15, `(.L_x_587) ;  /* 0x000000000f087348 */ /* 0x000fea0003c00000 */
[----:B------:R0:W1:Y:S02]  /*176f0*/  SHFL.IDX P6, R14, R13, R12, R11 ;  /* 0x0000000c0d0e7389 */ /* 0x00006400000c000b */
[----:B01----:R-:W-:Y:S01]  /*17700*/  ENDCOLLECTIVE ;  /* 0x000000000000791b */ /* 0x003fe20003800000 */
.L_x_587:
[----:B------:R-:W-:-:S05]  /*17710*/  @!P1 IADD3 R6, P3, R20, R6, RZ ;  /* 0x0000000614069210 */ /* 0x000fca0007f7e0ff */
[----:B------:R-:W-:-:S04]  /*17720*/  @!P1 IMAD.X R4, RZ, RZ, R4, P3 ;  /* 0x000000ffff049224 */ /* 0x000fc800018e0604 */
[----:B------:R-:W-:Y:S02]  /*17730*/  @!P1 IMAD.MOV.U32 R7, RZ, RZ, R4 ;  /* 0x000000ffff079224 */ /* 0x000fe400078e0004 */
[----:B------:R-:W-:Y:S02]  /*17740*/  IMAD.MOV.U32 R13, RZ, RZ, R2 ;  /* 0x000000ffff0d7224 */ /* 0x000fe400078e0002 */
[----:B------:R-:W-:Y:S01]  /*17750*/  VIADD R4, R25, 0x80 ;  /* 0x0000008019047836 */ /* 0x000fe20000000000 */
[----:B------:R-:W-:Y:S01]  /*17760*/  @!PT LDS RZ, [RZ] ;  /* 0x00000000fffff984 */ /* 0x000fe20000000800 */
[----:B------:R-:W-:Y:S01]  /*17770*/  @!PT LDS RZ, [RZ] ;  /* 0x00000000fffff984 */ /* 0x000fe20000000800 */
[----:B------:R-:W-:Y:S01]  /*17780*/  @!PT LDS RZ, [RZ] ;  /* 0x00000000fffff984 */ /* 0x000fe20000000800 */
[----:B------:R0:W-:Y:S04]  /*17790*/  @!P1 LDGSTS.E.BYPASS.LTC128B.128 [R10+0xc800], desc[UR40][R6.64], !P0 ;  /* 0x0c800000060a9fae */ /* 0x0001e8000c101d68 */
[----:B------:R-:W-:Y:S01]  /*177a0*/  ISETP.GE.AND P2, PT, R4, R5, PT ;  /* 0x000000050400720c */ /* 0x000fe20003f46270 */
[----:B------:R-:W-:-:S12]  /*177b0*/  IMAD.MOV.U32 R0, RZ, RZ, R14 ;  /* 0x000000ffff007224 */ /* 0x000fd800078e000e */
[----:B0-----:R-:W-:Y:S05]  /*177c0*/  WARPSYNC.COLLECTIVE R15, `(.L_x_588) ;  /* 0x000000000f087348 */ /* 0x001fea0003c00000 */
[----:B------:R1:W2:Y:S02]  /*177d0*/  SHFL.IDX P6, R14, R13, R12, R11 ;  /* 0x0000000c0d0e7389 */ /* 0x0002a400000c000b */
[----:B012---:R-:W-:Y:S01]  /*177e0*/  ENDCOLLECTIVE ;  /* 0x000000000000791b */ /* 0x007fe20003800000 */
.L_x_588:
[----:B------:R-:W-:Y:S02]  /*177f0*/  IMAD.MOV.U32 R13, RZ, RZ, R3 ;  /* 0x000000ffff0d7224 */ /* 0x000fe400078e0003 */
[----:B------:R-:W-:Y:S02]  /*17800*/  IMAD.MOV.U32 R12, RZ, RZ, 0x1 ;  /* 0x00000001ff0c7424 */ /* 0x000fe400078e00ff */
[----:B------:R-:W-:-:S07]  /*17810*/  IMAD.MOV.U32 R8, RZ, RZ, R14 ;  /* 0x000000ffff087224 */ /* 0x000fce00078e000e */
[----:B------:R-:W-:Y:S05]  /*17820*/  WARPSYNC.COLLECTIVE R15, `(.L_x_589) ;  /* 0x000000000f087348 */ /* 0x000fea0003c00000 */
[----:B------:R0:W1:Y:S02]  /*17830*/  SHFL.IDX P6, R14, R13, R12, R11 ;  /* 0x0000000c0d0e7389 */ /* 0x00006400000c000b */
[----:B01----:R-:W-:Y:S01]  /*17840*/  ENDCOLLECTIVE ;  /* 0x000000000000791b */ /* 0x003fe20003800000 */
.L_x_589:
[----:B------:R-:W-:-:S05]  /*17850*/  @!P2 IADD3 R6, P1, R20, R8, RZ ;  /* 0x000000081406a210 */ /* 0x000fca0007f3e0ff */
[----:B------:R-:W-:-:S04]  /*17860*/  @!P2 IMAD.X R0, RZ, RZ, R0, P1 ;  /* 0x000000ffff00a224 */ /* 0x000fc800008e0600 */
[----:B------:R-:W-:Y:S02]  /*17870*/  @!P2 IMAD.MOV.U32 R7, RZ, RZ, R0 ;  /* 0x000000ffff07a224 */ /* 0x000fe400078e0000 */
[----:B------:R-:W-:-:S03]  /*17880*/  IMAD.MOV.U32 R13, RZ, RZ, R2 ;  /* 0x000000ffff0d7224 */ /* 0x000fc600078e0002 */
[----:B------:R-:W-:Y:S01]  /*17890*/  @!PT LDS RZ, [RZ] ;  /* 0x00000000fffff984 */ /* 0x000fe20000000800 */
[----:B------:R-:W-:Y:S01]  /*178a0*/  @!PT LDS RZ, [RZ] ;  /* 0x00000000fffff984 */ /* 0x000fe20000000800 */
[----:B------:R-:W-:Y:S01]  /*178b0*/  @!PT LDS RZ, [RZ] ;  /* 0x00000000fffff984 */ /* 0x000fe20000000800 */
[----:B------:R0:W-:Y:S01]  /*178c0*/  @!P2 LDGSTS.E.BYPASS.LTC128B.128 [R10+0xd000], desc[UR40][R6.64], !P0 ;  /* 0x0d000000060aafae */ /* 0x0001e2000c101d68 */
[----:B------:R-:W-:-:S07]  /*178d0*/  IMAD.MOV.U32 R3, RZ, RZ, R14 ;  /* 0x000000ffff037224 */ /* 0x000fce00078e000e */
[----:B0-----:R-:W-:Y:S05]  /*178e0*/  WARPSYNC.COLLECTIVE R15, `(.L_x_590) ;  /* 0x000000000f087348 */ /* 0x001fea0003c00000 */
[----:B------:R1:W2:Y:S02]  /*178f0*/  SHFL.IDX P6, R14, R13, R12, R11 ;  /* 0x0000000c0d0e7389 */ /* 0x0002a400000c000b */
[----:B012---:R-:W-:Y:S01]  /*17900*/  ENDCOLLECTIVE ;  /* 0x000000000000791b */ /* 0x007fe20003800000 */
.L_x_590:
[----:B------:R-:W-:Y:S01]  /*17910*/  IMAD.MOV.U32 R2, RZ, RZ, R14 ;  /* 0x000000ffff027224 */ /* 0x000fe200078e000e */
[----:B------:R-:W-:Y:S06]  /*17920*/  BRA `(.L_x_591) ;  /* 0xffffffc800487947 */ /* 0x000fec000383ffff */
.L_x_487:
[----:B--2---:R2:W3:Y:S02]  /*17930*/  SYNCS.PHASECHK.TRANS64.TRYWAIT P0, [R18+URZ+0x13220], R3 ;  /* 0x01322003120075a7 */ /* 0x0044e4000800017f */
[----:B---3--:R-:W-:Y:S05]  /*17940*/  @!P0 NANOSLEEP.SYNCS 0x989680 ;  /* 0x009896800000895d */ /* 0x008fea0003900000 */
[----:B------:R-:W3:Y:S02]  /*17950*/  @!P0 SYNCS.PHASECHK.TRANS64 P0, [R18+URZ+0x13220], R3 ;  /* 0x01322003120085a7 */ /* 0x000ee4000800007f */
[----:B---3--:R-:W-:Y:S05]  /*17960*/  @!P0 BRA `(.L_x_487) ;  /* 0xfffffffc00f08947 */ /* 0x008fea000383ffff */
[----:B------:R-:W-:Y:S05]  /*17970*/  BRA `(.L_x_592) ;  /* 0xffffffc800a47947 */ /* 0x000fea000383ffff */
.L_x_493:
[----:B0-----:R0:W2:Y:S02]  /*17980*/  SYNCS.PHASECHK.TRANS64.TRYWAIT P0, [R4+URZ+0x13280], R3 ;  /* 0x01328003040075a7 */ /* 0x0010a4000800017f */
[----:B--2---:R-:W-:Y:S05]  /*17990*/  @!P0 NANOSLEEP.SYNCS 0x989680 ;  /* 0x009896800000895d */ /* 0x004fea0003900000 */
[----:B------:R-:W2:Y:S02]  /*179a0*/  @!P0 SYNCS.PHASECHK.TRANS64 P0, [R4+URZ+0x13280], R3 ;  /* 0x01328003040085a7 */ /* 0x000ea4000800007f */
[----:B--2---:R-:W-:Y:S05]  /*179b0*/  @!P0 BRA `(.L_x_493) ;  /* 0xfffffffc00f08947 */ /* 0x004fea000383ffff */
[----:B------:R-:W-:Y:S05]  /*179c0*/  BRA `(.L_x_593) ;  /* 0xffffffcc00507947 */ /* 0x000fea000383ffff */
.L_x_498:
[----:B--2---:R2:W3:Y:S02]  /*179d0*/  SYNCS.PHASECHK.TRANS64.TRYWAIT P0, [R4+URZ+0x13240], R3 ;  /* 0x01324003040075a7 */ /* 0x0044e4000800017f */
[----:B---3--:R-:W-:Y:S05]  /*179e0*/  @!P0 NANOSLEEP.SYNCS 0x989680 ;  /* 0x009896800000895d */ /* 0x008fea0003900000 */
[----:B------:R-:W3:Y:S02]  /*179f0*/  @!P0 SYNCS.PHASECHK.TRANS64 P0, [R4+URZ+0x13240], R3 ;  /* 0x01324003040085a7 */ /* 0x000ee4000800007f */
[----:B---3--:R-:W-:Y:S05]  /*17a00*/  @!P0 BRA `(.L_x_498) ;  /* 0xfffffffc00f08947 */ /* 0x008fea000383ffff */
[----:B------:R-:W-:Y:S05]  /*17a10*/  BRA `(.L_x_594) ;  /* 0xffffffcc00cc7947 */ /* 0x000fea000383ffff */
.L_x_504:
[----:B0-----:R0:W2:Y:S02]  /*17a20*/  SYNCS.PHASECHK.TRANS64.TRYWAIT P0, [R3+URZ+0x13270], R2 ;  /* 0x01327002030075a7 */ /* 0x0010a4000800017f */
[----:B--2---:R-:W-:Y:S05]  /*17a30*/  @!P0 NANOSLEEP.SYNCS 0x989680 ;  /* 0x009896800000895d */ /* 0x004fea0003900000 */
[----:B------:R-:W2:Y:S02]  /*17a40*/  @!P0 SYNCS.PHASECHK.TRANS64 P0, [R3+URZ+0x13270], R2 ;  /* 0x01327002030085a7 */ /* 0x000ea4000800007f */
[----:B--2---:R-:W-:Y:S05]  /*17a50*/  @!P0 BRA `(.L_x_504) ;  /* 0xfffffffc00f08947 */ /* 0x004fea000383ffff */
[----:B------:R-:W-:Y:S05]  /*17a60*/  BRA `(.L_x_595) ;  /* 0xffffffd000687947 */ /* 0x000fea000383ffff */
.L_x_506:
[----:B0-----:R0:W2:Y:S02]  /*17a70*/  SYNCS.PHASECHK.TRANS64.TRYWAIT P0, [R3+URZ+0x13260], R2 ;  /* 0x01326002030075a7 */ /* 0x0010a4000800017f */
[----:B--2---:R-:W-:Y:S05]  /*17a80*/  @!P0 NANOSLEEP.SYNCS 0x989680 ;  /* 0x009896800000895d */ /* 0x004fea0003900000 */
[----:B------:R-:W2:Y:S02]  /*17a90*/  @!P0 SYNCS.PHASECHK.TRANS64 P0, [R3+URZ+0x13260], R2 ;  /* 0x01326002030085a7 */ /* 0x000ea4000800007f */
[----:B--2---:R-:W-:Y:S05]  /*17aa0*/  @!P0 BRA `(.L_x_506) ;  /* 0xfffffffc00f08947 */ /* 0x004fea000383ffff */
[----:B------:R-:W-:Y:S05]  /*17ab0*/  BRA `(.L_x_596) ;  /* 0xffffffd000707947 */ /* 0x000fea000383ffff */
.L_x_513:
[----:B--2---:R2:W3:Y:S02]  /*17ac0*/  SYNCS.PHASECHK.TRANS64.TRYWAIT P1, [R3+URZ+0x13270], R0 ;  /* 0x01327000030075a7 */ /* 0x0044e4000802017f */
[----:B---3--:R-:W-:Y:S05]  /*17ad0*/  @!P1 NANOSLEEP.SYNCS 0x989680 ;  /* 0x009896800000995d */ /* 0x008fea0003900000 */
[----:B------:R-:W3:Y:S02]  /*17ae0*/  @!P1 SYNCS.PHASECHK.TRANS64 P1, [R3+URZ+0x13270], R0 ;  /* 0x01327000030095a7 */ /* 0x000ee4000802007f */
[----:B---3--:R-:W-:Y:S05]  /*17af0*/  @!P1 BRA `(.L_x_513) ;  /* 0xfffffffc00f09947 */ /* 0x008fea000383ffff */
[----:B------:R-:W-:Y:S05]  /*17b00*/  BRA `(.L_x_597) ;  /* 0xffffffd400c07947 */ /* 0x000fea000383ffff */
.L_x_515:
[----:B--2---:R2:W3:Y:S02]  /*17b10*/  SYNCS.PHASECHK.TRANS64.TRYWAIT P1, [R3+URZ+0x13260], R0 ;  /* 0x01326000030075a7 */ /* 0x0044e4000802017f */
[----:B---3--:R-:W-:Y:S05]  /*17b20*/  @!P1 NANOSLEEP.SYNCS 0x989680 ;  /* 0x009896800000995d */ /* 0x008fea0003900000 */
[----:B------:R-:W3:Y:S02]  /*17b30*/  @!P1 SYNCS.PHASECHK.TRANS64 P1, [R3+URZ+0x13260], R0 ;  /* 0x01326000030095a7 */ /* 0x000ee4000802007f */
[----:B---3--:R-:W-:Y:S05]  /*17b40*/  @!P1 BRA `(.L_x_515) ;  /* 0xfffffffc00f09947 */ /* 0x008fea000383ffff */
[----:B------:R-:W-:Y:S05]  /*17b50*/  BRA `(.L_x_598) ;  /* 0xffffffd400c47947 */ /* 0x000fea000383ffff */
.L_x_519:
[----:B------:R-:W-:Y:S01]  /*17b60*/  BSSY B0, `(.L_x_599) ;  /* 0x0000008000007945 */ /* 0x000fe20003800000 */
[----:B------:R-:W-:Y:S02]  /*17b70*/  IMAD.MOV.U32 R13, RZ, RZ, R24 ;  /* 0x000000ffff0d7224 */ /* 0x000fe400078e0018 */
[----:B------:R-:W-:Y:S02]  /*17b80*/  IMAD.MOV.U32 R12, RZ, RZ, RZ ;  /* 0x000000ffff0c7224 */ /* 0x000fe400078e00ff */
[----:B-1----:R-:W-:Y:S02]  /*17b90*/  IMAD.MOV.U32 R11, RZ, RZ, 0x1f ;  /* 0x0000001fff0b7424 */ /* 0x002fe400078e00ff */
[----:B------:R-:W-:-:S07]  /*17ba0*/  IMAD.MOV.U32 R15, RZ, RZ, -0x1 ;  /* 0xffffffffff0f7424 */ /* 0x000fce00078e00ff */
[----:B------:R-:W-:Y:S05]  /*17bb0*/  WARPSYNC.COLLECTIVE R15, `(.L_x_600) ;  /* 0x000000000f087348 */ /* 0x000fea0003c00000 */
[----:B------:R0:W1:Y:S02]  /*17bc0*/  SHFL.IDX P6, R14, R13, R12, R11 ;  /* 0x0000000c0d0e7389 */ /* 0x00006400000c000b */
[----:B01----:R-:W-:Y:S01]  /*17bd0*/  ENDCOLLECTIVE ;  /* 0x000000000000791b */ /* 0x003fe20003800000 */
.L_x_600:
[----:B------:R-:W-:Y:S05]  /*17be0*/  BSYNC B0 ;  /* 0x0000000000007941 */ /* 0x000fea0003800000 */
.L_x_599:
[----:B------:R-:W-:Y:S02]  /*17bf0*/  IMAD.MOV.U32 R13, RZ, RZ, R24 ;  /* 0x000000ffff0d7224 */ /* 0x000fe400078e0018 */
[----:B------:R-:W-:Y:S02]  /*17c00*/  IMAD.MOV.U32 R12, RZ, RZ, 0x1 ;  /* 0x00000001ff0c7424 */ /* 0x000fe400078e00ff */
[----:B------:R-:W-:Y:S02]  /*17c10*/  IMAD.MOV.U32 R11, RZ, RZ, 0x1f ;  /* 0x0000001fff0b7424 */ /* 0x000fe400078e00ff */
[----:B------:R-:W-:Y:S02]  /*17c20*/  IMAD.MOV.U32 R15, RZ, RZ, -0x1 ;  /* 0xffffffffff0f7424 */ /* 0x000fe400078e00ff */
[----:B------:R-:W-:Y:S02]  /*17c30*/  IMAD.IADD R8, R27, 0x1, R10 ;  /* 0x000000011b087824 */ /* 0x000fe400078e020a */
[----:B------:R-:W-:-:S07]  /*17c40*/  IMAD.MOV.U32 R0, RZ, RZ, R14 ;  /* 0x000000ffff007224 */ /* 0x000fce00078e000e */
[----:B------:R-:W-:Y:S05]  /*17c50*/  WARPSYNC.COLLECTIVE R15, `(.L_x_601) ;  /* 0x000000000f087348 */ /* 0x000fea0003c00000 */
[----:B------:R0:W1:Y:S02]  /*17c60*/  SHFL.IDX P6, R14, R13, R12, R11 ;  /* 0x0000000c0d0e7389 */ /* 0x00006400000c000b */
[----:B01----:R-:W-:Y:S01]  /*17c70*/  ENDCOLLECTIVE ;  /* 0x000000000000791b */ /* 0x003fe20003800000 */
.L_x_601:
[----:B------:R-:W-:Y:S02]  /*17c80*/  ULDC UR4, c[0x0][0xc3c] ;  /* 0x00030f0000047ab9 */ /* 0x000fe40000000800 */
[----:B------:R-:W-:-:S13]  /*17c90*/  ISETP.GE.OR P1, PT, R8, UR4, !P0 ;  /* 0x0000000408007c0c */ /* 0x000fda000c726670 */
[----:B------:R-:W0:Y:S08]  /*17ca0*/  @!P1 LDC.64 R2, c[0x0][0xc80] ;  /* 0x00032000ff029b82 */ /* 0x000e300000000a00 */
[----:B------:R-:W1:Y:S01]  /*17cb0*/  @!P1 LDC.64 R4, c[0x0][0xc78] ;  /* 0x00031e00ff049b82 */ /* 0x000e620000000a00 */
[----:B------:R-:W-:Y:S02]  /*17cc0*/  IMAD.MOV.U32 R11, RZ, RZ, RZ ;  /* 0x000000ffff0b7224 */ /* 0x000fe400078e00ff */
[----:B------:R-:W-:-:S02]  /*17cd0*/  IMAD.MOV.U32 R6, RZ, RZ, R14 ;  /* 0x000000ffff067224 */ /* 0x000fc400078e000e */
[----:B0-----:R-:W-:-:S05]  /*17ce0*/  @!P1 IMAD.WIDE R2, R8, 0x4, R2 ;  /* 0x0000000408029825 */ /* 0x001fca00078e0202 */
[----:B------:R1:W2:Y:S02]  /*17cf0*/  @!P1 LDG.E R7, desc[UR40][R2.64] ;  /* 0x0000002802079981 */ /* 0x0002a4000c1e1900 */
[----:B-1----:R-:W-:-:S05]  /*17d00*/  @!P1 IMAD.WIDE R2, R8, 0x4, R4 ;  /* 0x0000000408029825 */ /* 0x002fca00078e0204 */
[----:B------:R-:W3:Y:S01]  /*17d10*/  @!P1 LDG.E R5, desc[UR40][R2.64] ;  /* 0x0000002802059981 */ /* 0x000ee2000c1e1900 */
[----:B------:R-:W-:Y:S01]  /*17d20*/  IMAD.MOV.U32 R4, RZ, RZ, RZ ;  /* 0x000000ffff047224 */ /* 0x000fe200078e00ff */
[C---:B------:R-:W-:Y:S01]  /*17d30*/  ISETP.GE.U32.AND P2, PT, R10.reuse, 0x2, PT ;  /* 0x000000020a00780c */ /* 0x040fe20003f46070 */
[----:B------:R-:W-:Y:S01]  /*17d40*/  IMAD.MOV.U32 R24, RZ, RZ, RZ ;  /* 0x000000ffff187224 */ /* 0x000fe200078e00ff */
[C---:B------:R-:W-:Y:S02]  /*17d50*/  ISETP.GE.U32.AND P3, PT, R10.reuse, 0x4, PT ;  /* 0x000000040a00780c */ /* 0x040fe40003f66070 */
[C---:B------:R-:W-:Y:S02]  /*17d60*/  ISETP.GE.U32.AND P4, PT, R10.reuse, 0x8, PT ;  /* 0x000000080a00780c */ /* 0x040fe40003f86070 */
[----:B------:R-:W-:Y:S01]  /*17d70*/  ISETP.GE.U32.AND P5, PT, R10, 0x10, PT ;  /* 0x000000100a00780c */ /* 0x000fe20003fa6070 */
[----:B--2---:R-:W-:Y:S02]  /*17d80*/  @!P1 IMAD.MOV.U32 R4, RZ, RZ, R7 ;  /* 0x000000ffff049224 */ /* 0x004fe400078e0007 */
[----:B------:R-:W-:-:S02]  /*17d90*/  IMAD.MOV.U32 R7, RZ, RZ, RZ ;  /* 0x000000ffff077224 */ /* 0x000fc400078e00ff */
[----:B---3--:R-:W-:Y:S01]  /*17da0*/  @!P1 IMAD.MOV.U32 R7, RZ, RZ, R5 ;  /* 0x000000ffff079224 */ /* 0x008fe200078e0005 */
[----:B------:R-:W-:-:S03]  /*17db0*/  ISETP.NE.AND P1, PT, R10, RZ, PT ;  /* 0x000000ff0a00720c */ /* 0x000fc60003f25270 */
[----:B------:R-:W-:-:S04]  /*17dc0*/  IMAD R2, R7, R4, RZ ;  /* 0x0000000407027224 */ /* 0x000fc800078e02ff */
[----:B------:R-:W-:-:S07]  /*17dd0*/  IMAD.MOV.U32 R13, RZ, RZ, R2 ;  /* 0x000000ffff0d7224 */ /* 0x000fce00078e0002 */
[----:B------:R-:W-:Y:S05]  /*17de0*/  WARPSYNC.COLLECTIVE R15, `(.L_x_602) ;  /* 0x000000000f087348 */ /* 0x000fea0003c00000 */
[----:B------:R0:W1:Y:S02]  /*17df0*/  SHFL.UP P6, R14, R13, R12, R11 ;  /* 0x0400000c0d0e7389 */ /* 0x00006400000c000b */
[----:B01----:R-:W-:Y:S01]  /*17e00*/  ENDCOLLECTIVE ;  /* 0x000000000000791b */ /* 0x003fe20003800000 */
.L_x_602:
[----:B------:R-:W-:Y:S01]  /*17e10*/  IMAD.MOV.U32 R12, RZ, RZ, 0x2 ;  /* 0x00000002ff0c7424 */ /* 0x000fe200078e00ff */
[----:B------:R-:W-:-:S05]  /*17e20*/  SEL R3, R14, RZ, P1 ;  /* 0x000000ff0e037207 */ /* 0x000fca0000800000 */
[----:B------:R-:W-:-:S04]  /*17e30*/  IMAD.IADD R2, R2, 0x1, R3 ;  /* 0x0000000102027824 */ /* 0x000fc800078e0203 */
[----:B------:R-:W-:-:S07]  /*17e40*/  IMAD.MOV.U32 R13, RZ, RZ, R2 ;  /* 0x000000ffff0d7224 */ /* 0x000fce00078e0002 */
[----:B------:R-:W-:Y:S05]  /*17e50*/  WARPSYNC.COLLECTIVE R15, `(.L_x_603) ;  /* 0x000000000f087348 */ /* 0x000fea0003c00000 */
[----:B------:R0:W1:Y:S02]  /*17e60*/  SHFL.UP P6, R14, R13, R12, R11 ;  /* 0x0400000c0d0e7389 */ /* 0x00006400000c000b */
[----:B01----:R-:W-:Y:S01]  /*17e70*/  ENDCOLLECTIVE ;  /* 0x000000000000791b */ /* 0x003fe20003800000 */
.L_x_603:
[----:B------:R-:W-:Y:S01]  /*17e80*/  IMAD.MOV.U32 R12, RZ, RZ, 0x4 ;  /* 0x00000004ff0c7424 */ /* 0x000fe200078e00ff */
[----:B------:R-:W-:-:S05]  /*17e90*/  SEL R3, R14, RZ, P2 ;  /* 0x000000ff0e037207 */ /* 0x000fca0001000000 */
[----:B------:R-:W-:-:S04]  /*17ea0*/  IMAD.IADD R2, R2, 0x1, R3 ;  /* 0x0000000102027824 */ /* 0x000fc800078e0203 */
[----:B------:R-:W-:-:S07]  /*17eb0*/  IMAD.MOV.U32 R13, RZ, RZ, R2 ;  /* 0x000000ffff0d7224 */ /* 0x000fce00078e0002 */
[----:B------:R-:W-:Y:S05]  /*17ec0*/  WARPSYNC.COLLECTIVE R15, `(.L_x_604) ;  /* 0x000000000f087348 */ /* 0x000fea0003c00000 */
[----:B------:R0:W1:Y:S02]  /*17ed0*/  SHFL.UP P6, R14, R13, R12, R11 ;  /* 0x0400000c0d0e7389 */ /* 0x00006400000c000b */
[----:B01----:R-:W-:Y:S01]  /*17ee0*/  ENDCOLLECTIVE ;  /* 0x000000000000791b */ /* 0x003fe20003800000 */
.L_x_604:
[----:B------:R-:W-:Y:S01]  /*17ef0*/  IMAD.MOV.U32 R12, RZ, RZ, 0x8 ;  /* 0x00000008ff0c7424 */ /* 0x000fe200078e00ff */
[----:B------:R-:W-:-:S05]  /*17f00*/  SEL R3, R14, RZ, P3 ;  /* 0x000000ff0e037207 */ /* 0x000fca0001800000 */
[----:B------:R-:W-:-:S04]  /*17f10*/  IMAD.IADD R2, R2, 0x1, R3 ;  /* 0x0000000102027824 */ /* 0x000fc800078e0203 */
[----:B------:R-:W-:-:S07]  /*17f20*/  IMAD.MOV.U32 R13, RZ, RZ, R2 ;  /* 0x000000ffff0d7224 */ /* 0x000fce00078e0002 */
[----:B------:R-:W-:Y:S05]  /*17f30*/  WARPSYNC.COLLECTIVE R15, `(.L_x_605) ;  /* 0x000000000f087348 */ /* 0x000fea0003c00000 */
[----:B------:R0:W1:Y:S02]  /*17f40*/  SHFL.UP P6, R14, R13, R12, R11 ;  /* 0x0400000c0d0e7389 */ /* 0x00006400000c000b */
[----:B01----:R-:W-:Y:S01]  /*17f50*/  ENDCOLLECTIVE ;  /* 0x000000000000791b */ /* 0x003fe20003800000 */
.L_x_605:
[----:B------:R-:W-:Y:S01]  /*17f60*/  IMAD.MOV.U32 R12, RZ, RZ, 0x10 ;  /* 0x00000010ff0c7424 */ /* 0x000fe200078e00ff */
[----:B------:R-:W-:-:S05]  /*17f70*/  SEL R3, R14, RZ, P4 ;  /* 0x000000ff0e037207 */ /* 0x000fca0002000000 */
[----:B------:R-:W-:-:S04]  /*17f80*/  IMAD.IADD R2, R2, 0x1, R3 ;  /* 0x0000000102027824 */ /* 0x000fc800078e0203 */
[----:B------:R-:W-:-:S07]  /*17f90*/  IMAD.MOV.U32 R13, RZ, RZ, R2 ;  /* 0x000000ffff0d7224 */ /* 0x000fce00078e0002 */
[----:B------:R-:W-:Y:S05]  /*17fa0*/  WARPSYNC.COLLECTIVE R15, `(.L_x_606) ;  /* 0x000000000f087348 */ /* 0x000fea0003c00000 */
[----:B------:R0:W1:Y:S02]  /*17fb0*/  SHFL.UP P6, R14, R13, R12, R11 ;  /* 0x0400000c0d0e7389 */ /* 0x00006400000c000b */
[----:B01----:R-:W-:Y:S01]  /*17fc0*/  ENDCOLLECTIVE ;  /* 0x000000000000791b */ /* 0x003fe20003800000 */
.L_x_606:
[----:B------:R-:W-:Y:S02]  /*17fd0*/  IMAD.MOV.U32 R12, RZ, RZ, 0x1f ;  /* 0x0000001fff0c7424 */ /* 0x000fe400078e00ff */
[----:B------:R-:W-:Y:S01]  /*17fe0*/  IMAD.MOV.U32 R11, RZ, RZ, 0x1f ;  /* 0x0000001fff0b7424 */ /* 0x000fe200078e00ff */
[----:B------:R-:W-:-:S05]  /*17ff0*/  SEL R3, R14, RZ, P5 ;  /* 0x000000ff0e037207 */ /* 0x000fca0002800000 */
[----:B------:R-:W-:-:S04]  /*18000*/  IMAD.IADD R2, R2, 0x1, R3 ;  /* 0x0000000102027824 */ /* 0x000fc800078e0203 */
[----:B------:R-:W-:-:S07]  /*18010*/  IMAD.MOV.U32 R13, RZ, RZ, R2 ;  /* 0x000000ffff0d7224 */ /* 0x000fce00078e0002 */
[----:B------:R-:W-:Y:S05]  /*18020*/  WARPSYNC.COLLECTIVE R15, `(.L_x_607) ;  /* 0x000000000f087348 */ /* 0x000fea0003c00000 */
[----:B------:R0:W1:Y:S02]  /*18030*/  SHFL.IDX P6, R14, R13, R12, R11 ;  /* 0x0000000c0d0e7389 */ /* 0x00006400000c000b */
[----:B01----:R-:W-:Y:S01]  /*18040*/  ENDCOLLECTIVE ;  /* 0x000000000000791b */ /* 0x003fe20003800000 */
.L_x_607:
[----:B------:R-:W-:Y:S05]  /*18050*/  BRA `(.L_x_608) ;  /* 0xffffffd8003c7947 */ /* 0x000fea000383ffff */
.L_x_522:
[----:B------:R-:W-:Y:S01]  /*18060*/  BSSY B0, `(.L_x_609) ;  /* 0x0000008000007945 */ /* 0x000fe20003800000 */
[----:B------:R-:W-:Y:S02]  /*18070*/  IMAD.MOV.U32 R13, RZ, RZ, R2 ;  /* 0x000000ffff0d7224 */ /* 0x000fe400078e0002 */
[----:B------:R-:W-:Y:S02]  /*18080*/  IMAD.MOV.U32 R12, RZ, RZ, 0x1 ;  /* 0x00000001ff0c7424 */ /* 0x000fe400078e00ff */
[----:B-1----:R-:W-:Y:S02]  /*18090*/  IMAD.MOV.U32 R11, RZ, RZ, RZ ;  /* 0x000000ffff0b7224 */ /* 0x002fe400078e00ff */
[----:B------:R-:W-:-:S07]  /*180a0*/  IMAD.MOV.U32 R15, RZ, RZ, -0x1 ;  /* 0xffffffffff0f7424 */ /* 0x000fce00078e00ff */
[----:B------:R-:W-:Y:S05]  /*180b0*/  WARPSYNC.COLLECTIVE R15, `(.L_x_610) ;  /* 0x000000000f087348 */ /* 0x000fea0003c00000 */
[----:B------:R0:W1:Y:S02]  /*180c0*/  SHFL.UP P6, R14, R13, R12, R11 ;  /* 0x0400000c0d0e7389 */ /* 0x00006400000c000b */
[----:B01----:R-:W-:Y:S01]  /*180d0*/  ENDCOLLECTIVE ;  /* 0x000000000000791b */ /* 0x003fe20003800000 */
.L_x_610:
[----:B------:R-:W-:Y:S05]  /*180e0*/  BSYNC B0 ;  /* 0x0000000000007941 */ /* 0x000fea0003800000 */
.L_x_609:
[----:B------:R-:W-:Y:S01]  /*180f0*/  SEL R3, R14, RZ, P1 ;  /* 0x000000ff0e037207 */ /* 0x000fe20000800000 */
[----:B------:R-:W-:Y:S02]  /*18100*/  IMAD.MOV.U32 R12, RZ, RZ, 0x2 ;  /* 0x00000002ff0c7424 */ /* 0x000fe400078e00ff */
[----:B------:R-:W-:Y:S02]  /*18110*/  IMAD.MOV.U32 R11, RZ, RZ, RZ ;  /* 0x000000ffff0b7224 */ /* 0x000fe400078e00ff */
[----:B------:R-:W-:Y:S02]  /*18120*/  IMAD.IADD R2, R2, 0x1, R3 ;  /* 0x0000000102027824 */ /* 0x000fe400078e0203 */
[----:B------:R-:W-:Y:S02]  /*18130*/  IMAD.MOV.U32 R15, RZ, RZ, -0x1 ;  /* 0xffffffffff0f7424 */ /* 0x000fe400078e00ff */
[----:B------:R-:W-:-:S07]  /*18140*/  IMAD.MOV.U32 R13, RZ, RZ, R2 ;  /* 0x000000ffff0d7224 */ /* 0x000fce00078e0002 */
[----:B------:R-:W-:Y:S05]  /*18150*/  WARPSYNC.COLLECTIVE R15, `(.L_x_611) ;  /* 0x000000000f087348 */ /* 0x000fea0003c00000 */
[----:B------:R0:W1:Y:S02]  /*18160*/  SHFL.UP P6, R14, R13, R12, R11 ;  /* 0x0400000c0d0e7389 */ /* 0x00006400000c000b */
[----:B01----:R-:W-:Y:S01]  /*18170*/  ENDCOLLECTIVE ;  /* 0x000000000000791b */ /* 0x003fe20003800000 */
.L_x_611:
[----:B------:R-:W-:Y:S01]  /*18180*/  IMAD.MOV.U32 R12, RZ, RZ, 0x4 ;  /* 0x00000004ff0c7424 */ /* 0x000fe200078e00ff */
[----:B------:R-:W-:-:S05]  /*18190*/  SEL R3, R14, RZ, P2 ;  /* 0x000000ff0e037207 */ /* 0x000fca0001000000 */
[----:B------:R-:W-:-:S04]  /*181a0*/  IMAD.IADD R2, R2, 0x1, R3 ;  /* 0x0000000102027824 */ /* 0x000fc800078e0203 */
[----:B------:R-:W-:-:S07]  /*181b0*/  IMAD.MOV.U32 R13, RZ, RZ, R2 ;  /* 0x000000ffff0d7224 */ /* 0x000fce00078e0002 */
[----:B------:R-:W-:Y:S05]  /*181c0*/  WARPSYNC.COLLECTIVE R15, `(.L_x_612) ;  /* 0x000000000f087348 */ /* 0x000fea0003c00000 */
[----:B------:R0:W1:Y:S02]  /*181d0*/  SHFL.UP P6, R14, R13, R12, R11 ;  /* 0x0400000c0d0e7389 */ /* 0x00006400000c000b */
[----:B01----:R-:W-:Y:S01]  /*181e0*/  ENDCOLLECTIVE ;  /* 0x000000000000791b */ /* 0x003fe20003800000 */
.L_x_612:
[----:B------:R-:W-:Y:S01]  /*181f0*/  IMAD.MOV.U32 R12, RZ, RZ, 0x8 ;  /* 0x00000008ff0c7424 */ /* 0x000fe200078e00ff */
[----:B------:R-:W-:-:S05]  /*18200*/  SEL R3, R14, RZ, P3 ;  /* 0x000000ff0e037207 */ /* 0x000fca0001800000 */
[----:B------:R-:W-:-:S04]  /*18210*/  IMAD.IADD R2, R2, 0x1, R3 ;  /* 0x0000000102027824 */ /* 0x000fc800078e0203 */
[----:B------:R-:W-:-:S07]  /*18220*/  IMAD.MOV.U32 R13, RZ, RZ, R2 ;  /* 0x000000ffff0d7224 */ /* 0x000fce00078e0002 */
[----:B------:R-:W-:Y:S05]  /*18230*/  WARPSYNC.COLLECTIVE R15, `(.L_x_613) ;  /* 0x000000000f087348 */ /* 0x000fea0003c00000 */
[----:B------:R0:W1:Y:S02]  /*18240*/  SHFL.UP P6, R14, R13, R12, R11 ;  /* 0x0400000c0d0e7389 */ /* 0x00006400000c000b */
[----:B01----:R-:W-:Y:S01]  /*18250*/  ENDCOLLECTIVE ;  /* 0x000000000000791b */ /* 0x003fe20003800000 */
.L_x_613:
[----:B------:R-:W-:Y:S01]  /*18260*/  IMAD.MOV.U32 R12, RZ, RZ, 0x10 ;  /* 0x00000010ff0c7424 */ /* 0x000fe200078e00ff */
[----:B------:R-:W-:-:S05]  /*18270*/  SEL R3, R14, RZ, P4 ;  /* 0x000000ff0e037207 */ /* 0x000fca0002000000 */
[----:B------:R-:W-:-:S04]  /*18280*/  IMAD.IADD R2, R2, 0x1, R3 ;  /* 0x0000000102027824 */ /* 0x000fc800078e0203 */
[----:B------:R-:W-:-:S07]  /*18290*/  IMAD.MOV.U32 R13, RZ, RZ, R2 ;  /* 0x000000ffff0d7224 */ /* 0x000fce00078e0002 */
[----:B------:R-:W-:Y:S05]  /*182a0*/  WARPSYNC.COLLECTIVE R15, `(.L_x_614) ;  /* 0x000000000f087348 */ /* 0x000fea0003c00000 */
[----:B------:R0:W1:Y:S02]  /*182b0*/  SHFL.UP P6, R14, R13, R12, R11 ;  /* 0x0400000c0d0e7389 */ /* 0x00006400000c000b */
[----:B01----:R-:W-:Y:S01]  /*182c0*/  ENDCOLLECTIVE ;  /* 0x000000000000791b */ /* 0x003fe20003800000 */
.L_x_614:
        /* <DEDUP_REMOVED lines=8> */
.L_x_615:
[----:B------:R-:W-:Y:S05]  /*18350*/  BRA `(.L_x_616) ;  /* 0xffffffd800207947 */ /* 0x000fea000383ffff */
.L_x_524:
[----:B------:R-:W-:Y:S01]  /*18360*/  BSSY B0, `(.L_x_617) ;  /* 0x0000006000007945 */ /* 0x000fe20003800000 */
[----:B------:R-:W-:Y:S01]  /*18370*/  PLOP3.LUT P6, PT, P6, PT, PT, 0x8, 0x0 ;  /* 0x000000000000781c */ /* 0x000fe200037ce170 */
[----:B------:R-:W-:-:S12]  /*18380*/  IMAD.MOV.U32 R15, RZ, RZ, -0x1 ;  /* 0xffffffffff0f7424 */ /* 0x000fd800078e00ff */
[----:B01----:R-:W-:Y:S05]  /*18390*/  WARPSYNC.COLLECTIVE R15, `(.L_x_618) ;  /* 0x000000000f087348 */ /* 0x003fea0003c00000 */
[----:B------:R-:W-:Y:S01]  /*183a0*/  VOTE.ANY R14, PT, P6 ;  /* 0x00000000000e7806 */ /* 0x000fe200030e0100 */
[----:B01----:R-:W-:Y:S06]  /*183b0*/  ENDCOLLECTIVE ;  /* 0x000000000000791b */ /* 0x003fec0003800000 */
.L_x_618:
[----:B------:R-:W-:Y:S05]  /*183c0*/  BSYNC B0 ;  /* 0x0000000000007941 */ /* 0x000fea0003800000 */
.L_x_617:
[----:B------:R-:W-:Y:S02]  /*183d0*/  IMAD.MOV.U32 R6, RZ, RZ, R14 ;  /* 0x000000ffff067224 */ /* 0x000fe400078e000e */
[----:B------:R-:W-:Y:S02]  /*183e0*/  IMAD.MOV.U32 R13, RZ, RZ, R4 ;  /* 0x000000ffff0d7224 */ /* 0x000fe400078e0004 */
[----:B------:R-:W0:Y:S01]  /*183f0*/  POPC R5, R6 ;  /* 0x0000000600057309 */ /* 0x000e220000000000 */
[----:B------:R-:W-:Y:S02]  /*18400*/  IMAD.MOV.U32 R11, RZ, RZ, 0x1f ;  /* 0x0000001fff0b7424 */ /* 0x000fe400078e00ff */
[----:B------:R-:W-:Y:S02]  /*18410*/  IMAD.MOV.U32 R15, RZ, RZ, -0x1 ;  /* 0xffffffffff0f7424 */ /* 0x000fe400078e00ff */
[----:B0-----:R-:W-:-:S07]  /*18420*/  IMAD.MOV.U32 R12, RZ, RZ, R5 ;  /* 0x000000ffff0c7224 */ /* 0x001fce00078e0005 */
[----:B------:R-:W-:Y:S05]  /*18430*/  WARPSYNC.COLLECTIVE R15, `(.L_x_619) ;  /* 0x000000000f087348 */ /* 0x000fea0003c00000 */
[----:B------:R0:W1:Y:S02]  /*18440*/  SHFL.IDX P6, R14, R13, R12, R11 ;  /* 0x0000000c0d0e7389 */ /* 0x00006400000c000b */
[----:B01----:R-:W-:Y:S01]  /*18450*/  ENDCOLLECTIVE ;  /* 0x000000000000791b */ /* 0x003fe20003800000 */
.L_x_619:
[----:B------:R-:W-:Y:S02]  /*18460*/  IMAD.MOV.U32 R13, RZ, RZ, R7 ;  /* 0x000000ffff0d7224 */ /* 0x000fe400078e0007 */
[----:B------:R-:W-:-:S07]  /*18470*/  IMAD.MOV.U32 R4, RZ, RZ, R14 ;  /* 0x000000ffff047224 */ /* 0x000fce00078e000e */
[----:B------:R-:W-:Y:S05]  /*18480*/  WARPSYNC.COLLECTIVE R15, `(.L_x_620) ;  /* 0x000000000f087348 */ /* 0x000fea0003c00000 */
[----:B------:R0:W1:Y:S02]  /*18490*/  SHFL.IDX P6, R14, R13, R12, R11 ;  /* 0x0000000c0d0e7389 */ /* 0x00006400000c000b */
[----:B01----:R-:W-:Y:S01]  /*184a0*/  ENDCOLLECTIVE ;  /* 0x000000000000791b */ /* 0x003fe20003800000 */
.L_x_620:
[----:B------:R-:W-:Y:S01]  /*184b0*/  IMAD.MOV.U32 R7, RZ, RZ, R14 ;  /* 0x000000ffff077224 */ /* 0x000fe200078e000e */
[----:B------:R-:W-:Y:S06]  /*184c0*/  BRA `(.L_x_621) ;  /* 0xffffffd800007947 */ /* 0x000fec000383ffff */
.L_x_526:
[----:B------:R-:W-:Y:S01]  /*184d0*/  BSSY B0, `(.L_x_622) ;  /* 0x0000007000007945 */ /* 0x000fe20003800000 */
[----:B------:R-:W-:Y:S02]  /*184e0*/  IMAD.MOV.U32 R13, RZ, RZ, R2 ;  /* 0x000000ffff0d7224 */ /* 0x000fe400078e0002 */
[----:B-1----:R-:W-:Y:S02]  /*184f0*/  IMAD.MOV.U32 R11, RZ, RZ, 0x1f ;  /* 0x0000001fff0b7424 */ /* 0x002fe400078e00ff */
[----:B------:R-:W-:-:S07]  /*18500*/  IMAD.MOV.U32 R15, RZ, RZ, -0x1 ;  /* 0xffffffffff0f7424 */ /* 0x000fce00078e00ff */
[----:B0-234-:R-:W-:Y:S05]  /*18510*/  WARPSYNC.COLLECTIVE R15, `(.L_x_623) ;  /* 0x000000000f087348 */ /* 0x01dfea0003c00000 */
[----:B------:R1:W0:Y:S02]  /*18520*/  SHFL.IDX P6, R14, R13, R12, R11 ;  /* 0x0000000c0d0e7389 */ /* 0x00022400000c000b */
[----:B01234-:R-:W-:Y:S01]  /*18530*/  ENDCOLLECTIVE ;  /* 0x000000000000791b */ /* 0x01ffe20003800000 */
.L_x_623:
[----:B------:R-:W-:Y:S05]  /*18540*/  BSYNC B0 ;  /* 0x0000000000007941 */ /* 0x000fea0003800000 */
.L_x_622:
[----:B------:R-:W-:Y:S01]  /*18550*/  IMAD.MOV.U32 R24, RZ, RZ, R14 ;  /* 0x000000ffff187224 */ /* 0x000fe200078e000e */
[----:B------:R-:W-:Y:S06]  /*18560*/  BRA `(.L_x_525) ;  /* 0xffffffd400f07947 */ /* 0x000fec000383ffff */
.L_x_530:
[----:B0-----:R0:W1:Y:S02]  /*18570*/  SYNCS.PHASECHK.TRANS64.TRYWAIT P0, [R6+URZ+0x13220], R0 ;  /* 0x01322000060075a7 */ /* 0x001064000800017f */
[----:B-1----:R-:W-:Y:S05]  /*18580*/  @!P0 NANOSLEEP.SYNCS 0x989680 ;  /* 0x009896800000895d */ /* 0x002fea0003900000 */
[----:B------:R-:W1:Y:S02]  /*18590*/  @!P0 SYNCS.PHASECHK.TRANS64 P0, [R6+URZ+0x13220], R0 ;  /* 0x01322000060085a7 */ /* 0x000e64000800007f */
[----:B-1----:R-:W-:Y:S05]  /*185a0*/  @!P0 BRA `(.L_x_530) ;  /* 0xfffffffc00f08947 */ /* 0x002fea000383ffff */
[----:B------:R-:W-:Y:S05]  /*185b0*/  BRA `(.L_x_624) ;  /* 0xffffffdc00487947 */ /* 0x000fea000383ffff */
.L_x_531:
[----:B------:R-:W1:Y:S01]  /*185c0*/  S2R R2, SR_TID.X ;  /* 0x0000000000027919 */ /* 0x000e620000002100 */
[----:B------:R-:W-:Y:S01]  /*185d0*/  BSSY B0, `(.L_x_625) ;  /* 0x000000a000007945 */ /* 0x000fe20003800000 */
[----:B------:R-:W-:Y:S02]  /*185e0*/  IMAD.MOV.U32 R12, RZ, RZ, RZ ;  /* 0x000000ffff0c7224 */ /* 0x000fe400078e00ff */
[----:B------:R-:W-:Y:S02]  /*185f0*/  IMAD.MOV.U32 R11, RZ, RZ, 0x1f ;  /* 0x0000001fff0b7424 */ /* 0x000fe400078e00ff */
[----:B------:R-:W-:Y:S01]  /*18600*/  IMAD.MOV.U32 R15, RZ, RZ, -0x1 ;  /* 0xffffffffff0f7424 */ /* 0x000fe200078e00ff */
[----:B-1----:R-:W-:-:S04]  /*18610*/  SHF.R.U32.HI R2, RZ, 0x5, R2 ;  /* 0x00000005ff027819 */ /* 0x002fc80000011602 */
[----:B------:R-:W-:-:S05]  /*18620*/  LOP3.LUT R2, R2, 0x3, RZ, 0xc0, !PT ;  /* 0x0000000302027812 */ /* 0x000fca00078ec0ff */
[----:B------:R-:W-:-:S07]  /*18630*/  IMAD.MOV.U32 R13, RZ, RZ, R2 ;  /* 0x000000ffff0d7224 */ /* 0x000fce00078e0002 */
[----:B0---4-:R-:W-:Y:S05]  /*18640*/  WARPSYNC.COLLECTIVE R15, `(.L_x_626) ;  /* 0x000000000f087348 */ /* 0x011fea0003c00000 */
[----:B------:R1:W2:Y:S02]  /*18650*/  SHFL.IDX P6, R14, R13, R12, R11 ;  /* 0x0000000c0d0e7389 */ /* 0x0002a400000c000b */
[----:B012-4-:R-:W-:Y:S01]  /*18660*/  ENDCOLLECTIVE ;  /* 0x000000000000791b */ /* 0x017fe20003800000 */
.L_x_626:
[----:B------:R-:W-:Y:S05]  /*18670*/  BSYNC B0 ;  /* 0x0000000000007941 */ /* 0x000fea0003800000 */
.L_x_625:
[----:B------:R-:W-:Y:S05]  /*18680*/  BRA `(.L_x_627) ;  /* 0xffffffdc00307947 */ /* 0x000fea000383ffff */
.L_x_532:
[----:B------:R-:W-:Y:S01]  /*18690*/  BSSY B0, `(.L_x_628) ;  /* 0x0000006000007945 */ /* 0x000fe20003800000 */
[----:B------:R-:W-:-:S07]  /*186a0*/  IMAD.MOV.U32 R15, RZ, RZ, -0x1 ;  /* 0xffffffffff0f7424 */ /* 0x000fce00078e00ff */
[----:B0---4-:R-:W-:Y:S05]  /*186b0*/  WARPSYNC.COLLECTIVE R15, `(.L_x_629) ;  /* 0x000000000f0c7348 */ /* 0x011fea0003c00000 */
[----:B------:R-:W-:Y:S02]  /*186c0*/  ELECT P6, UR62, PT ;  /* 0x00000000003e782f */ /* 0x000fe400038c0000 */
[----:B------:R-:W-:Y:S01]  /*186d0*/  MOV R14, UR62 ;  /* 0x0000003e000e7c02 */ /* 0x000fe20008000f00 */
[----:B0---4-:R-:W-:Y:S10]  /*186e0*/  ENDCOLLECTIVE ;  /* 0x000000000000791b */ /* 0x011ff40003800000 */
.L_x_629:
[----:B------:R-:W-:Y:S05]  /*186f0*/  BSYNC B0 ;  /* 0x0000000000007941 */ /* 0x000fea0003800000 */
.L_x_628:
[----:B------:R-:W-:Y:S05]  /*18700*/  BRA `(.L_x_630) ;  /* 0xffffffdc00247947 */ /* 0x000fea000383ffff */
.L_x_534:
[----:B0-----:R0:W1:Y:S02]  /*18710*/  SYNCS.PHASECHK.TRANS64.TRYWAIT P1, [R5+URZ], R4 ;  /* 0x00000004050075a7 */ /* 0x001064000802017f */
[----:B-1----:R-:W-:Y:S05]  /*18720*/  @!P1 NANOSLEEP.SYNCS 0x989680 ;  /* 0x009896800000995d */ /* 0x002fea0003900000 */
[----:B------:R-:W1:Y:S02]  /*18730*/  @!P1 SYNCS.PHASECHK.TRANS64 P1, [R5+URZ], R4 ;  /* 0x00000004050095a7 */ /* 0x000e64000802007f */
[----:B-1----:R-:W-:Y:S05]  /*18740*/  @!P1 BRA `(.L_x_534) ;  /* 0xfffffffc00f09947 */ /* 0x002fea000383ffff */
[----:B------:R-:W-:Y:S05]  /*18750*/  BRA `(.L_x_631) ;  /* 0xffffffdc00587947 */ /* 0x000fea000383ffff */
.L_x_535:
[----:B-1----:R1:W2:Y:S02]  /*18760*/  SYNCS.PHASECHK.TRANS64.TRYWAIT P1, [R9+URZ], R0 ;  /* 0x00000000090075a7 */ /* 0x0022a4000802017f */
[----:B--2---:R-:W-:Y:S05]  /*18770*/  @!P1 NANOSLEEP.SYNCS 0x989680 ;  /* 0x009896800000995d */ /* 0x004fea0003900000 */
[----:B------:R-:W2:Y:S02]  /*18780*/  @!P1 SYNCS.PHASECHK.TRANS64 P1, [R9+URZ], R0 ;  /* 0x00000000090095a7 */ /* 0x000ea4000802007f */
[----:B--2---:R-:W-:Y:S05]  /*18790*/  @!P1 BRA `(.L_x_535) ;  /* 0xfffffffc00f09947 */ /* 0x004fea000383ffff */
[----:B------:R-:W-:Y:S05]  /*187a0*/  BRA `(.L_x_632) ;  /* 0xffffffdc004c7947 */ /* 0x000fea000383ffff */
.L_x_537:
[----:B--2---:R2:W3:Y:S02]  /*187b0*/  SYNCS.PHASECHK.TRANS64.TRYWAIT P1, [R19+URZ+0x13260], R4 ;  /* 0x01326004130075a7 */ /* 0x0044e4000802017f */
[----:B---3--:R-:W-:Y:S05]  /*187c0*/  @!P1 NANOSLEEP.SYNCS 0x989680 ;  /* 0x009896800000995d */ /* 0x008fea0003900000 */
[----:B------:R-:W3:Y:S02]  /*187d0*/  @!P1 SYNCS.PHASECHK.TRANS64 P1, [R19+URZ+0x13260], R4 ;  /* 0x01326004130095a7 */ /* 0x000ee4000802007f */
[----:B---3--:R-:W-:Y:S05]  /*187e0*/  @!P1 BRA `(.L_x_537) ;  /* 0xfffffffc00f09947 */ /* 0x008fea000383ffff */
[----:B------:R-:W-:Y:S05]  /*187f0*/  BRA `(.L_x_633) ;  /* 0xffffffdc004c7947 */ /* 0x000fea000383ffff */
.L_x_539:
[----:B---3--:R3:W0:Y:S02]  /*18800*/  SYNCS.PHASECHK.TRANS64.TRYWAIT P1, [R7+URZ+0x13260], R0 ;  /* 0x01326000070075a7 */ /* 0x008624000802017f */
[----:B0-----:R-:W-:Y:S05]  /*18810*/  @!P1 NANOSLEEP.SYNCS 0x989680 ;  /* 0x009896800000995d */ /* 0x001fea0003900000 */
[----:B------:R-:W0:Y:S02]  /*18820*/  @!P1 SYNCS.PHASECHK.TRANS64 P1, [R7+URZ+0x13260], R0 ;  /* 0x01326000070095a7 */ /* 0x000e24000802007f */
[----:B0-----:R-:W-:Y:S05]  /*18830*/  @!P1 BRA `(.L_x_539) ;  /* 0xfffffffc00f09947 */ /* 0x001fea000383ffff */
[----:B------:R-:W-:Y:S05]  /*18840*/  BRA `(.L_x_634) ;  /* 0xffffffdc004c7947 */ /* 0x000fea000383ffff */
.L_x_541:
[----:B------:R0:W0:Y:S02]  /*18850*/  SYNCS.PHASECHK.TRANS64.TRYWAIT P0, [R19+URZ+0x13280], R4 ;  /* 0x01328004130075a7 */ /* 0x000024000800017f */
[----:B0-----:R-:W-:Y:S05]  /*18860*/  @!P0 NANOSLEEP.SYNCS 0x989680 ;  /* 0x009896800000895d */ /* 0x001fea0003900000 */
[----:B------:R-:W0:Y:S02]  /*18870*/  @!P0 SYNCS.PHASECHK.TRANS64 P0, [R19+URZ+0x13280], R4 ;  /* 0x01328004130085a7 */ /* 0x000e24000800007f */
[----:B0-----:R-:W-:Y:S05]  /*18880*/  @!P0 BRA `(.L_x_541) ;  /* 0xfffffffc00f08947 */ /* 0x001fea000383ffff */
[----:B------:R-:W-:Y:S05]  /*18890*/  BRA `(.L_x_542) ;  /* 0xffffffdc00487947 */ /* 0x000fea000383ffff */
.L_x_635:
        /* <DEDUP_REMOVED lines=14> */
.L_x_2189:


//--------------------- .text._ZN7cutlass13device_kernelIN5flash11enable_sm90INS1_16FlashAttnFwdSm90INS1_25CollectiveMainloopFwdSm90ILi2EN4cute5tupleIJNS5_1CILi1EEES8_S8_EEENS6_IJNS7_ILi192EEENS7_ILi160EEENS7_ILi64EEEEEELi64ENS_12float_e4m3_tEfNS_4arch4Sm90ELb0ELb1ELb0ELb0ELb0ELb0ELb0ELb1ELb1ELb1ELb1ELb0EEENS1_21CollectiveEpilogueFwdINS6_IJSA_SC_SB_EEES9_NS_10bfloat16_tESG_Li384ELb0ELb1ELb1ELb1EEENS1_19SingleTileSchedulerILb0ELb1ELb1ELi192EEEEEEEEEvNT_6ParamsE --------------------------
	.section	.text._ZN7cutlass13device_kernelIN5flash11enable_sm90INS1_16FlashAttnFwdSm90INS1_25CollectiveMainloopFwdSm90ILi2EN4cute5tupleIJNS5_1CILi1EEES8_S8_EEENS6_IJNS7_ILi192EEENS7_ILi160EEENS7_ILi64EEEEEELi64ENS_12float_e4m3_tEfNS_4arch4Sm90ELb0ELb1ELb0ELb0ELb0ELb0ELb0ELb1ELb1ELb1ELb1ELb0EEENS1_21CollectiveEpilogueFwdINS6_IJSA_SC_SB_EEES9_NS_10bfloat16_tESG_Li384ELb0ELb1ELb1ELb1EEENS1_19SingleTileSchedulerILb0ELb1ELb1ELi192EEEEEEEEEvNT_6ParamsE,"ax",@progbits
	.align	128
.text._ZN7cutlass13device_kernelIN5flash11enable_sm90INS1_16FlashAttnFwdSm90INS1_25CollectiveMainloopFwdSm90ILi2EN4cute5tupleIJNS5_1CILi1EEES8_S8_EEENS6_IJNS7_ILi192EEENS7_ILi160EEENS7_ILi64EEEEEELi64ENS_12float_e4m3_tEfNS_4arch4Sm90ELb0ELb1ELb0ELb0ELb0ELb0ELb0ELb1ELb1ELb1ELb1ELb0EEENS1_21CollectiveEpilogueFwdINS6_IJSA_SC_SB_EEES9_NS_10bfloat16_tESG_Li384ELb0ELb1ELb1ELb1EEENS1_19SingleTileSchedulerILb0ELb1ELb1ELi192EEEEEEEEEvNT_6ParamsE:
        .type           _ZN7cutlass13device_kernelIN5flash11enable_sm90INS1_16FlashAttnFwdSm90INS1_25CollectiveMainloopFwdSm90ILi2EN4cute5tupleIJNS5_1CILi1EEES8_S8_EEENS6_IJNS7_ILi192EEENS7_ILi160EEENS7_ILi64EEEEEELi64ENS_12float_e4m3_tEfNS_4arch4Sm90ELb0ELb1ELb0ELb0ELb0ELb0ELb0ELb1ELb1ELb1ELb1ELb0EEENS1_21CollectiveEpilogueFwdINS6_IJSA_SC_SB_EEES9_NS_10bfloat16_tESG_Li384ELb0ELb1ELb1ELb1EEENS1_19SingleTileSchedulerILb0ELb1ELb1ELi192EEEEEEEEEvNT_6ParamsE,@function
        .size           _ZN7cutlass13device_kernelIN5flash11enable_sm90INS1_16FlashAttnFwdSm90INS1_25CollectiveMainloopFwdSm90ILi2EN4cute5tupleIJNS5_1CILi1EEES8_S8_EEENS6_IJNS7_ILi192EEENS7_ILi160EEENS7_ILi64EEEEEELi64ENS_12float_e4m3_tEfNS_4arch4Sm90ELb0ELb1ELb0ELb0ELb0ELb0ELb0ELb1ELb1ELb1ELb1ELb0EEENS1_21CollectiveEpilogueFwdINS6_IJSA_SC_SB_EEES9_NS_10bfloat16_tESG_Li384ELb0ELb1ELb1ELb1EEENS1_19SingleTileSchedulerILb0ELb1ELb1ELi192EEEEEEEEEvNT_6ParamsE,(.L_x_2190 - _ZN7cutlass13device_kernelIN5flash11enable_sm90INS1_16FlashAttnFwdSm90INS1_25CollectiveMainloopFwdSm90ILi2EN4cute5tupleIJNS5_1CILi1EEES8_S8_EEENS6_IJNS7_ILi192EEENS7_ILi160EEENS7_ILi64EEEEEELi64ENS_12float_e4m3_tEfNS_4arch4Sm90ELb0ELb1ELb0ELb0ELb0ELb0ELb0ELb1ELb1ELb1ELb1ELb0EEENS1_21CollectiveEpilogueFwdINS6_IJSA_SC_SB_EEES9_NS_10bfloat16_tESG_Li384ELb0ELb1ELb1ELb1EEENS1_19SingleTileSchedulerILb0ELb1ELb1ELi192EEEEEEEEEvNT_6ParamsE)
        .other          _ZN7cutlass13device_kernelIN5flash11enable_sm90INS1_16FlashAttnFwdSm90INS1_25CollectiveMainloopFwdSm90ILi2EN4cute5tupleIJNS5_1CILi1EEES8_S8_EEENS6_IJNS7_ILi192EEENS7_ILi160EEENS7_ILi64EEEEEELi64ENS_12float_e4m3_tEfNS_4arch4Sm90ELb0ELb1ELb0ELb0ELb0ELb0ELb0ELb1ELb1ELb1ELb1ELb0EEENS1_21CollectiveEpilogueFwdINS6_IJSA_SC_SB_EEES9_NS_10bfloat16_tESG_Li384ELb0ELb1ELb1ELb1EEENS1_19SingleTileSchedulerILb0ELb1ELb1ELi192EEEEEEEEEvNT_6ParamsE,@"STO_CUDA_ENTRY STV_DEFAULT"
_ZN7cutlass13device_kernelIN5flash11enable_sm90INS1_16FlashAttnFwdSm90INS1_25CollectiveMainloopFwdSm90ILi2EN4cute5tupleIJNS5_1CILi1EEES8_S8_EEENS6_IJNS7_ILi192EEENS7_ILi160EEENS7_ILi64EEEEEELi64ENS_12float_e4m3_tEfNS_4arch4Sm90ELb0ELb1ELb0ELb0ELb0ELb0ELb0ELb1ELb1ELb1ELb1ELb0EEENS1_21CollectiveEpilogueFwdINS6_IJSA_SC_SB_EEES9_NS_10bfloat16_tESG_Li384ELb0ELb1ELb1ELb1EEENS1_19SingleTileSchedulerILb0ELb1ELb1ELi192EEEEEEEEEvNT_6ParamsE:
        /* <DEDUP_REMOVED lines=17> */
.L_x_637:
[----:B------:R-:W-:Y:S05]  /*0110*/  BSYNC B0 ;  /* 0x0000000000007941 */ /* 0x000fea0003800000 */
.L_x_636:
        /* <DEDUP_REMOVED lines=41> */
.L_x_638:
        /* <DEDUP_REMOVED lines=22> */
.L_x_639:
        /* <DEDUP_REMOVED lines=18> */
.L_x_640:
        /* <DEDUP_REMOVED lines=22> */
.L_x_641:
        /* <DEDUP_REMOVED lines=22> */
.L_x_642:
        /* <DEDUP_REMOVED lines=9> */
.L_x_645:
        /* <DEDUP_REMOVED lines=24> */
[----:B------:R-:W-:Y:S01]  /*0b00*/  UISETP.NE.AND.EX UP0, UPT, UR7, URZ, UPT, UP0 ;  /* 0x0000003f0700728c */ /* 0x000fe2000bf05300 */
[----:B------:R-:W0:Y:S01]  /*0b10*/  LDC.64 R8, c[0x0][0x418] ;  /* 0x00010600ff087b82 */ /* 0x000e220000000a00 */
[----:B------:R-:W-:Y:S02]  /*0b20*/  UISETP.NE.AND.EX UP1, UPT, UR9, URZ, UPT, UP1 ;  /* 0x0000003f0900728c */ /* 0x000fe4000bf25310 */
[----:B------:R-:W-:-:S02]  /*0b30*/  USHF.R.S32.HI UR5, URZ, 0x1f, UR41 ;  /* 0x0000001f3f057899 */ /* 0x000fc40008011429 */
[----:B------:R-:W-:Y:S02]  /*0b40*/  PLOP3.LUT P0, PT, PT, PT, UP0, 0x80, 0x0 ;  /* 0x000000000000781c */ /* 0x000fe40003f0f008 */
[----:B------:R-:W-:Y:S01]  /*0b50*/  PLOP3.LUT P1, PT, PT, PT, UP1, 0x80, 0x0 ;  /* 0x000000000000781c */ /* 0x000fe20003f2f018 */
[----:B------:R-:W1:Y:S02]  /*0b60*/  LDC R19, c[0x0][0x288] ;  /* 0x0000a200ff137b82 */ /* 0x000e640000000800 */
[----:B------:R-:W-:Y:S02]  /*0b70*/  @UP0 ULDC.64 UR12, c[0x0][0x9a8] ;  /* 0x00026a00000c0ab9 */ /* 0x000fe40000000a00 */
[----:B------:R-:W-:Y:S01]  /*0b80*/  @UP1 ULDC.64 UR16, c[0x0][0x9b8] ;  /* 0x00026e0000101ab9 */ /* 0x000fe20000000a00 */
[----:B------:R-:W-:Y:S02]  /*0b90*/  @UP0 UIMAD.WIDE.U32 UR10, UR41, UR12, URZ ;  /* 0x0000000c290a02a5 */ /* 0x000fe4000f8e003f */
[----:B------:R-:W-:Y:S01]  /*0ba0*/  @UP0 UIMAD UR12, UR5, UR12, URZ ;  /* 0x0000000c050c02a4 */ /* 0x000fe2000f8e023f */
[----:B------:R-:W2:Y:S01]  /*0bb0*/  LDC R18, c[0x0][0x424] ;  /* 0x00010900ff127b82 */ /* 0x000ea20000000800 */
[----:B------:R-:W-:-:S02]  /*0bc0*/  @UP1 UIMAD UR5, UR5, UR16, URZ ;  /* 0x00000010050512a4 */ /* 0x000fc4000f8e023f */
[----:B------:R-:W-:Y:S02]  /*0bd0*/  @UP0 UIMAD UR14, UR41, UR13, UR12 ;  /* 0x0000000d290e02a4 */ /* 0x000fe4000f8e020c */
[----:B------:R-:W-:Y:S02]  /*0be0*/  @UP1 UIMAD UR15, UR41, UR17, UR5 ;  /* 0x00000011290f12a4 */ /* 0x000fe4000f8e0205 */
[----:B------:R-:W-:Y:S01]  /*0bf0*/  @UP0 USHF.R.S32.HI UR5, URZ, 0x1f, UR44 ;  /* 0x0000001f3f050899 */ /* 0x000fe2000801142c */
[----:B------:R-:W3:Y:S01]  /*0c00*/  LDC R11, c[0x0][0x2f0] ;  /* 0x0000bc00ff0b7b82 */ /* 0x000ee20000000800 */
[----:B------:R-:W-:Y:S02]  /*0c10*/  @UP1 UIMAD.WIDE.U32 UR12, UR41, UR16, URZ ;  /* 0x00000010290c12a5 */ /* 0x000fe4000f8e003f */
[----:B------:R-:W-:Y:S01]  /*0c20*/  @UP1 USHF.R.S32.HI UR20, URZ, 0x1f, UR44 ;  /* 0x0000001f3f141899 */ /* 0x000fe2000801142c */
[----:B------:R-:W-:Y:S01]  /*0c30*/  @UP0 ULDC.64 UR16, c[0x0][0x9b0] ;  /* 0x00026c0000100ab9 */ /* 0x000fe20000000a00 */
[----:B------:R-:W-:Y:S01]  /*0c40*/  @UP1 ULDC.64 UR18, c[0x0][0x9c0] ;  /* 0x0002700000121ab9 */ /* 0x000fe20000000a00 */
[----:B------:R-:W-:-:S02]  /*0c50*/  @UP0 UIMAD UR5, UR5, UR16, URZ ;  /* 0x00000010050502a4 */ /* 0x000fc4000f8e023f */
[----:B------:R-:W-:Y:S02]  /*0c60*/  @UP0 UIADD3 UR11, UR11, UR14, URZ ;  /* 0x0000000e0b0b0290 */ /* 0x000fe4000fffe03f */
[----:B------:R-:W-:Y:S02]  /*0c70*/  @UP1 UIMAD UR14, UR20, UR18, URZ ;  /* 0x00000012140e12a4 */ /* 0x000fe4000f8e023f */
[----:B------:R-:W-:Y:S02]  /*0c80*/  @UP1 UIADD3 UR13, UR13, UR15, URZ ;  /* 0x0000000f0d0d1290 */ /* 0x000fe4000fffe03f */
[----:B------:R-:W-:Y:S02]  /*0c90*/  @UP0 UIMAD UR5, UR44, UR17, UR5 ;  /* 0x000000112c0502a4 */ /* 0x000fe4000f8e0205 */
[----:B------:R-:W-:Y:S02]  /*0ca0*/  @UP0 UIMAD.WIDE.U32 UR10, UR44, UR16, UR10 ;  /* 0x000000102c0a02a5 */ /* 0x000fe4000f8e000a */
[----:B------:R-:W-:-:S02]  /*0cb0*/  @UP1 UIMAD UR14, UR44, UR19, UR14 ;  /* 0x000000132c0e12a4 */ /* 0x000fc4000f8e020e */
[----:B------:R-:W-:Y:S02]  /*0cc0*/  @UP1 UIMAD.WIDE.U32 UR12, UR44, UR18, UR12 ;  /* 0x000000122c0c12a5 */ /* 0x000fe4000f8e000c */
[----:B------:R-:W-:Y:S02]  /*0cd0*/  @UP0 UIADD3 UR11, UR11, UR5, URZ ;  /* 0x000000050b0b0290 */ /* 0x000fe4000fffe03f */
[----:B------:R-:W-:Y:S02]  /*0ce0*/  @UP0 ULEA UR6, UP2, UR10, UR6, 0x2 ;  /* 0x000000060a060291 */ /* 0x000fe4000f84103f */
[----:B------:R-:W-:Y:S02]  /*0cf0*/  @UP1 UIADD3 UR5, UR13, UR14, URZ ;  /* 0x0000000e0d051290 */ /* 0x000fe4000fffe03f */
[----:B------:R-:W-:Y:S02]  /*0d00*/  @UP1 ULEA UR8, UP3, UR12, UR8, 0x2 ;  /* 0x000000080c081291 */ /* 0x000fe4000f86103f */
[----:B------:R-:W-:Y:S01]  /*0d10*/  @UP0 ULEA.HI.X UR7, UR10, UR7, UR11, 0x2, UP2 ;  /* 0x000000070a070291 */ /* 0x000fe200090f140b */
[----:B------:R-:W-:Y:S01]  /*0d20*/  IMAD.U32 R4, RZ, RZ, UR6 ;  /* 0x00000006ff047e24 */ /* 0x000fe2000f8e00ff */
[----:B------:R-:W-:-:S02]  /*0d30*/  @UP1 ULEA.HI.X UR9, UR12, UR9, UR5, 0x2, UP3 ;  /* 0x000000090c091291 */ /* 0x000fc400098f1405 */
[----:B------:R-:W-:Y:S01]  /*0d40*/  IMAD.U32 R6, RZ, RZ, UR8 ;  /* 0x00000008ff067e24 */ /* 0x000fe2000f8e00ff */
[----:B------:R-:W4:Y:S01]  /*0d50*/  S2UR UR38, SR_CTAID.X ;  /* 0x00000000002679c3 */ /* 0x000f220000002500 */
[----:B------:R-:W-:Y:S01]  /*0d60*/  IMAD.U32 R5, RZ, RZ, UR7 ;  /* 0x00000007ff057e24 */ /* 0x000fe2000f8e00ff */
[----:B------:R-:W-:Y:S01]  /*0d70*/  ULDC UR5, c[0x0][0x448] ;  /* 0x0001120000057ab9 */ /* 0x000fe20000000800 */
[----:B------:R-:W-:Y:S01]  /*0d80*/  IMAD.U32 R7, RZ, RZ, UR9 ;  /* 0x00000009ff077e24 */ /* 0x000fe2000f8e00ff */
[----:B------:R-:W-:Y:S01]  /*0d90*/  ULDC.64 UR6, c[0x0][0x9e0] ;  /* 0x0002780000067ab9 */ /* 0x000fe20000000a00 */
[----:B------:R-:W-:Y:S01]  /*0da0*/  ULDC UR11, c[0x0][0x988] ;  /* 0x00026200000b7ab9 */ /* 0x000fe20000000800 */
[----:B------:R1:W5:Y:S04]  /*0db0*/  @P0 LDG.E R3, desc[UR42][R4.64] ;  /* 0x0000002a04030981 */ /* 0x000368000c1e1900 */
[----:B------:R-:W5:Y:S01]  /*0dc0*/  @P1 LDG.E R0, desc[UR42][R6.64] ;  /* 0x0000002a06001981 */ /* 0x000f62000c1e1900 */
[----:B0-----:R-:W-:Y:S01]  /*0dd0*/  ISETP.NE.U32.AND P0, PT, R8, RZ, PT ;  /* 0x000000ff0800720c */ /* 0x001fe20003f05070 */
[----:B------:R-:W-:Y:S01]  /*0de0*/  UISETP.NE.AND UP1, UPT, UR5, 0x1, UPT ;  /* 0x000000010500788c */ /* 0x000fe2000bf25270 */
[----:B------:R-:W-:Y:S01]  /*0df0*/  VIADD R23, R25, 0xffffff80 ;  /* 0xffffff8019177836 */ /* 0x000fe20000000000 */
[----:B------:R-:W-:Y:S01]  /*0e00*/  UISETP.GE.AND UP0, UPT, UR7, 0x1, UPT ;  /* 0x000000010700788c */ /* 0x000fe2000bf06270 */
[----:B------:R-:W-:-:S02]  /*0e10*/  ISETP.NE.AND.EX P0, PT, R9, RZ, PT, P0 ;  /* 0x000000ff0900720c */ /* 0x000fc40003f05300 */
[----:B-1----:R-:W-:Y:S02]  /*0e20*/  IADD3 R5, -R19, 0x1, RZ ;  /* 0x0000000113057810 */ /* 0x002fe40007ffe1ff */
[----:B--2---:R-:W-:Y:S02]  /*0e30*/  SEL R18, R18, 0x1, P0 ;  /* 0x0000000112127807 */ /* 0x004fe40000000000 */
[----:B------:R-:W-:Y:S02]  /*0e40*/  PLOP3.LUT P1, PT, PT, PT, UP0, 0x80, 0x0 ;  /* 0x000000000000781c */ /* 0x000fe40003f2f008 */
[----:B------:R-:W-:Y:S01]  /*0e50*/  @UP1 ULDC UR9, c[0x0][0x44c] ;  /* 0x0001130000091ab9 */ /* 0x000fe20000000800 */
[CC--:B---3--:R-:W-:Y:S01]  /*0e60*/  IMAD R5, R18.reuse, R11.reuse, R5 ;  /* 0x0000000b12057224 */ /* 0x0c8fe200078e0205 */
[----:B----4-:R-:W-:Y:S01]  /*0e70*/  UIMAD UR38, UR38, 0xc0, URZ ;  /* 0x000000c0262678a4 */ /* 0x010fe2000f8e023f */
[----:B------:R-:W-:Y:S01]  /*0e80*/  IMAD R17, R18, R11, RZ ;  /* 0x0000000b12117224 */ /* 0x000fe200078e02ff */
[----:B------:R-:W-:-:S02]  /*0e90*/  @UP1 ULDC UR12, c[0x0][0x450] ;  /* 0x00011400000c1ab9 */ /* 0x000fc40000000800 */
[----:B------:R-:W-:Y:S01]  /*0ea0*/  R2UR UR10, R5 ;  /* 0x00000000050a72ca */ /* 0x000fe200000e0000 */
[----:B------:R-:W-:Y:S02]  /*0eb0*/  @UP1 UIADD3 UR8, UR38, 0xbf, URZ ;  /* 0x000000bf26081890 */ /* 0x000fe4000fffe03f */
[----:B------:R-:W-:Y:S02]  /*0ec0*/  UIADD3 UR5, UR38, 0xbf, URZ ;  /* 0x000000bf26057890 */ /* 0x000fe4000fffe03f */
[----:B------:R-:W-:-:S04]  /*0ed0*/  UIMAD.WIDE.U32 UR8, UR8, UR9, URZ ;  /* 0x00000009080872a5 */ /* 0x000fc8000f8e003f */
[----:B------:R-:W-:-:S04]  /*0ee0*/  @UP1 USHF.R.U32.HI UR5, URZ, UR12, UR9 ;  /* 0x0000000c3f051299 */ /* 0x000fc80008011609 */
[----:B------:R-:W-:-:S04]  /*0ef0*/  UIADD3 UR8, UR10, UR5, URZ ;  /* 0x000000050a087290 */ /* 0x000fc8000fffe03f */
[----:B------:R-:W-:Y:S01]  /*0f00*/  UIADD3 UR6, UR8, UR6, URZ ;  /* 0x0000000608067290 */ /* 0x000fe2000fffe03f */
[----:B-----5:R-:W-:-:S04]  /*0f10*/  FMUL.FTZ R0, R3, R0 ;  /* 0x0000000003007220 */ /* 0x020fc80000410000 */
[----:B------:R-:W-:-:S05]  /*0f20*/  FMUL.FTZ R0, R0, UR11 ;  /* 0x0000000b00007c20 */ /* 0x000fca0008410000 */
[----:B------:R-:W-:Y:S01]  /*0f30*/  R2UR UR45, R0 ;  /* 0x00000000002d72ca */ /* 0x000fe200000e0000 */
[----:B------:R-:W-:Y:S01]  /*0f40*/  IMAD.U32 R0, RZ, RZ, UR6 ;  /* 0x00000006ff007e24 */ /* 0x000fe2000f8e00ff */
[----:B------:R-:W-:-:S13]  /*0f50*/  @!P1 BRA `(.L_x_647) ;  /* 0x0000000000409947 */ /* 0x000fda0003800000 */
[----:B------:R-:W-:Y:S01]  /*0f60*/  ISETP.LT.AND P0, PT, RZ, UR8, PT ;  /* 0x00000008ff007c0c */ /* 0x000fe2000bf01270 */
[----:B------:R-:W-:-:S12]  /*0f70*/  UIADD3 UR5, UR8, -0x1, URZ ;  /* 0xffffffff08057890 */ /* 0x000fd8000fffe03f */
[----:B------:R-:W-:Y:S05]  /*0f80*/  @P0 BRA `(.L_x_648) ;  /* 0x00000000001c0947 */ /* 0x000fea0003800000 */
[----:B------:R-:W-:Y:S02]  /*0f90*/  UISETP.NE.AND UP0, UPT, UR7, 0x1, UPT ;  /* 0x000000010700788c */ /* 0x000fe4000bf05270 */
[----:B------:R-:W-:-:S09]  /*0fa0*/  UIADD3 UR5, -UR8, URZ, URZ ;  /* 0x0000003f08057290 */ /* 0x000fd2000fffe13f */
[----:B------:R-:W-:Y:S02]  /*0fb0*/  @UP0 ULDC.64 UR10, c[0x0][0x9e8] ;  /* 0x00027a00000a0ab9 */ /* 0x000fe40000000a00 */
[----:B------:R-:W-:-:S04]  /*0fc0*/  UIMAD.WIDE.U32 UR8, UR5, UR10, URZ ;  /* 0x0000000a050872a5 */ /* 0x000fc8000f8e003f */
[----:B------:R-:W-:-:S04]  /*0fd0*/  @UP0 USHF.R.U32.HI UR5, URZ, UR11, UR9 ;  /* 0x0000000b3f050299 */ /* 0x000fc80008011609 */
[----:B------:R-:W-:Y:S01]  /*0fe0*/  ULOP3.LUT UR5, URZ, UR5, URZ, 0x33, !UPT ;  /* 0x000000053f057292 */ /* 0x000fe2000f8e333f */
[----:B------:R-:W-:Y:S11]  /*0ff0*/  BRA `(.L_x_649) ;  /* 0x0000000000107947 */ /* 0x000ff60003800000 */
.L_x_648:
[----:B------:R-:W-:-:S11]  /*1000*/  UISETP.NE.AND UP0, UPT, UR7, 0x1, UPT ;  /* 0x000000010700788c */ /* 0x000fd6000bf05270 */
[----:B------:R-:W-:Y:S02]  /*1010*/  @UP0 ULDC.64 UR10, c[0x0][0x9e8] ;  /* 0x00027a00000a0ab9 */ /* 0x000fe40000000a00 */
[----:B------:R-:W-:-:S04]  /*1020*/  UIMAD.WIDE.U32 UR8, UR5, UR10, URZ ;  /* 0x0000000a050872a5 */ /* 0x000fc8000f8e003f */
[----:B------:R-:W-:-:S12]  /*1030*/  @UP0 USHF.R.U32.HI UR5, URZ, UR11, UR9 ;  /* 0x0000000b3f050299 */ /* 0x000fd80008011609 */
.L_x_649:
[----:B------:R-:W-:-:S06]  /*1040*/  UIMAD UR5, UR5, UR7, UR7 ;  /* 0x00000007050572a4 */ /* 0x000fcc000f8e0207 */
[----:B------:R-:W-:-:S07]  /*1050*/  VIMNMX R0, R0, UR5, PT ;  /* 0x0000000500007c48 */ /* 0x000fce000bfe0100 */
.L_x_647:
[-C--:B------:R-:W-:Y:S01]  /*1060*/  IMAD R19, R18, R11.reuse, -R19 ;  /* 0x0000000b12137224 */ /* 0x080fe200078e0a13 */
[----:B------:R-:W-:Y:S01]  /*1070*/  @UP1 ULDC UR8, c[0x0][0x44c] ;  /* 0x0001130000081ab9 */ /* 0x000fe20000000800 */
[----:B------:R-:W-:Y:S01]  /*1080*/  VIADD R3, R0, 0x9f ;  /* 0x0000009f00037836 */ /* 0x000fe20000000000 */
[----:B------:R-:W-:Y:S01]  /*1090*/  UIMAD.WIDE.U32 UR8, UR38, UR8, URZ ;  /* 0x00000008260872a5 */ /* 0x000fe2000f8e003f */
[----:B------:R-:W-:Y:S01]  /*10a0*/  IMAD R0, R18, R11, 0x9f ;  /* 0x0000009f12007424 */ /* 0x000fe200078e020b */
[----:B------:R-:W-:Y:S01]  /*10b0*/  R2UR UR6, R19 ;  /* 0x00000000130672ca */ /* 0x000fe200000e0000 */
[----:B------:R-:W-:Y:S01]  /*10c0*/  @UP1 ULDC UR10, c[0x0][0x450] ;  /* 0x00011400000a1ab9 */ /* 0x000fe20000000800 */
[----:B------:R-:W-:Y:S01]  /*10d0*/  IMAD.HI R4, R3, 0x66666667, RZ ;  /* 0x6666666703047827 */ /* 0x000fe200078e02ff */
[----:B------:R-:W-:Y:S01]  /*10e0*/  UMOV UR5, UR38 ;  /* 0x0000002600057c82 */ /* 0x000fe20008000000 */
[----:B------:R-:W-:Y:S02]  /*10f0*/  @UP1 USHF.R.U32.HI UR5, URZ, UR10, UR9 ;  /* 0x0000000a3f051299 */ /* 0x000fe40008011609 */
[----:B------:R-:W-:Y:S01]  /*1100*/  IMAD.HI R0, R0, 0x66666667, RZ ;  /* 0x6666666700007827 */ /* 0x000fe200078e02ff */
[----:B------:R-:W-:-:S04]  /*1110*/  SHF.R.U32.HI R5, RZ, 0x1f, R4 ;  /* 0x0000001fff057819 */ /* 0x000fc80000011604 */
[----:B------:R-:W-:Y:S02]  /*1120*/  SHF.R.U32.HI R3, RZ, 0x1f, R0 ;  /* 0x0000001fff037819 */ /* 0x000fe40000011600 */
[----:B------:R-:W-:Y:S01]  /*1130*/  UIADD3 UR5, UR6, UR5, URZ ;  /* 0x0000000506057290 */ /* 0x000fe2000fffe03f */
[----:B------:R-:W-:Y:S02]  /*1140*/  LEA.HI.SX32 R4, R4, R5, 0x1a ;  /* 0x0000000504047211 */ /* 0x000fe400078fd2ff */
[----:B------:R-:W-:Y:S01]  /*1150*/  ULDC UR6, c[0x0][0x9dc] ;  /* 0x0002770000067ab9 */ /* 0x000fe20000000800 */
[----:B------:R-:W-:Y:S01]  /*1160*/  LEA.HI.SX32 R3, R0, R3, 0x1a ;  /* 0x0000000300037211 */ /* 0x000fe200078fd2ff */
[----:B------:R-:W-:-:S03]  /*1170*/  UIADD3 UR6, UR5, -UR6, URZ ;  /* 0x8000000605067290 */ /* 0x000fc6000fffe03f */
[----:B------:R-:W-:Y:S01]  /*1180*/  VIMNMX R22, R3, R4, PT ;  /* 0x0000000403167248 */ /* 0x000fe20003fe0100 */
[----:B------:R-:W-:Y:S08]  /*1190*/  @!P1 BRA `(.L_x_650) ;  /* 0x0000000000449947 */ /* 0x000ff00003800000 */
[----:B------:R-:W-:-:S06]  /*11a0*/  UISETP.GT.AND UP0, UPT, UR5, -0x1, UPT ;  /* 0xffffffff0500788c */ /* 0x000fcc000bf04270 */
[----:B------:R-:W-:-:S13]  /*11b0*/  PLOP3.LUT P0, PT, PT, PT, UP0, 0x80, 0x0 ;  /* 0x000000000000781c */ /* 0x000fda0003f0f008 */
[----:B------:R-:W-:Y:S05]  /*11c0*/  @P0 BRA `(.L_x_651) ;  /* 0x00000000001c0947 */ /* 0x000fea0003800000 */
[----:B------:R-:W-:Y:S02]  /*11d0*/  UISETP.NE.AND UP0, UPT, UR7, 0x1, UPT ;  /* 0x000000010700788c */ /* 0x000fe4000bf05270 */
[----:B------:R-:W-:-:S09]  /*11e0*/  ULOP3.LUT UR5, URZ, UR5, URZ, 0x33, !UPT ;  /* 0x000000053f057292 */ /* 0x000fd2000f8e333f */
[----:B------:R-:W-:Y:S02]  /*11f0*/  @UP0 ULDC.64 UR10, c[0x0][0x9e8] ;  /* 0x00027a00000a0ab9 */ /* 0x000fe40000000a00 */
[----:B------:R-:W-:-:S04]  /*1200*/  UIMAD.WIDE.U32 UR8, UR5, UR10, URZ ;  /* 0x0000000a050872a5 */ /* 0x000fc8000f8e003f */
[----:B------:R-:W-:-:S04]  /*1210*/  @UP0 USHF.R.U32.HI UR5, URZ, UR11, UR9 ;  /* 0x0000000b3f050299 */ /* 0x000fc80008011609 */
[----:B------:R-:W-:Y:S01]  /*1220*/  ULOP3.LUT UR5, URZ, UR5, URZ, 0x33, !UPT ;  /* 0x000000053f057292 */ /* 0x000fe2000f8e333f */
[----:B------:R-:W-:Y:S11]  /*1230*/  BRA `(.L_x_652) ;  /* 0x0000000000107947 */ /* 0x000ff60003800000 */
.L_x_651:
[----:B------:R-:W-:-:S11]  /*1240*/  UISETP.NE.AND UP0, UPT, UR7, 0x1, UPT ;  /* 0x000000010700788c */ /* 0x000fd6000bf05270 */
[----:B------:R-:W-:Y:S02]  /*1250*/  @UP0 ULDC.64 UR10, c[0x0][0x9e8] ;  /* 0x00027a00000a0ab9 */ /* 0x000fe40000000a00 */
[----:B------:R-:W-:-:S04]  /*1260*/  UIMAD.WIDE.U32 UR8, UR5, UR10, URZ ;  /* 0x0000000a050872a5 */ /* 0x000fc8000f8e003f */
[----:B------:R-:W-:-:S12]  /*1270*/  @UP0 USHF.R.U32.HI UR5, URZ, UR11, UR9 ;  /* 0x0000000b3f050299 */ /* 0x000fd80008011609 */
.L_x_652:
[----:B------:R-:W-:-:S04]  /*1280*/  UIMAD UR5, UR5, UR7, URZ ;  /* 0x00000007050572a4 */ /* 0x000fc8000f8e023f */
[----:B------:R-:W-:-:S04]  /*1290*/  UISETP.LT.AND UP0, UPT, UR6, UR5, UPT ;  /* 0x000000050600728c */ /* 0x000fc8000bf01270 */
[----:B------:R-:W-:-:S12]  /*12a0*/  USEL UR6, UR6, UR5, !UP0 ;  /* 0x0000000506067287 */ /* 0x000fd8000c000000 */
.L_x_650:
[----:B------:R-:W-:Y:S02]  /*12b0*/  UIMAD.WIDE UR6, UR6, 0x66666667, URZ ;  /* 0x66666667060678a5 */ /* 0x000fe4000f8e023f */
[----:B------:R-:W-:Y:S02]  /*12c0*/  USHF.R.U32.HI UR10, URZ, 0x10, UR4 ;  /* 0x000000103f0a7899 */ /* 0x000fe40008011604 */
[----:B------:R-:W-:Y:S02]  /*12d0*/  USHF.R.U32.HI UR5, URZ, 0x1f, UR7 ;  /* 0x0000001f3f057899 */ /* 0x000fe40008011607 */
[----:B------:R-:W-:Y:S02]  /*12e0*/  ULOP3.LUT UR46, UR4, 0xffff, URZ, 0xc0, !UPT ;  /* 0x0000ffff042e7892 */ /* 0x000fe4000f8ec03f */
[----:B------:R-:W-:Y:S01]  /*12f0*/  ULEA.HI.SX32 UR5, UR7, UR5, 0x1a ;  /* 0x0000000507057291 */ /* 0x000fe2000f8fd23f */
[----:B------:R-:W-:-:S03]  /*1300*/  UMOV UR4, URZ ;  /* 0x0000003f00047c82 */ /* 0x000fc60008000000 */
[----:B------:R-:W-:-:S04]  /*1310*/  UISETP.LT.AND UP0, UPT, URZ, UR5, UPT ;  /* 0x000000053f00728c */ /* 0x000fc8000bf01270 */
[----:B------:R-:W-:Y:S02]  /*1320*/  USEL UR9, URZ, UR5, !UP0 ;  /* 0x000000053f097287 */ /* 0x000fe4000c000000 */
[----:B------:R-:W-:-:S04]  /*1330*/  UISETP.NE.AND UP0, UPT, UR10, URZ, UPT ;  /* 0x0000003f0a00728c */ /* 0x000fc8000bf05270 */
[----:B------:R-:W-:-:S07]  /*1340*/  ISETP.GT.AND P0, PT, R22, UR9, PT ;  /* 0x0000000916007c0c */ /* 0x000fce000bf04270 */
[----:B------:R-:W-:-:S06]  /*1350*/  @!UP0 ULDC UR10, c[0x0][0x9f0] ;  /* 0x00027c00000a8ab9 */ /* 0x000fcc0000000800 */
[----:B------:R-:W-:Y:S05]  /*1360*/  @!P0 BRA `(.L_x_653) ;  /* 0x00000000008c8947 */ /* 0x000fea0003800000 */
[----:B------:R-:W-:Y:S01]  /*1370*/  IMAD.U32 R5, RZ, RZ, UR10 ;  /* 0x0000000aff057e24 */ /* 0x000fe2000f8e00ff */
[----:B------:R-:W-:-:S04]  /*1380*/  UMOV UR4, URZ ;  /* 0x0000003f00047c82 */ /* 0x000fc80008000000 */
[----:B------:R-:W-:-:S04]  /*1390*/  IABS R0, R5 ;  /* 0x0000000500007213 */ /* 0x000fc80000000000 */
[----:B------:R-:W-:Y:S02]  /*13a0*/  R2UR UR11, R0 ;  /* 0x00000000000b72ca */ /* 0x000fe400000e0000 */
[----:B------:R-:W-:Y:S02]  /*13b0*/  IADD3 R0, R5, -0x1, R22 ;  /* 0xffffffff05007810 */ /* 0x000fe40007ffe016 */
[----:B------:R-:W-:Y:S02]  /*13c0*/  IABS R5, R5 ;  /* 0x0000000500057213 */ /* 0x000fe40000000000 */
[----:B------:R-:W-:-:S03]  /*13d0*/  R2UR UR6, R0 ;  /* 0x00000000000672ca */ /* 0x000fc600000e0000 */
[----:B------:R-:W-:-:S04]  /*13e0*/  IMAD.MOV R5, RZ, RZ, -R5 ;  /* 0x000000ffff057224 */ /* 0x000fc800078e0a05 */
[----:B------:R-:W0:Y:S06]  /*13f0*/  I2F.RP R3, UR11 ;  /* 0x0000000b00037d06 */ /* 0x000e2c0008209400 */
[----:B------:R-:W-:-:S06]  /*1400*/  UIADD3 UR6, -UR9, UR6, URZ ;  /* 0x0000000609067290 */ /* 0x000fcc000fffe13f */
[----:B------:R-:W-:Y:S01]  /*1410*/  IMAD.U32 R0, RZ, RZ, UR6 ;  /* 0x00000006ff007e24 */ /* 0x000fe2000f8e00ff */
[----:B------:R-:W-:Y:S01]  /*1420*/  ULOP3.LUT UR6, UR6, UR10, URZ, 0x3c, !UPT ;  /* 0x0000000a06067292 */ /* 0x000fe2000f8e3c3f */
[----:B0-----:R-:W0:Y:S03]  /*1430*/  MUFU.RCP R3, R3 ;  /* 0x0000000300037308 */ /* 0x001e260000001000 */
[----:B------:R-:W-:-:S04]  /*1440*/  IABS R0, R0 ;  /* 0x0000000000007213 */ /* 0x000fc80000000000 */
[----:B------:R-:W-:Y:S01]  /*1450*/  R2UR UR8, R0 ;  /* 0x00000000000872ca */ /* 0x000fe200000e0000 */
[----:B------:R-:W-:Y:S02]  /*1460*/  IMAD.MOV.U32 R0, RZ, RZ, R5 ;  /* 0x000000ffff007224 */ /* 0x000fe400078e0005 */
[----:B0-----:R-:W-:-:S06]  /*1470*/  VIADD R4, R3, 0xffffffe ;  /* 0x0ffffffe03047836 */ /* 0x001fcc0000000000 */
        /* <DEDUP_REMOVED lines=18> */
.L_x_653:
[----:B------:R-:W-:Y:S02]  /*15a0*/  UIMAD UR46, UR46, UR4, UR9 ;  /* 0x000000042e2e72a4 */ /* 0x000fe4000f8e0209 */
[----:B------:R-:W-:Y:S01]  /*15b0*/  IMAD.U32 R3, RZ, RZ, UR4 ;  /* 0x00000004ff037e24 */ /* 0x000fe2000f8e00ff */
[----:B------:R-:W-:Y:S02]  /*15c0*/  PLOP3.LUT P0, PT, PT, PT, PT, 0x80, 0x0 ;  /* 0x000000000000781c */ /* 0x000fe40003f0f070 */
[----:B------:R-:W-:Y:S01]  /*15d0*/  CS2R R28, SRZ ;  /* 0x00000000001c7805 */ /* 0x000fe2000001ff00 */
[----:B------:R-:W-:Y:S01]  /*15e0*/  IMAD.MOV.U32 R0, RZ, RZ, RZ ;  /* 0x000000ffff007224 */ /* 0x000fe200078e00ff */
[----:B------:R-:W-:Y:S02]  /*15f0*/  CS2R R24, SRZ ;  /* 0x0000000000187805 */ /* 0x000fe4000001ff00 */
[----:B------:R-:W-:Y:S01]  /*1600*/  VIADDMNMX R22, R3, UR46, R22, PT ;  /* 0x0000002e03167c46 */ /* 0x000fe2000b800116 */
[----:B------:R-:W-:Y:S01]  /*1610*/  IMAD.MOV.U32 R3, RZ, RZ, RZ ;  /* 0x000000ffff037224 */ /* 0x000fe200078e00ff */
[----:B------:R-:W-:-:S02]  /*1620*/  CS2R R30, SRZ ;  /* 0x00000000001e7805 */ /* 0x000fc4000001ff00 */
[----:B------:R-:W-:Y:S02]  /*1630*/  CS2R R26, SRZ ;  /* 0x00000000001a7805 */ /* 0x000fe4000001ff00 */
[----:B------:R-:W-:Y:S02]  /*1640*/  ISETP.GT.AND P1, PT, R22, UR46, PT ;  /* 0x0000002e16007c0c */ /* 0x000fe4000bf24270 */
        /* <DEDUP_REMOVED lines=12> */
[----:B------:R-:W-:Y:S06]  /*1710*/  @!P1 BRA `(.L_x_654) ;  /* 0x000000ec00c89947 */ /* 0x000fec0003800000 */
[----:B------:R-:W-:Y:S01]  /*1720*/  SHF.R.S32.HI R104, RZ, 0x1f, R23 ;  /* 0x0000001fff687819 */ /* 0x000fe20000011417 */
[----:B------:R-:W0:Y:S01]  /*1730*/  S2UR UR7, SR_CgaCtaId ;  /* 0x00000000000779c3 */ /* 0x000e220000008800 */
[----:B------:R-:W-:Y:S01]  /*1740*/  UMOV UR47, 0x400 ;  /* 0x00000400002f7882 */ /* 0x000fe20000000000 */
[----:B------:R-:W-:Y:S01]  /*1750*/  UMOV UR37, 0x80000020 ;  /* 0x8000002000257882 */ /* 0x000fe20000000000 */
[----:B------:R-:W-:-:S04]  /*1760*/  LEA.HI R105, R104, R23, RZ, 0x7 ;  /* 0x0000001768697211 */ /* 0x000fc800078f38ff */
[----:B------:R-:W-:-:S05]  /*1770*/  SHF.R.S32.HI R106, RZ, 0x7, R105 ;  /* 0x00000007ff6a7819 */ /* 0x000fca0000011469 */
        /* <DEDUP_REMOVED lines=8> */
[----:B------:R-:W-:Y:S01]  /*1800*/  ULEA UR5, UR5, UR4, 0xc ;  /* 0x0000000405057291 */ /* 0x000fe2000f8e603f */
[----:B------:R-:W-:-:S03]  /*1810*/  PLOP3.LUT P0, PT, PT, PT, UP0, 0x80, 0x0 ;  /* 0x000000000000781c */ /* 0x000fc60003f0f008 */
[----:B------:R-:W-:-:S04]  /*1820*/  USHF.R.U32.HI UR5, URZ, 0x4, UR5 ;  /* 0x000000043f057899 */ /* 0x000fc80008011605 */
[----:B------:R-:W-:-:S04]  /*1830*/  ULOP3.LUT UR5, UR5, 0x3fff, URZ, 0xc0, !UPT ;  /* 0x00003fff05057892 */ /* 0x000fc8000f8ec03f */
[----:B------:R-:W-:Y:S02]  /*1840*/  ULOP3.LUT UR36, UR5, 0x10000, URZ, 0xfc, !UPT ;  /* 0x0001000005247892 */ /* 0x000fe4000f8efc3f */
[----:B------:R-:W-:Y:S10]  /*1850*/  @!P0 BRA `(.L_x_655) ;  /* 0x0000000000408947 */ /* 0x000ff40003800000 */
        /* <DEDUP_REMOVED lines=16> */
.L_x_655:
[----:B------:R-:W-:-:S04]  /*1960*/  SHF.L.U32 R0, RZ, 0x1f, RZ ;  /* 0x0000001fff007819 */ /* 0x000fc800000006ff */
[----:B------:R-:W0:Y:S02]  /*1970*/  SYNCS.PHASECHK.TRANS64.TRYWAIT P0, [UR47+0x12400], R0 ;  /* 0x01240000ff0075a7 */ /* 0x000e24000800016f */
[----:B0-----:R-:W-:Y:S05]  /*1980*/  @!P0 BRA `(.L_x_656) ;  /* 0x0000013800548947 */ /* 0x001fea0003800000 */
.L_x_793:
[----:B------:R-:W-:-:S06]  /*1990*/  ULOP3.LUT UR4, UR40, 0x1, URZ, 0xfc, !UPT ;  /* 0x0000000128047892 */ /* 0x000fcc000f8efc3f */
[----:B0-----:R-:W-:-:S05]  /*19a0*/  IMAD.U32 R3, RZ, RZ, UR4 ;  /* 0x00000004ff037e24 */ /* 0x001fca000f8e00ff */
[----:B------:R-:W-:-:S13]  /*19b0*/  ISETP.NE.AND P0, PT, R3, 0x3, PT ;  /* 0x000000030300780c */ /* 0x000fda0003f05270 */
[----:B------:R-:W-:Y:S05]  /*19c0*/  @!P0 BRA `(.L_x_657) ;  /* 0x0000000000048947 */ /* 0x000fea0003800000 */
[----:B------:R-:W-:Y:S01]  /*19d0*/  BPT.TRAP 0x1 ;  /* 0x000000040000795c */ /* 0x000fe20000300000 */
.L_x_657:
[----:B------:R0:W1:Y:S01]  /*19e0*/  SYNCS.PHASECHK.TRANS64.TRYWAIT P1, [UR47+0x12430], R0 ;  /* 0x01243000ff0075a7 */ /* 0x000062000802016f */
[----:B------:R-:W-:Y:S05]  /*19f0*/  @!P0 BRA `(.L_x_658) ;  /* 0x0000000000048947 */ /* 0x000fea0003800000 */
[----:B------:R-:W-:Y:S01]  /*1a00*/  BPT.TRAP 0x1 ;  /* 0x000000040000795c */ /* 0x000fe20000300000 */
.L_x_658:
[----:B------:R-:W-:Y:S02]  /*1a10*/  ISETP.NE.AND P2, PT, R2, RZ, PT ;  /* 0x000000ff0200720c */ /* 0x000fe40003f45270 */
[----:B------:R-:W-:-:S11]  /*1a20*/  LOP3.LUT R16, R16, 0xfdffffff, RZ, 0xc0, !PT ;  /* 0xfdffffff10107812 */ /* 0x000fd600078ec0ff */
[----:B------:R-:W-:Y:S01]  /*1a30*/  @P2 LOP3.LUT R16, R16, 0x2000000, RZ, 0xfc, !PT ;  /* 0x0200000010102812 */ /* 0x000fe200078efcff */
[----:B-1----:R-:W-:Y:S06]  /*1a40*/  @P1 BRA `(.L_x_659) ;  /* 0x0000000000081947 */ /* 0x002fec0003800000 */
[----:B------:R-:W1:Y:S02]  /*1a50*/  SYNCS.PHASECHK.TRANS64.TRYWAIT P1, [UR47+0x12430], R0 ;  /* 0x01243000ff0075a7 */ /* 0x000e64000802016f */
[----:B-1----:R-:W-:Y:S05]  /*1a60*/  @!P1 BRA `(.L_x_660) ;  /* 0x0000013800349947 */ /* 0x002fea0003800000 */
.L_x_659:
[----:B------:R-:W-:Y:S05]  /*1a70*/  WARPSYNC.ALL ;  /* 0x0000000000007948 */ /* 0x000fea0003800000 */
[----:B------:R-:W-:Y:S01]  /*1a80*/  UIADD3 UR4, UR47, 0xd200, URZ ;  /* 0x0000d2002f047890 */ /* 0x000fe2000fffe03f */
[----:B------:R-:W-:Y:S01]  /*1a90*/  WARPGROUP.ARRIVE ;  /* 0x00000000000079c5 */ /* 0x000fe20000000000 */
[----:B------:R-:W-:Y:S01]  /*1aa0*/  UMOV UR5, UR37 ;  /* 0x0000002500057c82 */ /* 0x000fe20008000000 */
[----:B------:R-:W-:Y:S01]  /*1ab0*/  UMOV UR7, 0x80000020 ;  /* 0x8000002000077882 */ /* 0x000fe20000000000 */
[----:B------:R-:W-:Y:S01]  /*1ac0*/  USHF.R.U32.HI UR4, URZ, 0x4, UR4 ;  /* 0x000000043f047899 */ /* 0x000fe20008011604 */
[----:B01----:R-:W-:Y:S01]  /*1ad0*/  LOP3.LUT R0, R105, 0xffffff80, RZ, 0xc0, !PT ;  /* 0xffffff8069007812 */ /* 0x003fe200078ec0ff */
[----:B------:R-:W-:Y:S01]  /*1ae0*/  UMOV UR8, UR36 ;  /* 0x0000002400087c82 */ /* 0x000fe20008000000 */
[----:B------:R-:W-:Y:S01]  /*1af0*/  UMOV UR9, UR37 ;  /* 0x0000002500097c82 */ /* 0x000fe20008000000 */
[----:B------:R-:W-:Y:S01]  /*1b00*/  ULOP3.LUT UR4, UR4, 0x3fff, URZ, 0xc0, !UPT ;  /* 0x00003fff04047892 */ /* 0x000fe2000f8ec03f */
[----:B------:R-:W-:Y:S01]  /*1b10*/  IMAD.HI R3, R106, 0x55555556, RZ ;  /* 0x555555566a037827 */ /* 0x000fe200078e02ff */
[----:B------:R-:W-:Y:S01]  /*1b20*/  UMOV UR11, 0x80000020 ;  /* 0x80000020000b7882 */ /* 0x000fe20000000000 */
[----:B------:R-:W-:Y:S01]  /*1b30*/  UMOV UR15, 0x80000020 ;  /* 0x80000020000f7882 */ /* 0x000fe20000000000 */
[----:B------:R-:W-:Y:S01]  /*1b40*/  ULOP3.LUT UR6, UR4, 0x10000, URZ, 0xfc, !UPT ;  /* 0x0001000004067892 */ /* 0x000fe2000f8efc3f */
[----:B------:R-:W-:Y:S01]  /*1b50*/  IMAD.IADD R5, R23, 0x1, -R0 ;  /* 0x0000000117057824 */ /* 0x000fe200078e0a00 */
[----:B------:R-:W-:Y:S01]  /*1b60*/  UMOV UR19, 0x80000020 ;  /* 0x8000002000137882 */ /* 0x000fe20000000000 */
[----:B------:R-:W-:Y:S01]  /*1b70*/  UMOV UR4, UR36 ;  /* 0x0000002400047c82 */ /* 0x000fe20008000000 */
[----:B------:R-:W-:Y:S01]  /*1b80*/  UIADD3 UR10, UR6, 0x80, URZ ;  /* 0x00000080060a7890 */ /* 0x000fe2000fffe03f */
[----:B------:R-:W-:Y:S01]  /*1b90*/  LEA.HI R104, R104, R23, RZ, 0x2 ;  /* 0x0000001768687211 */ /* 0x000fe200078f10ff */
[----:B------:R-:W-:Y:S01]  /*1ba0*/  UIADD3 UR14, UR6, 0x82, URZ ;  /* 0x00000082060e7890 */ /* 0x000fe2000fffe03f */
[----:B------:R-:W-:Y:S01]  /*1bb0*/  SHF.R.S32.HI R0, RZ, 0x1f, R5 ;  /* 0x0000001fff007819 */ /* 0x000fe20000011405 */
[----:B------:R-:W-:-:S02]  /*1bc0*/  UIADD3 UR18, UR6, 0x102, URZ ;  /* 0x0000010206127890 */ /* 0x000fc4000fffe03f */
[----:B------:R-:W-:Y:S01]  /*1bd0*/  QGMMA.64x32x32.F32.E4M3.E4M3 R88, gdesc[UR4], RZ, !UPT, gsb0 ;  /* 0x00600000045879f3 */ /* 0x000fe2000c0008ff */
[----:B------:R-:W-:Y:S01]  /*1be0*/  UIADD3 UR4, UR6, 0x100, URZ ;  /* 0x0000010006047890 */ /* 0x000fe2000fffe03f */
[----:B------:R-:W-:Y:S01]  /*1bf0*/  LEA.HI R4, R0, R5, RZ, 0x2 ;  /* 0x0000000500047211 */ /* 0x000fe200078f10ff */
[----:B------:R-:W-:Y:S01]  /*1c00*/  UIADD3 UR5, UR6, 0x180, URZ ;  /* 0x0000018006057890 */ /* 0x000fe2000fffe03f */
[----:B------:R-:W-:Y:S01]  /*1c10*/  LEA.HI R9, R3, R3, RZ, 0x1 ;  /* 0x0000000303097211 */ /* 0x000fe200078f08ff */
[----:B------:R-:W-:Y:S01]  /*1c20*/  UIADD3 UR22, UR6, 0x182, URZ ;  /* 0x0000018206167890 */ /* 0x000fe2000fffe03f */
[----:B------:R-:W-:Y:S01]  /*1c30*/  LOP3.LUT R104, R104, 0xfffffffc, RZ, 0xc0, !PT ;  /* 0xfffffffc68687812 */ /* 0x000fe200078ec0ff */
[----:B------:R-:W-:Y:S01]  /*1c40*/  UMOV UR23, 0x80000020 ;  /* 0x8000002000177882 */ /* 0x000fe20000000000 */
[----:B------:R-:W-:Y:S01]  /*1c50*/  UIADD3 UR26, UR6, 0x202, URZ ;  /* 0x00000202061a7890 */ /* 0x000fe2000fffe03f */
[----:B------:R-:W-:Y:S01]  /*1c60*/  LEA.HI R3, R0, R5, RZ, 0x5 ;  /* 0x0000000500037211 */ /* 0x000fe200078f28ff */
[----:B------:R-:W-:Y:S01]  /*1c70*/  UMOV UR27, 0x80000020 ;  /* 0x80000020001b7882 */ /* 0x000fe20000000000 */
[----:B------:R-:W-:Y:S01]  /*1c80*/  SHF.R.S32.HI R0, RZ, 0x2, R4 ;  /* 0x00000002ff007819 */ /* 0x000fe20000011404 */
[----:B------:R-:W-:Y:S01]  /*1c90*/  IMAD.IADD R104, R23, 0x1, -R104 ;  /* 0x0000000117687824 */ /* 0x000fe200078e0a68 */
[----:B------:R-:W-:Y:S01]  /*1ca0*/  SHF.R.S32.HI R7, RZ, 0x1f, R4 ;  /* 0x0000001fff077819 */ /* 0x000fe20000011404 */
[----:B------:R-:W-:Y:S01]  /*1cb0*/  IMAD R9, R9, -0x3, R106 ;  /* 0xfffffffd09097824 */ /* 0x000fe200078e026a */
[----:B------:R-:W-:-:S02]  /*1cc0*/  SHF.R.S32.HI R3, RZ, 0x5, R3 ;  /* 0x00000005ff037819 */ /* 0x000fc40000011403 */
[----:B------:R-:W-:Y:S02]  /*1cd0*/  LEA.HI R7, R7, R0, RZ, 0x3 ;  /* 0x0000000007077211 */ /* 0x000fe400078f18ff */
[----:B------:R-:W-:Y:S02]  /*1ce0*/  LEA R3, R3, UR38, 0x4 ;  /* 0x0000002603037c11 */ /* 0x000fe4000f8e20ff */
[----:B------:R-:W-:Y:S02]  /*1cf0*/  LOP3.LUT R7, R7, 0xfffffff8, RZ, 0xc0, !PT ;  /* 0xfffffff807077812 */ /* 0x000fe400078ec0ff */
[----:B------:R-:W-:Y:S02]  /*1d00*/  LEA.HI R6, R104, R104, RZ, 0x1 ;  /* 0x0000006868067211 */ /* 0x000fe400078f08ff */
[----:B------:R-:W-:Y:S01]  /*1d10*/  IADD3 R8, R3, R0, -R7 ;  /* 0x0000000003087210 */ /* 0x000fe20007ffe807 */
[----:B------:R-:W-:Y:S01]  /*1d20*/  IMAD.MOV.U32 R7, RZ, RZ, -0xa0 ;  /* 0xffffff60ff077424 */ /* 0x000fe200078e00ff */
[----:B------:R-:W-:-:S02]  /*1d30*/  LOP3.LUT R3, R6, 0x1ffffffe, RZ, 0xc0, !PT ;  /* 0x1ffffffe06037812 */ /* 0x000fc400078ec0ff */
[----:B------:R-:W-:Y:S01]  /*1d40*/  ISETP.NE.AND P3, PT, R2, RZ, PT ;  /* 0x000000ff0200720c */ /* 0x000fe20003f65270 */
[----:B------:R-:W-:Y:S02]  /*1d50*/  IMAD R9, R9, 0x40, R8 ;  /* 0x0000004009097824 */ /* 0x000fe400078e0208 */
[----:B------:R-:W-:Y:S02]  /*1d60*/  IMAD.IADD R0, R104, 0x1, -R3 ;  /* 0x0000000168007824 */ /* 0x000fe400078e0a03 */
[----:B------:R-:W-:Y:S02]  /*1d70*/  IMAD.U32 R3, RZ, RZ, UR47 ;  /* 0x0000002fff037e24 */ /* 0x000fe4000f8e00ff */
[----:B------:R-:W-:-:S04]  /*1d80*/  IMAD R0, R0, 0x8, R9 ;  /* 0x0000000800007824 */ /* 0x000fc800078e0209 */
[----:B------:R-:W-:Y:S02]  /*1d90*/  IMAD.MOV.U32 R9, RZ, RZ, R0 ;  /* 0x000000ffff097224 */ /* 0x000fe400078e0000 */
[----:B------:R-:W-:Y:S01]  /*1da0*/  @!P3 VIADD R3, R3, 0x12440 ;  /* 0x000124400303b836 */ /* 0x000fe20000000000 */
[----:B------:R-:W-:Y:S02]  /*1db0*/  WARPGROUP.DEPBAR.LE gsb0, 0x0 ;  /* 0x00008000000079c5 */ /* 0x000fe40000010000 */
[----:B------:R-:W-:-:S06]  /*1dc0*/  WARPGROUP.ARRIVE ;  /* 0x00000000000079c5 */ /* 0x000fcc0000000000 */
[----:B------:R-:W-:Y:S01]  /*1dd0*/  QGMMA.64x32x32.F32.E4M3.E4M3 R72, gdesc[UR8], RZ, !UPT, gsb0 ;  /* 0x00600000084879f3 */ /* 0x000fe2000c0008ff */
[----:B------:R-:W-:Y:S01]  /*1de0*/  UMOV UR8, UR36 ;  /* 0x0000002400087c82 */ /* 0x000fe20008000000 */
[----:B------:R-:W-:Y:S01]  /*1df0*/  UMOV UR9, UR37 ;  /* 0x0000002500097c82 */ /* 0x000fe20008000000 */
[----:B------:R-:W-:Y:S01]  /*1e00*/  UMOV UR10, UR4 ;  /* 0x00000004000a7c82 */ /* 0x000fe20008000000 */
[----:B------:R-:W-:Y:S01]  /*1e10*/  UMOV UR11, 0x80000020 ;  /* 0x80000020000b7882 */ /* 0x000fe20000000000 */
[----:B------:R-:W-:Y:S01]  /*1e20*/  UIADD3 UR4, UR6, 0x200, URZ ;  /* 0x0000020006047890 */ /* 0x000fe2000fffe03f */
[----:B------:R-:W-:Y:S02]  /*1e30*/  WARPGROUP.DEPBAR.LE gsb0, 0x0 ;  /* 0x00008000000079c5 */ /* 0x000fe40000010000 */
[----:B------:R-:W-:-:S06]  /*1e40*/  WARPGROUP.ARRIVE ;  /* 0x00000000000079c5 */ /* 0x000fcc0000000000 */
[----:B------:R-:W-:Y:S01]  /*1e50*/  QGMMA.64x32x32.F32.E4M3.E4M3 R56, gdesc[UR8], RZ, !UPT, gsb0 ;  /* 0x00600000083879f3 */ /* 0x000fe2000c0008ff */
[----:B------:R-:W-:Y:S01]  /*1e60*/  UMOV UR8, UR36 ;  /* 0x0000002400087c82 */ /* 0x000fe20008000000 */
[----:B------:R-:W-:Y:S01]  /*1e70*/  UMOV UR9, UR37 ;  /* 0x0000002500097c82 */ /* 0x000fe20008000000 */
[----:B------:R-:W-:Y:S01]  /*1e80*/  UMOV UR10, UR5 ;  /* 0x00000005000a7c82 */ /* 0x000fe20008000000 */
[----:B------:R-:W-:Y:S01]  /*1e90*/  UMOV UR11, 0x80000020 ;  /* 0x80000020000b7882 */ /* 0x000fe20000000000 */
[----:B------:R-:W-:Y:S02]  /*1ea0*/  WARPGROUP.DEPBAR.LE gsb0, 0x0 ;  /* 0x00008000000079c5 */ /* 0x000fe40000010000 */
[----:B------:R-:W-:-:S06]  /*1eb0*/  WARPGROUP.ARRIVE ;  /* 0x00000000000079c5 */ /* 0x000fcc0000000000 */
[----:B------:R-:W-:Y:S01]  /*1ec0*/  QGMMA.64x32x32.F32.E4M3.E4M3 R40, gdesc[UR8], RZ, !UPT, gsb0 ;  /* 0x00600000082879f3 */ /* 0x000fe2000c0008ff */
[----:B------:R-:W-:Y:S01]  /*1ed0*/  UMOV UR8, UR36 ;  /* 0x0000002400087c82 */ /* 0x000fe20008000000 */
[----:B------:R-:W-:Y:S01]  /*1ee0*/  UMOV UR9, UR37 ;  /* 0x0000002500097c82 */ /* 0x000fe20008000000 */
[----:B------:R-:W-:Y:S01]  /*1ef0*/  UMOV UR10, UR4 ;  /* 0x00000004000a7c82 */ /* 0x000fe20008000000 */
[----:B------:R-:W-:Y:S01]  /*1f00*/  UMOV UR11, 0x80000020 ;  /* 0x80000020000b7882 */ /* 0x000fe20000000000 */
[----:B------:R-:W-:Y:S02]  /*1f10*/  ULDC UR4, c[0x0][0x448] ;  /* 0x0001120000047ab9 */ /* 0x000fe40000000800 */
[----:B------:R-:W-:-:S06]  /*1f20*/  UISETP.NE.AND UP0, UPT, UR4, 0x1, UPT ;  /* 0x000000010400788c */ /* 0x000fcc000bf05270 */
[----:B------:R-:W-:Y:S02]  /*1f30*/  PLOP3.LUT P1, PT, PT, PT, UP0, 0x80, 0x0 ;  /* 0x000000000000781c */ /* 0x000fe40003f2f008 */
[----:B------:R-:W-:-:S03]  /*1f40*/  PLOP3.LUT P2, PT, PT, PT, UP0, 0x80, 0x0 ;  /* 0x000000000000781c */ /* 0x000fc60003f4f008 */
[----:B------:R-:W-:-:S08]  /*1f50*/  @UP0 ULDC UR4, c[0x0][0x44c] ;  /* 0x0001130000040ab9 */ /* 0x000fd00000000800 */
[----:B------:R-:W-:Y:S01]  /*1f60*/  @P1 IMAD.HI.U32 R6, R0, UR4, RZ ;  /* 0x0000000400061c27 */ /* 0x000fe2000f8e00ff */
[----:B------:R-:W-:-:S04]  /*1f70*/  @UP0 ULDC UR4, c[0x0][0x450] ;  /* 0x0001140000040ab9 */ /* 0x000fc80000000800 */
[----:B------:R-:W-:Y:S01]  /*1f80*/  @P2 SHF.R.U32.HI R9, RZ, UR4, R6 ;  /* 0x00000004ff092c19 */ /* 0x000fe20008011606 */
[----:B------:R-:W-:Y:S01]  /*1f90*/  ULDC.64 UR4, c[0x0][0x9e0] ;  /* 0x0002780000047ab9 */ /* 0x000fe20000000a00 */
[----:B------:R-:W-:Y:S01]  /*1fa0*/  LOP3.LUT R6, R4, 0x7ffffffc, RZ, 0xc0, !PT ;  /* 0x7ffffffc04067812 */ /* 0x000fe200078ec0ff */
[----:B------:R-:W-:Y:S01]  /*1fb0*/  UISETP.GE.AND UP1, UPT, UR5, 0x1, UPT ;  /* 0x000000010500788c */ /* 0x000fe2000bf26270 */
[----:B------:R-:W-:Y:S01]  /*1fc0*/  @!P3 PRMT R4, RZ, 0x654, R3 ;  /* 0x00000654ff04b816 */ /* 0x000fe20000000003 */
[----:B------:R-:W0:Y:S02]  /*1fd0*/  SHFL.IDX PT, R14, R9, RZ, 0x1c1f ;  /* 0x001c1fff090e7589 */ /* 0x000e2400000e0000 */
[----:B------:R-:W-:Y:S02]  /*1fe0*/  IMAD.IADD R3, R5, 0x1, -R6 ;  /* 0x0000000105037824 */ /* 0x000fe400078e0a06 */
[----:B------:R-:W-:Y:S01]  /*1ff0*/  IMAD R6, R22, R7, 0xa1 ;  /* 0x000000a116067424 */ /* 0x000fe200078e0207 */
[----:B------:R-:W-:-:S03]  /*2000*/  PLOP3.LUT P1, PT, PT, PT, UP1, 0x40, 0x0 ;  /* 0x000000000000781c */ /* 0x000fc60003f2e818 */
[----:B------:R-:W-:Y:S02]  /*2010*/  IMAD R8, R3, -0x2, R6 ;  /* 0xfffffffe03087824 */ /* 0x000fe400078e0206 */
[----:B------:R-:W-:Y:S02]  /*2020*/  VIADD R12, R6, 0xffffffff ;  /* 0xffffffff060c7836 */ /* 0x000fe40000000000 */
[----:B------:R-:W-:Y:S01]  /*2030*/  VIADD R13, R8, 0xffffffff ;  /* 0xffffffff080d7836 */ /* 0x000fe20000000000 */
[----:B------:R-:W-:Y:S02]  /*2040*/  WARPGROUP.DEPBAR.LE gsb0, 0x0 ;  /* 0x00008000000079c5 */ /* 0x000fe40000010000 */
[----:B------:R-:W-:-:S06]  /*2050*/  WARPGROUP.ARRIVE ;  /* 0x00000000000079c5 */ /* 0x000fcc0000000000 */
[----:B------:R-:W-:Y:S01]  /*2060*/  QGMMA.64x32x32.F32.E4M3.E4M3 R24, gdesc[UR8], RZ, !UPT, gsb0 ;  /* 0x00600000081879f3 */ /* 0x000fe2000c0008ff */
[----:B------:R-:W-:Y:S02]  /*2070*/  UIADD3 UR8, UR36, 0x2, URZ ;  /* 0x0000000224087890 */ /* 0x000fe4000fffe03f */
[----:B------:R-:W-:Y:S01]  /*2080*/  UIADD3 UR10, UR6, 0x2, URZ ;  /* 0x00000002060a7890 */ /* 0x000fe2000fffe03f */
[----:B------:R-:W-:Y:S01]  /*2090*/  UMOV UR9, 0x80000020 ;  /* 0x8000002000097882 */ /* 0x000fe20000000000 */
[----:B------:R-:W-:Y:S01]  /*20a0*/  UMOV UR11, 0x80000020 ;  /* 0x80000020000b7882 */ /* 0x000fe20000000000 */
[----:B------:R-:W-:Y:S02]  /*20b0*/  UMOV UR13, UR9 ;  /* 0x00000009000d7c82 */ /* 0x000fe40008000000 */
[----:B------:R-:W-:Y:S01]  /*20c0*/  UMOV UR12, UR8 ;  /* 0x00000008000c7c82 */ /* 0x000fe20008000000 */
[----:B------:R-:W-:Y:S01]  /*20d0*/  UMOV UR16, UR8 ;  /* 0x0000000800107c82 */ /* 0x000fe20008000000 */
[----:B------:R-:W-:Y:S01]  /*20e0*/  UMOV UR17, UR9 ;  /* 0x0000000900117c82 */ /* 0x000fe20008000000 */
[----:B------:R-:W-:Y:S01]  /*20f0*/  UMOV UR20, UR8 ;  /* 0x0000000800147c82 */ /* 0x000fe20008000000 */
[----:B------:R-:W-:Y:S01]  /*2100*/  UMOV UR21, UR9 ;  /* 0x0000000900157c82 */ /* 0x000fe20008000000 */
[----:B------:R-:W-:Y:S01]  /*2110*/  UMOV UR24, UR8 ;  /* 0x0000000800187c82 */ /* 0x000fe20008000000 */
[----:B------:R-:W-:Y:S01]  /*2120*/  UMOV UR25, UR9 ;  /* 0x0000000900197c82 */ /* 0x000fe20008000000 */
[----:B------:R-:W-:-:S02]  /*2130*/  WARPGROUP.DEPBAR.LE gsb0, 0x0 ;  /* 0x00008000000079c5 */ /* 0x000fc40000010000 */
        /* <DEDUP_REMOVED lines=8> */
[----:B------:R-:W-:Y:S02]  /*21c0*/  ULDC UR17, c[0x0][0x288] ;  /* 0x0000a20000117ab9 */ /* 0x000fe40000000800 */
[----:B------:R-:W-:-:S05]  /*21d0*/  IADD3 R5, R8, -UR17, R17 ;  /* 0x8000001108057c10 */ /* 0x000fca000fffe011 */
[----:B------:R-:W-:Y:S01]  /*21e0*/  VIADD R11, R5, UR4 ;  /* 0x00000004050b7c36 */ /* 0x000fe20008000000 */
[----:B------:R-:W-:Y:S02]  /*21f0*/  WARPGROUP.DEPBAR.LE gsb0, 0x0 ;  /* 0x00008000000079c5 */ /* 0x000fe40000010000 */
[----:B------:R-:W-:-:S06]  /*2200*/  WARPGROUP.ARRIVE ;  /* 0x00000000000079c5 */ /* 0x000fcc0000000000 */
[----:B------:R-:W-:Y:S01]  /*2210*/  QGMMA.64x32x32.F32.E4M3.E4M3 R40, gdesc[UR20], R40, gsb0 ;  /* 0x00600000142879f3 */ /* 0x000fe20008000828 */
[----:B------:R-:W-:Y:S02]  /*2220*/  ULDC UR20, c[0x0][0x9dc] ;  /* 0x0002770000147ab9 */ /* 0x000fe40000000800 */
[----:B------:R-:W-:-:S06]  /*2230*/  ULOP3.LUT UR20, URZ, UR20, URZ, 0x33, !UPT ;  /* 0x000000143f147292 */ /* 0x000fcc000f8e333f */
[----:B------:R-:W-:-:S04]  /*2240*/  VIADD R23, R5, UR20 ;  /* 0x0000001405177c36 */ /* 0x000fc80008000000 */
[----:B0-----:R-:W-:Y:S01]  /*2250*/  IMAD.IADD R6, R23, 0x1, R14 ;  /* 0x0000000117067824 */ /* 0x001fe200078e020e */
[----:B------:R-:W-:Y:S02]  /*2260*/  WARPGROUP.DEPBAR.LE gsb0, 0x0 ;  /* 0x00008000000079c5 */ /* 0x000fe40000010000 */
[----:B------:R-:W-:-:S06]  /*2270*/  WARPGROUP.ARRIVE ;  /* 0x00000000000079c5 */ /* 0x000fcc0000000000 */
[----:B------:R-:W-:Y:S03]  /*2280*/  QGMMA.64x32x32.F32.E4M3.E4M3 R24, gdesc[UR24], R24, gsb0 ;  /* 0x00600000181879f3 */ /* 0x000fe60008000818 */
[----:B------:R-:W-:Y:S02]  /*2290*/  WARPGROUP.DEPBAR.LE gsb0, 0x0 ;  /* 0x00008000000079c5 */ /* 0x000fe40000010000 */
[----:B------:R0:W-:Y:S02]  /*22a0*/  @!P3 SYNCS.ARRIVE.TRANS64.RED.A1T0 RZ, [R4+URZ], RZ ;  /* 0x000000ff04ffb9a7 */ /* 0x0001e4000810043f */
[----:B0-----:R-:W-:-:S04]  /*22b0*/  IMAD R4, R22, -0xa0, R17 ;  /* 0xffffff6016047824 */ /* 0x001fc800078e0211 */
[----:B------:R-:W-:-:S04]  /*22c0*/  VIADD R4, R4, 0xa0 ;  /* 0x000000a004047836 */ /* 0x000fc80000000000 */
[----:B------:R-:W-:-:S05]  /*22d0*/  IMAD R10, R3, -0x2, R4 ;  /* 0xfffffffe030a7824 */ /* 0x000fca00078e0204 */
[----:B------:R-:W-:Y:S01]  /*22e0*/  VIADDMNMX R5, R14, R11, R10, PT ;  /* 0x0000000b0e057246 */ /* 0x000fe2000380010a */
[----:B------:R-:W-:Y:S06]  /*22f0*/  @P1 BRA `(.L_x_661) ;  /* 0x0000000000541947 */ /* 0x000fec0003800000 */
[----:B------:R-:W-:Y:S01]  /*2300*/  IADD3 R4, R17, -UR17, R14 ;  /* 0x8000001111047c10 */ /* 0x000fe2000fffe00e */
[----:B------:R-:W-:Y:S03]  /*2310*/  BSSY B0, `(.L_x_662) ;  /* 0x0000010000007945 */ /* 0x000fe60003800000 */
[----:B------:R-:W-:-:S13]  /*2320*/  ISETP.GT.AND P1, PT, R4, -0x1, PT ;  /* 0xffffffff0400780c */ /* 0x000fda0003f24270 */
[----:B------:R-:W-:Y:S05]  /*2330*/  @P1 BRA `(.L_x_663) ;  /* 0x0000000000201947 */ /* 0x000fea0003800000 */
[----:B------:R-:W-:Y:S01]  /*2340*/  UISETP.NE.AND UP2, UPT, UR5, 0x1, UPT ;  /* 0x000000010500788c */ /* 0x000fe2000bf45270 */
[----:B------:R-:W-:-:S05]  /*2350*/  LOP3.LUT R4, RZ, R4, RZ, 0x33, !PT ;  /* 0x00000004ff047212 */ /* 0x000fca00078e33ff */
[----:B------:R-:W-:-:S05]  /*2360*/  PLOP3.LUT P1, PT, PT, PT, UP2, 0x80, 0x0 ;  /* 0x000000000000781c */ /* 0x000fca0003f2f028 */
[----:B------:R-:W-:-:S08]  /*2370*/  @UP2 ULDC.64 UR10, c[0x0][0x9e8] ;  /* 0x00027a00000a2ab9 */ /* 0x000fd00000000a00 */
[----:B------:R-:W-:-:S05]  /*2380*/  @P1 IMAD.HI.U32 R7, R4, UR10, RZ ;  /* 0x0000000a04071c27 */ /* 0x000fca000f8e00ff */
[----:B------:R-:W-:-:S04]  /*2390*/  @P1 SHF.R.U32.HI R4, RZ, UR11, R7 ;  /* 0x0000000bff041c19 */ /* 0x000fc80008011607 */
[----:B------:R-:W-:Y:S01]  /*23a0*/  LOP3.LUT R4, RZ, R4, RZ, 0x33, !PT ;  /* 0x00000004ff047212 */ /* 0x000fe200078e33ff */
[----:B------:R-:W-:Y:S06]  /*23b0*/  BRA `(.L_x_664) ;  /* 0x0000000000147947 */ /* 0x000fec0003800000 */
.L_x_663:
[----:B------:R-:W-:-:S06]  /*23c0*/  UISETP.NE.AND UP2, UPT, UR5, 0x1, UPT ;  /* 0x000000010500788c */ /* 0x000fcc000bf45270 */
[----:B------:R-:W-:-:S05]  /*23d0*/  PLOP3.LUT P1, PT, PT, PT, UP2, 0x80, 0x0 ;  /* 0x000000000000781c */ /* 0x000fca0003f2f028 */
[----:B------:R-:W-:-:S08]  /*23e0*/  @UP2 ULDC.64 UR10, c[0x0][0x9e8] ;  /* 0x00027a00000a2ab9 */ /* 0x000fd00000000a00 */
[----:B------:R-:W-:-:S05]  /*23f0*/  @P1 IMAD.HI.U32 R7, R4, UR10, RZ ;  /* 0x0000000a04071c27 */ /* 0x000fca000f8e00ff */
[----:B------:R-:W-:-:S07]  /*2400*/  @P1 SHF.R.U32.HI R4, RZ, UR11, R7 ;  /* 0x0000000bff041c19 */ /* 0x000fce0008011607 */
.L_x_664:
[----:B------:R-:W-:Y:S05]  /*2410*/  BSYNC B0 ;  /* 0x0000000000007941 */ /* 0x000fea0003800000 */
.L_x_662:
[----:B------:R-:W-:-:S05]  /*2420*/  IMAD R4, R4, UR5, R13 ;  /* 0x0000000504047c24 */ /* 0x000fca000f8e020d */
[----:B------:R-:W-:Y:S02]  /*2430*/  VIMNMX R6, R6, R4, !PT ;  /* 0x0000000406067248 */ /* 0x000fe40007fe0100 */
[----:B------:R-:W-:-:S07]  /*2440*/  VIADDMNMX R5, R4, UR5, R5, PT ;  /* 0x0000000504057c46 */ /* 0x000fce000b800105 */
.L_x_661:
[C---:B------:R-:W-:Y:S02]  /*2450*/  ISETP.GE.AND P1, PT, R12.reuse, 0x2, PT ;  /* 0x000000020c00780c */ /* 0x040fe40003f26270 */
[----:B------:R-:W-:Y:S02]  /*2460*/  ISETP.GE.AND P2, PT, R12, 0x9, PT ;  /* 0x000000090c00780c */ /* 0x000fe40003f46270 */
[----:B------:R-:W-:Y:S02]  /*2470*/  LOP3.LUT R16, R16, 0xdfffffff, RZ, 0xc0, !PT ;  /* 0xdfffffff10107812 */ /* 0x000fe400078ec0ff */
[----:B------:R-:W-:Y:S02]  /*2480*/  ISETP.GE.AND P3, PT, R12, 0xa, PT ;  /* 0x0000000a0c00780c */ /* 0x000fe40003f66270 */
[----:B------:R-:W-:Y:S02]  /*2490*/  LOP3.LUT R4, R4, 0xfffffffe, RZ, 0xc0, !PT ;  /* 0xfffffffe04047812 */ /* 0x000fe400078ec0ff */
[----:B------:R-:W-:-:S03]  /*24a0*/  ISETP.GE.AND P6, PT, R12, 0x1, PT ;  /* 0x000000010c00780c */ /* 0x000fc60003fc6270 */
[----:B------:R-:W-:Y:S02]  /*24b0*/  @P1 LOP3.LUT R16, R16, 0x20000000, RZ, 0xfc, !PT ;  /* 0x2000000010101812 */ /* 0x000fe400078efcff */
[----:B------:R-:W-:Y:S02]  /*24c0*/  ISETP.GT.AND P1, PT, R6, 0x1, !P1 ;  /* 0x000000010600780c */ /* 0x000fe40004f24270 */
[----:B------:R-:W-:Y:S02]  /*24d0*/  LOP3.LUT R16, R16, 0xbfffffff, RZ, 0xc0, !PT ;  /* 0xbfffffff10107812 */ /* 0x000fe400078ec0ff */
[----:B------:R-:W-:Y:S02]  /*24e0*/  ISETP.LT.OR P1, PT, R5, 0x2, P1 ;  /* 0x000000020500780c */ /* 0x000fe40000f21670 */
[----:B------:R-:W-:Y:S02]  /*24f0*/  @P2 LOP3.LUT R16, R16, 0x40000000, RZ, 0xfc, !PT ;  /* 0x4000000010102812 */ /* 0x000fe400078efcff */
[----:B------:R-:W-:-:S02]  /*2500*/  FSEL R89, R89, -INF , !P1 ;  /* 0xff80000059597808 */ /* 0x000fc40004800000 */
[----:B------:R-:W-:Y:S02]  /*2510*/  LOP3.LUT R16, R16, 0x7fffffff, RZ, 0xc0, !PT ;  /* 0x7fffffff10107812 */ /* 0x000fe400078ec0ff */
[----:B------:R-:W-:Y:S02]  /*2520*/  ISETP.GT.AND P2, PT, R6, 0x8, !P2 ;  /* 0x000000080600780c */ /* 0x000fe40005744270 */
[----:B------:R-:W-:Y:S02]  /*2530*/  @P3 LOP3.LUT R16, R16, 0x80000000, RZ, 0xfc, !PT ;  /* 0x8000000010103812 */ /* 0x000fe400078efcff */
[----:B------:R-:W-:Y:S02]  /*2540*/  ISETP.GT.AND P1, PT, R6, 0x9, !P3 ;  /* 0x000000090600780c */ /* 0x000fe40005f24270 */
[----:B------:R-:W-:Y:S02]  /*2550*/  ISETP.GE.AND P3, PT, R12, 0x11, PT ;  /* 0x000000110c00780c */ /* 0x000fe40003f66270 */
[----:B------:R-:W-:-:S02]  /*2560*/  ISETP.LT.OR P2, PT, R5, 0x9, P2 ;  /* 0x000000090500780c */ /* 0x000fc40001741670 */
[----:B------:R-:W-:Y:S02]  /*2570*/  ISETP.LT.OR P1, PT, R5, 0xa, P1 ;  /* 0x0000000a0500780c */ /* 0x000fe40000f21670 */
[----:B------:R-:W-:Y:S02]  /*2580*/  FSEL R92, R92, -INF , !P2 ;  /* 0xff8000005c5c7808 */ /* 0x000fe40005000000 */
[----:B------:R-:W-:Y:S02]  /*2590*/  ISETP.GE.AND P2, PT, R12, 0x12, PT ;  /* 0x000000120c00780c */ /* 0x000fe40003f46270 */
[----:B------:R-:W-:Y:S02]  /*25a0*/  FSEL R93, R93, -INF , !P1 ;  /* 0xff8000005d5d7808 */ /* 0x000fe40004800000 */
[----:B------:R-:W-:Y:S02]  /*25b0*/  ISETP.GT.AND P1, PT, R6, 0x10, !P3 ;  /* 0x000000100600780c */ /* 0x000fe40005f24270 */
[----:B------:R-:W-:-:S02]  /*25c0*/  @P3 LOP3.LUT R4, R4, 0x1, RZ, 0xfc, !PT ;  /* 0x0000000104043812 */ /* 0x000fc400078efcff */
[----:B------:R-:W-:Y:S02]  /*25d0*/  ISETP.LT.OR P1, PT, R5, 0x11, P1 ;  /* 0x000000110500780c */ /* 0x000fe40000f21670 */
[----:B------:R-:W-:Y:S02]  /*25e0*/  LOP3.LUT R4, R4, 0xfffffff7, RZ, 0xc0, !PT ;  /* 0xfffffff704047812 */ /* 0x000fe400078ec0ff */
[----:B------:R-:W-:Y:S02]  /*25f0*/  FSEL R96, R96, -INF , !P1 ;  /* 0xff80000060607808 */ /* 0x000fe40004800000 */
[----:B------:R-:W-:Y:S02]  /*2600*/  @P2 LOP3.LUT R4, R4, 0x8, RZ, 0xfc, !PT ;  /* 0x0000000804042812 */ /* 0x000fe400078efcff */
[----:B------:R-:W-:Y:S02]  /*2610*/  ISETP.GT.AND P1, PT, R6, 0x11, !P2 ;  /* 0x000000110600780c */ /* 0x000fe40005724270 */
[----:B------:R-:W-:-:S02]  /*2620*/  ISETP.GE.AND P2, PT, R12, 0x19, PT ;  /* 0x000000190c00780c */ /* 0x000fc40003f46270 */
[----:B------:R-:W-:Y:S02]  /*2630*/  ISETP.LT.OR P1, PT, R5, 0x12, P1 ;  /* 0x000000120500780c */ /* 0x000fe40000f21670 */
[----:B------:R-:W-:Y:S02]  /*2640*/  LOP3.LUT R4, R4, 0xfffffffb, RZ, 0xc0, !PT ;  /* 0xfffffffb04047812 */ /* 0x000fe400078ec0ff */
[----:B------:R-:W-:Y:S02]  /*2650*/  FSEL R97, R97, -INF , !P1 ;  /* 0xff80000061617808 */ /* 0x000fe40004800000 */
[----:B------:R-:W-:Y:S02]  /*2660*/  ISETP.GT.AND P1, PT, R6, 0x18, !P2 ;  /* 0x000000180600780c */ /* 0x000fe40005724270 */
[----:B------:R-:W-:Y:S02]  /*2670*/  ISETP.GE.AND P3, PT, R12, 0x22, PT ;  /* 0x000000220c00780c */ /* 0x000fe40003f66270 */
[----:B------:R-:W-:-:S02]  /*2680*/  ISETP.LT.OR P1, PT, R5, 0x19, P1 ;  /* 0x000000190500780c */ /* 0x000fc40000f21670 */
[----:B------:R-:W-:Y:S02]  /*2690*/  @P2 LOP3.LUT R4, R4, 0x4, RZ, 0xfc, !PT ;  /* 0x0000000404042812 */ /* 0x000fe400078efcff */
[----:B------:R-:W-:Y:S02]  /*26a0*/  ISETP.GE.AND P2, PT, R12, 0x1a, PT ;  /* 0x0000001a0c00780c */ /* 0x000fe40003f46270 */
[----:B------:R-:W-:Y:S02]  /*26b0*/  FSEL R100, R100, -INF , !P1 ;  /* 0xff80000064647808 */ /* 0x000fe40004800000 */
[----:B------:R-:W-:Y:S02]  /*26c0*/  ISETP.GT.AND P1, PT, R6, 0x19, !P2 ;  /* 0x000000190600780c */ /* 0x000fe40005724270 */
[----:B------:R-:W-:Y:S02]  /*26d0*/  LOP3.LUT R4, R4, 0xfffffffd, RZ, 0xc0, !PT ;  /* 0xfffffffd04047812 */ /* 0x000fe400078ec0ff */
[----:B------:R-:W-:-:S02]  /*26e0*/  ISETP.LT.OR P1, PT, R5, 0x1a, P1 ;  /* 0x0000001a0500780c */ /* 0x000fc40000f21670 */
[----:B------:R-:W-:Y:S02]  /*26f0*/  LOP3.LUT R16, R16, 0xfffffffe, RZ, 0xc0, !PT ;  /* 0xfffffffe10107812 */ /* 0x000fe400078ec0ff */
[----:B------:R-:W-:Y:S02]  /*2700*/  FSEL R101, R101, -INF , !P1 ;  /* 0xff80000065657808 */ /* 0x000fe40004800000 */
[----:B------:R-:W-:Y:S02]  /*2710*/  ISETP.GE.AND P1, PT, R12, 0x21, PT ;  /* 0x000000210c00780c */ /* 0x000fe40003f26270 */
[----:B------:R-:W-:Y:S02]  /*2720*/  @P2 LOP3.LUT R4, R4, 0x2, RZ, 0xfc, !PT ;  /* 0x0000000204042812 */ /* 0x000fe400078efcff */
[----:B------:R-:W-:Y:S02]  /*2730*/  ISETP.GT.AND P2, PT, R6, 0x20, !P1 ;  /* 0x000000200600780c */ /* 0x000fe40004f44270 */
[----:B------:R-:W-:-:S02]  /*2740*/  @P3 LOP3.LUT R16, R16, 0x1, RZ, 0xfc, !PT ;  /* 0x0000000110103812 */ /* 0x000fc400078efcff */
[C---:B------:R-:W-:Y:S02]  /*2750*/  ISETP.LT.OR P2, PT, R5.reuse, 0x21, P2 ;  /* 0x000000210500780c */ /* 0x040fe40001741670 */
[----:B------:R-:W-:Y:S02]  /*2760*/  LOP3.LUT R16, R16, 0xfffffffd, RZ, 0xc0, !PT ;  /* 0xfffffffd10107812 */ /* 0x000fe400078ec0ff */
[----:B------:R-:W-:Y:S02]  /*2770*/  FSEL R72, R72, -INF , !P2 ;  /* 0xff80000048487808 */ /* 0x000fe40005000000 */
[----:B------:R-:W-:Y:S02]  /*2780*/  ISETP.GT.AND P2, PT, R6, 0x21, !P3 ;  /* 0x000000210600780c */ /* 0x000fe40005f44270 */
[----:B------:R-:W-:Y:S02]  /*2790*/  ISETP.GE.AND P3, PT, R12, 0x29, PT ;  /* 0x000000290c00780c */ /* 0x000fe40003f66270 */
[----:B------:R-:W-:-:S04]  /*27a0*/  ISETP.LT.OR P2, PT, R5, 0x22, P2 ;  /* 0x000000220500780c */ /* 0x000fc80001741670 */
[----:B------:R-:W-:Y:S02]  /*27b0*/  FSEL R73, R73, -INF , !P2 ;  /* 0xff80000049497808 */ /* 0x000fe40005000000 */
[----:B------:R-:W-:-:S04]  /*27c0*/  ISETP.GT.AND P2, PT, R6, 0x28, !P3 ;  /* 0x000000280600780c */ /* 0x000fc80005f44270 */
[----:B------:R-:W-:Y:S02]  /*27d0*/  ISETP.LT.OR P2, PT, R5, 0x29, P2 ;  /* 0x000000290500780c */ /* 0x000fe40001741670 */
[----:B------:R-:W-:Y:S02]  /*27e0*/  @P3 LOP3.LUT R16, R16, 0x2, RZ, 0xfc, !PT ;  /* 0x0000000210103812 */ /* 0x000fe400078efcff */
[----:B------:R-:W-:Y:S02]  /*27f0*/  ISETP.GE.AND P3, PT, R12, 0x2a, PT ;  /* 0x0000002a0c00780c */ /* 0x000fe40003f66270 */
[----:B------:R-:W-:Y:S02]  /*2800*/  LOP3.LUT R16, R16, 0xfffffffb, RZ, 0xc0, !PT ;  /* 0xfffffffb10107812 */ /* 0x000fe400078ec0ff */
[----:B------:R-:W-:Y:S02]  /*2810*/  FSEL R76, R76, -INF , !P2 ;  /* 0xff8000004c4c7808 */ /* 0x000fe40005000000 */
[----:B------:R-:W-:-:S04]  /*2820*/  ISETP.GT.AND P2, PT, R6, 0x29, !P3 ;  /* 0x000000290600780c */ /* 0x000fc80005f44270 */
[----:B------:R-:W-:-:S03]  /*2830*/  ISETP.LT.OR P2, PT, R5, 0x2a, P2 ;  /* 0x0000002a0500780c */ /* 0x000fc60001741670 */
        /* <DEDUP_REMOVED lines=134> */
[----:B------:R-:W-:Y:S02]  /*30a0*/  FSEL R25, R25, -INF , !P2 ;  /* 0xff80000019197808 */ /* 0x000fe40005000000 */
[----:B------:R-:W-:Y:S02]  /*30b0*/  LOP3.LUT R16, R16, 0xf7ffffff, RZ, 0xc0, !PT ;  /* 0xf7ffffff10107812 */ /* 0x000fe400078ec0ff */
[----:B------:R-:W-:-:S04]  /*30c0*/  ISETP.GT.AND P2, PT, R6, 0x88, !P3 ;  /* 0x000000880600780c */ /* 0x000fc80005f44270 */
[----:B------:R-:W-:-:S03]  /*30d0*/  ISETP.LT.OR P2, PT, R5, 0x89, P2 ;  /* 0x000000890500780c */ /* 0x000fc60001741670 */
[----:B------:R-:W-:Y:S02]  /*30e0*/  @P3 LOP3.LUT R16, R16, 0x8000000, RZ, 0xfc, !PT ;  /* 0x0800000010103812 */ /* 0x000fe400078efcff */
[----:B------:R-:W-:Y:S02]  /*30f0*/  ISETP.GE.AND P3, PT, R12, 0x8a, PT ;  /* 0x0000008a0c00780c */ /* 0x000fe40003f66270 */
[----:B------:R-:W-:Y:S02]  /*3100*/  FSEL R28, R28, -INF , !P2 ;  /* 0xff8000001c1c7808 */ /* 0x000fe40005000000 */
[----:B------:R-:W-:Y:S02]  /*3110*/  ISETP.GT.AND P2, PT, R6, 0x89, !P3 ;  /* 0x000000890600780c */ /* 0x000fe40005f44270 */
[----:B------:R-:W-:Y:S02]  /*3120*/  LOP3.LUT R16, R16, 0xff7fffff, RZ, 0xc0, !PT ;  /* 0xff7fffff10107812 */ /* 0x000fe400078ec0ff */
[----:B------:R-:W-:-:S04]  /*3130*/  ISETP.LT.OR P2, PT, R5, 0x8a, P2 ;  /* 0x0000008a0500780c */ /* 0x000fc80001741670 */
[----:B------:R-:W-:Y:S02]  /*3140*/  FSEL R29, R29, -INF , !P2 ;  /* 0xff8000001d1d7808 */ /* 0x000fe40005000000 */
[----:B------:R-:W-:Y:S02]  /*3150*/  ISETP.GE.AND P2, PT, R12, 0x91, PT ;  /* 0x000000910c00780c */ /* 0x000fe40003f46270 */
[----:B------:R-:W-:Y:S02]  /*3160*/  @P3 LOP3.LUT R16, R16, 0x800000, RZ, 0xfc, !PT ;  /* 0x0080000010103812 */ /* 0x000fe400078efcff */
[----:B------:R-:W-:Y:S02]  /*3170*/  ISETP.GT.AND P3, PT, R6, 0x90, !P2 ;  /* 0x000000900600780c */ /* 0x000fe40005764270 */
[----:B------:R-:W-:Y:S02]  /*3180*/  LOP3.LUT R16, R16, 0xefffffff, RZ, 0xc0, !PT ;  /* 0xefffffff10107812 */ /* 0x000fe400078ec0ff */
[----:B------:R-:W-:-:S04]  /*3190*/  ISETP.LT.OR P3, PT, R5, 0x91, P3 ;  /* 0x000000910500780c */ /* 0x000fc80001f61670 */
[----:B------:R-:W-:Y:S02]  /*31a0*/  FSEL R32, R32, -INF , !P3 ;  /* 0xff80000020207808 */ /* 0x000fe40005800000 */
[----:B------:R-:W-:-:S04]  /*31b0*/  ISETP.GE.AND P3, PT, R12, 0x92, PT ;  /* 0x000000920c00780c */ /* 0x000fc80003f66270 */
[----:B------:R-:W-:-:S04]  /*31c0*/  ISETP.GT.AND P4, PT, R6, 0x91, !P3 ;  /* 0x000000910600780c */ /* 0x000fc80005f84270 */
[----:B------:R-:W-:-:S04]  /*31d0*/  ISETP.LT.OR P4, PT, R5, 0x92, P4 ;  /* 0x000000920500780c */ /* 0x000fc80002781670 */
[----:B------:R-:W-:Y:S02]  /*31e0*/  FSEL R33, R33, -INF , !P4 ;  /* 0xff80000021217808 */ /* 0x000fe40006000000 */
[----:B------:R-:W-:-:S04]  /*31f0*/  ISETP.GE.AND P4, PT, R12, 0x99, PT ;  /* 0x000000990c00780c */ /* 0x000fc80003f86270 */
[----:B------:R-:W-:-:S04]  /*3200*/  ISETP.GT.AND P5, PT, R6, 0x98, !P4 ;  /* 0x000000980600780c */ /* 0x000fc800067a4270 */
[----:B------:R-:W-:-:S04]  /*3210*/  ISETP.LT.OR P5, PT, R5, 0x99, P5 ;  /* 0x000000990500780c */ /* 0x000fc80002fa1670 */
[----:B------:R-:W-:Y:S02]  /*3220*/  FSEL R36, R36, -INF , !P5 ;  /* 0xff80000024247808 */ /* 0x000fe40006800000 */
[----:B------:R-:W-:-:S04]  /*3230*/  ISETP.GT.AND P5, PT, R6, RZ, !P6 ;  /* 0x000000ff0600720c */ /* 0x000fc800077a4270 */
[----:B------:R-:W-:-:S04]  /*3240*/  ISETP.LT.OR P5, PT, R5, 0x1, P5 ;  /* 0x000000010500780c */ /* 0x000fc80002fa1670 */
[----:B------:R-:W-:Y:S02]  /*3250*/  FSEL R7, R88, -INF , !P5 ;  /* 0xff80000058077808 */ /* 0x000fe40006800000 */
[----:B------:R-:W-:-:S13]  /*3260*/  ISETP.GE.AND P5, PT, R12, 0x9a, PT ;  /* 0x0000009a0c00780c */ /* 0x000fda0003fa6270 */
[----:B------:R-:W-:Y:S02]  /*3270*/  @P5 LOP3.LUT R16, R16, 0x10000000, RZ, 0xfc, !PT ;  /* 0x1000000010105812 */ /* 0x000fe400078efcff */
[----:B------:R-:W-:Y:S02]  /*3280*/  ISETP.GT.AND P5, PT, R6, 0x99, !P5 ;  /* 0x000000990600780c */ /* 0x000fe40006fa4270 */
[----:B------:R-:W0:Y:S02]  /*3290*/  SHFL.IDX PT, R6, R9, 0x1, 0x1c1f ;  /* 0x003c1f0009067f89 */ /* 0x000e2400000e0000 */
[----:B------:R-:W-:-:S04]  /*32a0*/  ISETP.LT.OR P5, PT, R5, 0x9a, P5 ;  /* 0x0000009a0500780c */ /* 0x000fc80002fa1670 */
[----:B------:R-:W-:Y:S02]  /*32b0*/  FSEL R37, R37, -INF , !P5 ;  /* 0xff80000025257808 */ /* 0x000fe40006800000 */
[----:B------:R-:W-:Y:S02]  /*32c0*/  PLOP3.LUT P5, PT, PT, PT, UP1, 0x40, 0x0 ;  /* 0x000000000000781c */ /* 0x000fe40003fae818 */
[----:B0-----:R-:W-:Y:S01]  /*32d0*/  VIADDMNMX R8, R6, R11, R10, PT ;  /* 0x0000000b06087246 */ /* 0x001fe2000380010a */
[----:B------:R-:W-:-:S10]  /*32e0*/  IMAD.IADD R23, R23, 0x1, R6 ;  /* 0x0000000117177824 */ /* 0x000fd400078e0206 */
[----:B------:R-:W-:Y:S05]  /*32f0*/  @P5 BRA `(.L_x_665) ;  /* 0x00000000005c5947 */ /* 0x000fea0003800000 */
        /* <DEDUP_REMOVED lines=8> */
[----:B------:R-:W-:Y:S01]  /*3380*/  @P5 IMAD.HI.U32 R6, R5, UR10, RZ ;  /* 0x0000000a05065c27 */ /* 0x000fe2000f8e00ff */
[----:B------:R-:W-:-:S13]  /*3390*/  PLOP3.LUT P5, PT, PT, PT, UP2, 0x80, 0x0 ;  /* 0x000000000000781c */ /* 0x000fda0003faf028 */
[----:B------:R-:W-:-:S04]  /*33a0*/  @P5 SHF.R.U32.HI R5, RZ, UR11, R6 ;  /* 0x0000000bff055c19 */ /* 0x000fc80008011606 */
[----:B------:R-:W-:Y:S01]  /*33b0*/  LOP3.LUT R5, RZ, R5, RZ, 0x33, !PT ;  /* 0x00000005ff057212 */ /* 0x000fe200078e33ff */
[----:B------:R-:W-:Y:S06]  /*33c0*/  BRA `(.L_x_668) ;  /* 0x0000000000187947 */ /* 0x000fec0003800000 */
.L_x_667:
[----:B------:R-:W-:-:S06]  /*33d0*/  UISETP.NE.AND UP2, UPT, UR5, 0x1, UPT ;  /* 0x000000010500788c */ /* 0x000fcc000bf45270 */
[----:B------:R-:W-:-:S05]  /*33e0*/  PLOP3.LUT P5, PT, PT, PT, UP2, 0x80, 0x0 ;  /* 0x000000000000781c */ /* 0x000fca0003faf028 */
[----:B------:R-:W-:-:S08]  /*33f0*/  @UP2 ULDC.64 UR10, c[0x0][0x9e8] ;  /* 0x00027a00000a2ab9 */ /* 0x000fd00000000a00 */
[----:B------:R-:W-:Y:S01]  /*3400*/  @P5 IMAD.HI.U32 R6, R5, UR10, RZ ;  /* 0x0000000a05065c27 */ /* 0x000fe2000f8e00ff */
[----:B------:R-:W-:-:S13]  /*3410*/  PLOP3.LUT P5, PT, PT, PT, UP2, 0x80, 0x0 ;  /* 0x000000000000781c */ /* 0x000fda0003faf028 */
[----:B------:R-:W-:-:S07]  /*3420*/  @P5 SHF.R.U32.HI R5, RZ, UR11, R6 ;  /* 0x0000000bff055c19 */ /* 0x000fce0008011606 */
.L_x_668:
[----:B------:R-:W-:Y:S05]  /*3430*/  BSYNC B0 ;  /* 0x0000000000007941 */ /* 0x000fea0003800000 */
.L_x_666:
[----:B------:R-:W-:-:S05]  /*3440*/  IMAD R5, R5, UR5, R13 ;  /* 0x0000000505057c24 */ /* 0x000fca000f8e020d */
[----:B------:R-:W-:Y:S02]  /*3450*/  VIMNMX R23, R23, R5, !PT ;  /* 0x0000000517177248 */ /* 0x000fe40007fe0100 */
[----:B------:R-:W-:-:S07]  /*3460*/  VIADDMNMX R8, R5, UR5, R8, PT ;  /* 0x0000000505087c46 */ /* 0x000fce000b800108 */
.L_x_665:
[----:B------:R-:W-:Y:S01]  /*3470*/  ISETP.GT.AND P1, PT, R23, 0x20, !P1 ;  /* 0x000000201700780c */ /* 0x000fe20004f24270 */
[----:B------:R-:W-:Y:S01]  /*3480*/  IMAD.U32 R88, RZ, RZ, UR45 ;  /* 0x0000002dff587e24 */ /* 0x000fe2000f8e00ff */
[----:B------:R-:W-:Y:S01]  /*3490*/  LOP3.LUT P5, RZ, R16, 0x8000, RZ, 0xc0, !PT ;  /* 0x0000800010ff7812 */ /* 0x000fe200078ac0ff */
[----:B------:R-:W-:Y:S01]  /*34a0*/  @UP0 ULDC UR10, c[0x0][0x44c] ;  /* 0x00011300000a0ab9 */ /* 0x000fe20000000800 */
[----:B------:R-:W-:Y:S01]  /*34b0*/  ISETP.LT.OR P1, PT, R8, 0x21, P1 ;  /* 0x000000210800780c */ /* 0x000fe20000f21670 */
[----:B------:R-:W-:Y:S01]  /*34c0*/  UIMAD.WIDE.U32 UR10, UR38, UR10, URZ ;  /* 0x0000000a260a72a5 */ /* 0x000fe2000f8e003f */
[----:B------:R-:W-:Y:S01]  /*34d0*/  FMNMX.FTZ R5, R7, R89, !PT ;  /* 0x0000005907057209 */ /* 0x000fe20007810000 */
[----:B------:R-:W-:Y:S01]  /*34e0*/  @UP0 ULDC UR12, c[0x0][0x450] ;  /* 0x00011400000c0ab9 */ /* 0x000fe20000000800 */
[----:B------:R-:W-:Y:S01]  /*34f0*/  FSEL R74, R74, -INF , !P1 ;  /* 0xff8000004a4a7808 */ /* 0x000fe20004800000 */
[----:B------:R-:W-:Y:S01]  /*3500*/  @UP0 USHF.R.U32.HI UR38, URZ, UR12, UR11 ;  /* 0x0000000c3f260299 */ /* 0x000fe2000801160b */
[----:B------:R-:W-:-:S02]  /*3510*/  LOP3.LUT P1, RZ, R16, 0x1, RZ, 0xc0, !PT ;  /* 0x0000000110ff7812 */ /* 0x000fc4000782c0ff */
[----:B------:R-:W-:Y:S02]  /*3520*/  FMNMX.FTZ R6, R92, R5, !PT ;  /* 0x000000055c067209 */ /* 0x000fe40007810000 */
[----:B------:R-:W-:Y:S02]  /*3530*/  ISETP.GT.AND P1, PT, R23, 0x21, !P1 ;  /* 0x000000211700780c */ /* 0x000fe40004f24270 */
[----:B------:R-:W-:Y:S02]  /*3540*/  FMNMX.FTZ R5, R93, R6, !PT ;  /* 0x000000065d057209 */ /* 0x000fe40007810000 */
[----:B------:R-:W-:Y:S02]  /*3550*/  ISETP.LT.OR P1, PT, R8, 0x22, P1 ;  /* 0x000000220800780c */ /* 0x000fe40000f21670 */
[----:B------:R-:W-:Y:S02]  /*3560*/  FMNMX.FTZ R6, R96, R5, !PT ;  /* 0x0000000560067209 */ /* 0x000fe40007810000 */
[----:B------:R-:W-:-:S02]  /*3570*/  FSEL R75, R75, -INF , !P1 ;  /* 0xff8000004b4b7808 */ /* 0x000fc40004800000 */
[----:B------:R-:W-:Y:S02]  /*3580*/  LOP3.LUT P1, RZ, R16, 0x2, RZ, 0xc0, !PT ;  /* 0x0000000210ff7812 */ /* 0x000fe4000782c0ff */
[----:B------:R-:W-:Y:S02]  /*3590*/  FMNMX.FTZ R5, R97, R6, !PT ;  /* 0x0000000661057209 */ /* 0x000fe40007810000 */
[----:B------:R-:W-:Y:S02]  /*35a0*/  ISETP.GT.AND P1, PT, R23, 0x28, !P1 ;  /* 0x000000281700780c */ /* 0x000fe40004f24270 */
[----:B------:R-:W-:Y:S02]  /*35b0*/  FMNMX.FTZ R6, R100, R5, !PT ;  /* 0x0000000564067209 */ /* 0x000fe40007810000 */
[----:B------:R-:W-:Y:S02]  /*35c0*/  ISETP.LT.OR P1, PT, R8, 0x29, P1 ;  /* 0x000000290800780c */ /* 0x000fe40000f21670 */
[----:B------:R-:W-:-:S02]  /*35d0*/  FMNMX.FTZ R5, R101, R6, !PT ;  /* 0x0000000665057209 */ /* 0x000fc40007810000 */
[----:B------:R-:W-:Y:S02]  /*35e0*/  FSEL R78, R78, -INF , !P1 ;  /* 0xff8000004e4e7808 */ /* 0x000fe40004800000 */
[----:B------:R-:W-:Y:S02]  /*35f0*/  LOP3.LUT P1, RZ, R16, 0x4, RZ, 0xc0, !PT ;  /* 0x0000000410ff7812 */ /* 0x000fe4000782c0ff */
[----:B------:R-:W-:Y:S02]  /*3600*/  FMNMX.FTZ R6, R72, R5, !PT ;  /* 0x0000000548067209 */ /* 0x000fe40007810000 */
[----:B------:R-:W-:Y:S02]  /*3610*/  ISETP.GT.AND P1, PT, R23, 0x29, !P1 ;  /* 0x000000291700780c */ /* 0x000fe40004f24270 */
[----:B------:R-:W-:Y:S02]  /*3620*/  FMNMX.FTZ R5, R73, R6, !PT ;  /* 0x0000000649057209 */ /* 0x000fe40007810000 */
[----:B------:R-:W-:-:S02]  /*3630*/  ISETP.LT.OR P1, PT, R8, 0x2a, P1 ;  /* 0x0000002a0800780c */ /* 0x000fc40000f21670 */
[----:B------:R-:W-:Y:S02]  /*3640*/  FMNMX.FTZ R6, R76, R5, !PT ;  /* 0x000000054c067209 */ /* 0x000fe40007810000 */
[----:B------:R-:W-:Y:S02]  /*3650*/  FSEL R79, R79, -INF , !P1 ;  /* 0xff8000004f4f7808 */ /* 0x000fe40004800000 */
[----:B------:R-:W-:Y:S02]  /*3660*/  LOP3.LUT P1, RZ, R16, 0x400000, RZ, 0xc0, !PT ;  /* 0x0040000010ff7812 */ /* 0x000fe4000782c0ff */
[----:B------:R-:W-:Y:S02]  /*3670*/  FMNMX.FTZ R5, R77, R6, !PT ;  /* 0x000000064d057209 */ /* 0x000fe40007810000 */
[----:B------:R-:W-:Y:S02]  /*3680*/  ISETP.GT.AND P1, PT, R23, 0x30, !P1 ;  /* 0x000000301700780c */ /* 0x000fe40004f24270 */
[----:B------:R-:W-:-:S02]  /*3690*/  FMNMX.FTZ R6, R80, R5, !PT ;  /* 0x0000000550067209 */ /* 0x000fc40007810000 */
[----:B------:R-:W-:Y:S02]  /*36a0*/  ISETP.LT.OR P1, PT, R8, 0x31, P1 ;  /* 0x000000310800780c */ /* 0x000fe40000f21670 */
[----:B------:R-:W-:Y:S02]  /*36b0*/  FMNMX.FTZ R5, R81, R6, !PT ;  /* 0x0000000651057209 */ /* 0x000fe40007810000 */
[----:B------:R-:W-:Y:S02]  /*36c0*/  FSEL R82, R82, -INF , !P1 ;  /* 0xff80000052527808 */ /* 0x000fe40004800000 */
[----:B------:R-:W-:Y:S02]  /*36d0*/  LOP3.LUT P1, RZ, R16, 0x200000, RZ, 0xc0, !PT ;  /* 0x0020000010ff7812 */ /* 0x000fe4000782c0ff */
[----:B------:R-:W-:Y:S02]  /*36e0*/  FMNMX.FTZ R6, R84, R5, !PT ;  /* 0x0000000554067209 */ /* 0x000fe40007810000 */
[----:B------:R-:W-:-:S02]  /*36f0*/  ISETP.GT.AND P1, PT, R23, 0x31, !P1 ;  /* 0x000000311700780c */ /* 0x000fc40004f24270 */
[----:B------:R-:W-:Y:S02]  /*3700*/  FMNMX.FTZ R5, R85, R6, !PT ;  /* 0x0000000655057209 */ /* 0x000fe40007810000 */
[----:B------:R-:W-:Y:S02]  /*3710*/  ISETP.LT.OR P1, PT, R8, 0x32, P1 ;  /* 0x000000320800780c */ /* 0x000fe40000f21670 */
[----:B------:R-:W-:Y:S02]  /*3720*/  FMNMX.FTZ R6, R56, R5, !PT ;  /* 0x0000000538067209 */ /* 0x000fe40007810000 */
[----:B------:R-:W-:Y:S02]  /*3730*/  FSEL R83, R83, -INF , !P1 ;  /* 0xff80000053537808 */ /* 0x000fe40004800000 */
[----:B------:R-:W-:Y:S02]  /*3740*/  LOP3.LUT P1, RZ, R16, 0x100000, RZ, 0xc0, !PT ;  /* 0x0010000010ff7812 */ /* 0x000fe4000782c0ff */
[----:B------:R-:W-:-:S02]  /*3750*/  FMNMX.FTZ R5, R57, R6, !PT ;  /* 0x0000000639057209 */ /* 0x000fc40007810000 */
[----:B------:R-:W-:Y:S02]  /*3760*/  ISETP.GT.AND P1, PT, R23, 0x38, !P1 ;  /* 0x000000381700780c */ /* 0x000fe40004f24270 */
[----:B------:R-:W-:Y:S02]  /*3770*/  FMNMX.FTZ R6, R60, R5, !PT ;  /* 0x000000053c067209 */ /* 0x000fe40007810000 */
[----:B------:R-:W-:Y:S02]  /*3780*/  ISETP.LT.OR P1, PT, R8, 0x39, P1 ;  /* 0x000000390800780c */ /* 0x000fe40000f21670 */
[----:B------:R-:W-:Y:S02]  /*3790*/  FMNMX.FTZ R5, R61, R6, !PT ;  /* 0x000000063d057209 */ /* 0x000fe40007810000 */
[----:B------:R-:W-:Y:S02]  /*37a0*/  FSEL R86, R86, -INF , !P1 ;  /* 0xff80000056567808 */ /* 0x000fe40004800000 */
        /* <DEDUP_REMOVED lines=28> */
[----:B------:R-:W-:Y:S02]  /*3970*/  ISETP.GT.AND P1, PT, R23, 0x49, !P5 ;  /* 0x000000491700780c */ /* 0x000fe40006f24270 */
[----:B------:R-:W-:Y:S02]  /*3980*/  LOP3.LUT P5, RZ, R16, 0x10, RZ, 0xc0, !PT ;  /* 0x0000001010ff7812 */ /* 0x000fe400078ac0ff */
        /* <DEDUP_REMOVED lines=19> */
[C---:B------:R-:W-:Y:S02]  /*3ac0*/  ISETP.GT.AND P1, PT, R23.reuse, 0x58, !P1 ;  /* 0x000000581700780c */ /* 0x040fe40004f24270 */
[----:B------:R-:W-:Y:S01]  /*3ad0*/  ISETP.GT.AND P6, PT, R23, RZ, !P6 ;  /* 0x000000ff1700720c */ /* 0x000fe200077c4270 */
[----:B------:R-:W0:Y:S01]  /*3ae0*/  SHFL.BFLY PT, R5, R6, 0x2, 0x1f ;  /* 0x0c401f0006057f89 */ /* 0x000e2200000e0000 */
[C---:B------:R-:W-:Y:S02]  /*3af0*/  ISETP.LT.OR P1, PT, R8.reuse, 0x59, P1 ;  /* 0x000000590800780c */ /* 0x040fe40000f21670 */
[----:B------:R-:W-:Y:S02]  /*3b00*/  ISETP.LT.OR P6, PT, R8, 0x1, P6 ;  /* 0x000000010800780c */ /* 0x000fe400037c1670 */
[----:B------:R-:W-:Y:S02]  /*3b10*/  FSEL R70, R70, -INF , !P1 ;  /* 0xff80000046467808 */ /* 0x000fe40004800000 */
[----:B------:R-:W-:-:S02]  /*3b20*/  LOP3.LUT P1, RZ, R16, 0x800, RZ, 0xc0, !PT ;  /* 0x0000080010ff7812 */ /* 0x000fc4000782c0ff */
[----:B------:R-:W-:Y:S02]  /*3b30*/  FSEL R90, R90, -INF , !P6 ;  /* 0xff8000005a5a7808 */ /* 0x000fe40007000000 */
[C---:B------:R-:W-:Y:S02]  /*3b40*/  ISETP.GT.AND P1, PT, R23.reuse, 0x59, !P1 ;  /* 0x000000591700780c */ /* 0x040fe40004f24270 */
[----:B------:R-:W-:Y:S02]  /*3b50*/  LOP3.LUT P6, RZ, R16, 0x800000, RZ, 0xc0, !PT ;  /* 0x0080000010ff7812 */ /* 0x000fe400078cc0ff */
[----:B------:R-:W-:Y:S02]  /*3b60*/  ISETP.LT.OR P1, PT, R8, 0x5a, P1 ;  /* 0x0000005a0800780c */ /* 0x000fe40000f21670 */
[----:B------:R-:W-:Y:S02]  /*3b70*/  ISETP.GT.AND P2, PT, R23, 0x90, !P2 ;  /* 0x000000901700780c */ /* 0x000fe40005744270 */
[----:B------:R-:W-:-:S02]  /*3b80*/  FSEL R71, R71, -INF , !P1 ;  /* 0xff80000047477808 */ /* 0x000fc40004800000 */
[----:B------:R-:W-:Y:S02]  /*3b90*/  LOP3.LUT P1, RZ, R16, 0x400, RZ, 0xc0, !PT ;  /* 0x0000040010ff7812 */ /* 0x000fe4000782c0ff */
[C---:B------:R-:W-:Y:S02]  /*3ba0*/  ISETP.GT.AND P3, PT, R23.reuse, 0x91, !P3 ;  /* 0x000000911700780c */ /* 0x040fe40005f64270 */
[----:B------:R-:W-:Y:S02]  /*3bb0*/  ISETP.GT.AND P1, PT, R23, 0x60, !P1 ;  /* 0x000000601700780c */ /* 0x000fe40004f24270 */
[----:B0-----:R-:W-:Y:S02]  /*3bc0*/  FMNMX.FTZ R9, R6, R5, !PT ;  /* 0x0000000506097209 */ /* 0x001fe40007810000 */
[C---:B------:R-:W-:Y:S02]  /*3bd0*/  ISETP.LT.OR P1, PT, R8.reuse, 0x61, P1 ;  /* 0x000000610800780c */ /* 0x040fe40000f21670 */
[----:B------:R-:W-:Y:S01]  /*3be0*/  ISETP.LT.OR P2, PT, R8, 0x91, P2 ;  /* 0x000000910800780c */ /* 0x000fe20001741670 */
[----:B------:R-:W0:Y:S01]  /*3bf0*/  SHFL.BFLY PT, R10, R9, 0x1, 0x1f ;  /* 0x0c201f00090a7f89 */ /* 0x000e2200000e0000 */
[----:B------:R-:W-:-:S02]  /*3c00*/  FSEL R42, R42, -INF , !P1 ;  /* 0xff8000002a2a7808 */ /* 0x000fc40004800000 */
[----:B------:R-:W-:Y:S02]  /*3c10*/  LOP3.LUT P1, RZ, R16, 0x200, RZ, 0xc0, !PT ;  /* 0x0000020010ff7812 */ /* 0x000fe4000782c0ff */
[C---:B------:R-:W-:Y:S02]  /*3c20*/  ISETP.GT.AND P4, PT, R23.reuse, 0x98, !P4 ;  /* 0x000000981700780c */ /* 0x040fe40006784270 */
[----:B------:R-:W-:Y:S02]  /*3c30*/  ISETP.GT.AND P1, PT, R23, 0x61, !P1 ;  /* 0x000000611700780c */ /* 0x000fe40004f24270 */
[C---:B------:R-:W-:Y:S02]  /*3c40*/  ISETP.LT.OR P3, PT, R8.reuse, 0x92, P3 ;  /* 0x000000920800780c */ /* 0x040fe40001f61670 */
[----:B------:R-:W-:Y:S02]  /*3c50*/  ISETP.LT.OR P1, PT, R8, 0x62, P1 ;  /* 0x000000620800780c */ /* 0x000fe40000f21670 */
[----:B------:R-:W-:-:S02]  /*3c60*/  FSEL R34, R34, -INF , !P2 ;  /* 0xff80000022227808 */ /* 0x000fc40005000000 */
[----:B------:R-:W-:Y:S02]  /*3c70*/  FSEL R43, R43, -INF , !P1 ;  /* 0xff8000002b2b7808 */ /* 0x000fe40004800000 */
[----:B------:R-:W-:Y:S02]  /*3c80*/  LOP3.LUT P1, RZ, R16, 0x100, RZ, 0xc0, !PT ;  /* 0x0000010010ff7812 */ /* 0x000fe4000782c0ff */
[C---:B------:R-:W-:Y:S02]  /*3c90*/  ISETP.LT.OR P4, PT, R8.reuse, 0x99, P4 ;  /* 0x000000990800780c */ /* 0x040fe40002781670 */
[----:B------:R-:W-:Y:S02]  /*3ca0*/  ISETP.GT.AND P1, PT, R23, 0x68, !P1 ;  /* 0x000000681700780c */ /* 0x000fe40004f24270 */
[----:B------:R-:W-:Y:S02]  /*3cb0*/  FSEL R35, R35, -INF , !P3 ;  /* 0xff80000023237808 */ /* 0x000fe40005800000 */
[----:B------:R-:W-:-:S02]  /*3cc0*/  ISETP.LT.OR P1, PT, R8, 0x69, P1 ;  /* 0x000000690800780c */ /* 0x000fc40000f21670 */
[----:B0-----:R-:W-:Y:S02]  /*3cd0*/  FMNMX.FTZ R5, R9, R10, !PT ;  /* 0x0000000a09057209 */ /* 0x001fe40007810000 */
[----:B------:R-:W-:Y:S02]  /*3ce0*/  FSEL R46, R46, -INF , !P1 ;  /* 0xff8000002e2e7808 */ /* 0x000fe40004800000 */
[----:B------:R-:W-:Y:S01]  /*3cf0*/  LOP3.LUT P1, RZ, R16, 0x80, RZ, 0xc0, !PT ;  /* 0x0000008010ff7812 */ /* 0x000fe2000782c0ff */
[----:B------:R-:W-:Y:S01]  /*3d00*/  FFMA.FTZ R88, R5, R88, -8 ;  /* 0xc100000005587423 */ /* 0x000fe20000010058 */
[----:B------:R-:W-:Y:S02]  /*3d10*/  FSEL R38, R38, -INF , !P4 ;  /* 0xff80000026267808 */ /* 0x000fe40006000000 */
[----:B------:R-:W-:Y:S02]  /*3d20*/  ISETP.GT.AND P1, PT, R23, 0x69, !P1 ;  /* 0x000000691700780c */ /* 0x000fe40004f24270 */
[----:B------:R-:W-:-:S02]  /*3d30*/  R2UR UR7, R19 ;  /* 0x00000000130772ca */ /* 0x000fc400000e0000 */
[----:B------:R-:W-:-:S04]  /*3d40*/  ISETP.LT.OR P1, PT, R8, 0x6a, P1 ;  /* 0x0000006a0800780c */ /* 0x000fc80000f21670 */
[----:B------:R-:W-:Y:S02]  /*3d50*/  FSEL R47, R47, -INF , !P1 ;  /* 0xff8000002f2f7808 */ /* 0x000fe40004800000 */
[----:B------:R-:W-:-:S04]  /*3d60*/  LOP3.LUT P1, RZ, R16, 0x40, RZ, 0xc0, !PT ;  /* 0x0000004010ff7812 */ /* 0x000fc8000782c0ff */
[----:B------:R-:W-:Y:S01]  /*3d70*/  ISETP.GT.AND P1, PT, R23, 0x70, !P1 ;  /* 0x000000701700780c */ /* 0x000fe20004f24270 */
[----:B------:R-:W-:-:S03]  /*3d80*/  UIADD3 UR38, UR7, UR38, URZ ;  /* 0x0000002607267290 */ /* 0x000fc6000fffe03f */
[----:B------:R-:W-:Y:S01]  /*3d90*/  ISETP.LT.OR P1, PT, R8, 0x71, P1 ;  /* 0x000000710800780c */ /* 0x000fe20000f21670 */
[----:B------:R-:W-:-:S03]  /*3da0*/  UIADD3 UR4, UR38, UR4, URZ ;  /* 0x0000000426047290 */ /* 0x000fc6000fffe03f */
[----:B------:R-:W-:Y:S02]  /*3db0*/  FSEL R50, R50, -INF , !P1 ;  /* 0xff80000032327808 */ /* 0x000fe40004800000 */
[----:B------:R-:W-:-:S04]  /*3dc0*/  LOP3.LUT P1, RZ, R16, 0x20, RZ, 0xc0, !PT ;  /* 0x0000002010ff7812 */ /* 0x000fc8000782c0ff */
[----:B------:R-:W-:-:S04]  /*3dd0*/  ISETP.GT.AND P1, PT, R23, 0x71, !P1 ;  /* 0x000000711700780c */ /* 0x000fc80004f24270 */
[----:B------:R-:W-:-:S04]  /*3de0*/  ISETP.LT.OR P1, PT, R8, 0x72, P1 ;  /* 0x000000720800780c */ /* 0x000fc80000f21670 */
[----:B------:R-:W-:Y:S02]  /*3df0*/  FSEL R51, R51, -INF , !P1 ;  /* 0xff80000033337808 */ /* 0x000fe40004800000 */
[----:B------:R-:W-:Y:S02]  /*3e00*/  ISETP.GT.AND P1, PT, R23, 0x78, !P5 ;  /* 0x000000781700780c */ /* 0x000fe40006f24270 */
[----:B------:R-:W-:Y:S02]  /*3e10*/  LOP3.LUT P5, RZ, R16, 0x1000000, RZ, 0xc0, !PT ;  /* 0x0100000010ff7812 */ /* 0x000fe400078ac0ff */
[----:B------:R-:W-:-:S04]  /*3e20*/  ISETP.LT.OR P1, PT, R8, 0x79, P1 ;  /* 0x000000790800780c */ /* 0x000fc80000f21670 */
[----:B------:R-:W-:Y:S02]  /*3e30*/  FSEL R54, R54, -INF , !P1 ;  /* 0xff80000036367808 */ /* 0x000fe40004800000 */
[----:B------:R-:W-:-:S04]  /*3e40*/  LOP3.LUT P1, RZ, R16, 0x8, RZ, 0xc0, !PT ;  /* 0x0000000810ff7812 */ /* 0x000fc8000782c0ff */
[----:B------:R-:W-:-:S04]  /*3e50*/  ISETP.GT.AND P1, PT, R23, 0x79, !P1 ;  /* 0x000000791700780c */ /* 0x000fc80004f24270 */
[----:B------:R-:W-:-:S04]  /*3e60*/  ISETP.LT.OR P1, PT, R8, 0x7a, P1 ;  /* 0x0000007a0800780c */ /* 0x000fc80000f21670 */
[----:B------:R-:W-:Y:S02]  /*3e70*/  FSEL R55, R55, -INF , !P1 ;  /* 0xff80000037377808 */ /* 0x000fe40004800000 */
[----:B------:R-:W-:-:S04]  /*3e80*/  LOP3.LUT P1, RZ, R16, 0x20000000, RZ, 0xc0, !PT ;  /* 0x2000000010ff7812 */ /* 0x000fc8000782c0ff */
[----:B------:R-:W-:-:S04]  /*3e90*/  ISETP.GT.AND P1, PT, R23, 0x1, !P1 ;  /* 0x000000011700780c */ /* 0x000fc80004f24270 */
[----:B------:R-:W-:-:S04]  /*3ea0*/  ISETP.LT.OR P1, PT, R8, 0x2, P1 ;  /* 0x000000020800780c */ /* 0x000fc80000f21670 */
[----:B------:R-:W-:Y:S02]  /*3eb0*/  FSEL R91, R91, -INF , !P1 ;  /* 0xff8000005b5b7808 */ /* 0x000fe40004800000 */
[----:B------:R-:W-:Y:S02]  /*3ec0*/  LOP3.LUT P1, RZ, R16, 0x40000000, RZ, 0xc0, !PT ;  /* 0x4000000010ff7812 */ /* 0x000fe4000782c0ff */
[----:B------:R-:W-:Y:S02]  /*3ed0*/  FMNMX.FTZ R15, R90, R91, !PT ;  /* 0x0000005b5a0f7209 */ /* 0x000fe40007810000 */
        /* <DEDUP_REMOVED lines=33> */
[----:B------:R-:W-:-:S04]  /*40f0*/  FSETP.NEU.FTZ.AND P1, PT, R5, -INF , PT ;  /* 0xff8000000500780b */ /* 0x000fc80003f3d000 */
[----:B------:R-:W-:Y:S02]  /*4100*/  FSEL R88, R88, RZ, P1 ;  /* 0x000000ff58587208 */ /* 0x000fe40000800000 */
[----:B------:R-:W-:Y:S02]  /*4110*/  ISETP.GT.AND P1, PT, R23, 0x88, !P5 ;  /* 0x000000881700780c */ /* 0x000fe40006f24270 */
[----:B------:R-:W-:Y:S01]  /*4120*/  LOP3.LUT P5, RZ, R16, 0x10000000, RZ, 0xc0, !PT ;  /* 0x1000000010ff7812 */ /* 0x000fe200078ac0ff */
        /* <DEDUP_REMOVED lines=8> */
[----:B------:R0:W-:Y:S01]  /*41b0*/  MUFU.EX2 R15, R89 ;  /* 0x00000059000f7308 */ /* 0x0001e20000000800 */
[--C-:B------:R-:W-:Y:S01]  /*41c0*/  FFMA.FTZ R9, R92, UR45, -R88.reuse ;  /* 0x0000002d5c097c23 */ /* 0x100fe20008010858 */
[--C-:B------:R-:W-:Y:S01]  /*41d0*/  FFMA.FTZ R92, R84, UR45, -R88.reuse ;  /* 0x0000002d545c7c23 */ /* 0x100fe20008010858 */
[----:B------:R-:W-:Y:S01]  /*41e0*/  FMNMX.FTZ R72, R102, R21, !PT ;  /* 0x0000001566487209 */ /* 0x000fe20007810000 */
[--C-:B------:R-:W-:Y:S01]  /*41f0*/  FFMA.FTZ R10, R93, UR45, -R88.reuse ;  /* 0x0000002d5d0a7c23 */ /* 0x100fe20008010858 */
[----:B------:R-:W-:Y:S01]  /*4200*/  ISETP.LT.OR P1, PT, R8, 0x89, P1 ;  /* 0x000000890800780c */ /* 0x000fe20000f21670 */
[--C-:B------:R-:W-:Y:S01]  /*4210*/  FFMA.FTZ R11, R96, UR45, -R88.reuse ;  /* 0x0000002d600b7c23 */ /* 0x100fe20008010858 */
[----:B------:R-:W-:Y:S01]  /*4220*/  FMNMX.FTZ R21, R103, R72, !PT ;  /* 0x0000004867157209 */ /* 0x000fe20007810000 */
[----:B------:R-:W-:Y:S01]  /*4230*/  MUFU.EX2 R6, R6 ;  /* 0x0000000600067308 */ /* 0x000fe20000000800 */
[--C-:B0-----:R-:W-:Y:S01]  /*4240*/  FFMA.FTZ R89, R80, UR45, -R88.reuse ;  /* 0x0000002d50597c23 */ /* 0x101fe20008010858 */
[----:B------:R-:W-:Y:S01]  /*4250*/  FSEL R30, R30, -INF , !P1 ;  /* 0xff8000001e1e7808 */ /* 0x000fe20004800000 */
[--C-:B------:R-:W-:Y:S01]  /*4260*/  FFMA.FTZ R12, R97, UR45, -R88.reuse ;  /* 0x0000002d610c7c23 */ /* 0x100fe20008010858 */
[----:B------:R-:W-:Y:S01]  /*4270*/  FMNMX.FTZ R72, R74, R21, !PT ;  /* 0x000000154a487209 */ /* 0x000fe20007810000 */
[--C-:B------:R-:W-:Y:S01]  /*4280*/  FFMA.FTZ R13, R100, UR45, -R88.reuse ;  /* 0x0000002d640d7c23 */ /* 0x100fe20008010858 */
[----:B------:R-:W-:Y:S01]  /*4290*/  ISETP.GT.AND P1, PT, R23, 0x89, !P6 ;  /* 0x000000891700780c */ /* 0x000fe20007724270 */
[--C-:B------:R-:W-:Y:S01]  /*42a0*/  FFMA.FTZ R14, R101, UR45, -R88.reuse ;  /* 0x0000002d650e7c23 */ /* 0x100fe20008010858 */
[----:B------:R-:W-:Y:S01]  /*42b0*/  FMNMX.FTZ R21, R75, R72, !PT ;  /* 0x000000484b157209 */ /* 0x000fe20007810000 */
[----:B------:R-:W-:Y:S01]  /*42c0*/  MUFU.EX2 R7, R7 ;  /* 0x0000000700077308 */ /* 0x000fe20000000800 */
[----:B------:R-:W-:Y:S01]  /*42d0*/  ISETP.LT.OR P1, PT, R8, 0x8a, P1 ;  /* 0x0000008a0800780c */ /* 0x000fe20000f21670 */
[--C-:B------:R-:W-:Y:S01]  /*42e0*/  FFMA.FTZ R56, R56, UR45, -R88.reuse ;  /* 0x0000002d38387c23 */ /* 0x100fe20008010858 */
[----:B------:R-:W-:Y:S01]  /*42f0*/  FMNMX.FTZ R72, R78, R21, !PT ;  /* 0x000000154e487209 */ /* 0x000fe20007810000 */
[--C-:B------:R-:W-:Y:S01]  /*4300*/  FFMA.FTZ R57, R57, UR45, -R88.reuse ;  /* 0x0000002d39397c23 */ /* 0x100fe20008010858 */
[----:B------:R-:W-:Y:S01]  /*4310*/  FSEL R31, R31, -INF , !P1 ;  /* 0xff8000001f1f7808 */ /* 0x000fe20004800000 */
[--C-:B------:R-:W-:Y:S01]  /*4320*/  FFMA.FTZ R60, R60, UR45, -R88.reuse ;  /* 0x0000002d3c3c7c23 */ /* 0x100fe20008010858 */
[----:B------:R-:W-:Y:S01]  /*4330*/  FMNMX.FTZ R77, R79, R72, !PT ;  /* 0x000000484f4d7209 */ /* 0x000fe20007810000 */
[--C-:B------:R-:W-:Y:S01]  /*4340*/  FFMA.FTZ R72, R81, UR45, -R88.reuse ;  /* 0x0000002d51487c23 */ /* 0x100fe20008010858 */
[----:B------:R-:W-:Y:S01]  /*4350*/  ISETP.GT.AND P5, PT, R23, 0x99, !P5 ;  /* 0x000000991700780c */ /* 0x000fe20006fa4270 */
[----:B------:R-:W-:Y:S01]  /*4360*/  MUFU.EX2 R9, R9 ;  /* 0x0000000900097308 */ /* 0x000fe20000000800 */
[----:B------:R-:W-:Y:S01]  /*4370*/  FMNMX.FTZ R80, R82, R77, !PT ;  /* 0x0000004d52507209 */ /* 0x000fe20007810000 */
[--C-:B------:R-:W-:Y:S01]  /*4380*/  FFMA.FTZ R61, R61, UR45, -R88.reuse ;  /* 0x0000002d3d3d7c23 */ /* 0x100fe20008010858 */
[----:B------:R-:W-:Y:S01]  /*4390*/  ISETP.LT.OR P5, PT, R8, 0x9a, P5 ;  /* 0x0000009a0800780c */ /* 0x000fe20002fa1670 */
[--C-:B------:R-:W-:Y:S01]  /*43a0*/  FFMA.FTZ R64, R64, UR45, -R88.reuse ;  /* 0x0000002d40407c23 */ /* 0x100fe20008010858 */
[----:B------:R-:W-:Y:S01]  /*43b0*/  FMNMX.FTZ R77, R83, R80, !PT ;  /* 0x00000050534d7209 */ /* 0x000fe20007810000 */
[--C-:B------:R-:W-:Y:S01]  /*43c0*/  FFMA.FTZ R65, R65, UR45, -R88.reuse ;  /* 0x0000002d41417c23 */ /* 0x100fe20008010858 */
[----:B------:R-:W-:Y:S01]  /*43d0*/  FSEL R39, R39, -INF , !P5 ;  /* 0xff80000027277808 */ /* 0x000fe20006800000 */
[----:B------:R-:W0:Y:S01]  /*43e0*/  MUFU.EX2 R10, R10 ;  /* 0x0000000a000a7308 */ /* 0x000e220000000800 */
[----:B------:R-:W-:Y:S01]  /*43f0*/  FMNMX.FTZ R80, R86, R77, !PT ;  /* 0x0000004d56507209 */ /* 0x000fe20007810000 */
[--C-:B------:R-:W-:Y:S01]  /*4400*/  FFMA.FTZ R68, R68, UR45, -R88.reuse ;  /* 0x0000002d44447c23 */ /* 0x100fe20008010858 */
[--C-:B------:R-:W-:Y:S01]  /*4410*/  FFMA.FTZ R40, R40, UR45, -R88.reuse ;  /* 0x0000002d28287c23 */ /* 0x100fe20008010858 */
[--C-:B------:R-:W-:Y:S01]  /*4420*/  FFMA.FTZ R41, R41, UR45, -R88.reuse ;  /* 0x0000002d29297c23 */ /* 0x100fe20008010858 */
[----:B------:R-:W-:Y:S01]  /*4430*/  FMNMX.FTZ R81, R87, R80, !PT ;  /* 0x0000005057517209 */ /* 0x000fe20007810000 */
[--C-:B------:R-:W-:Y:S01]  /*4440*/  FFMA.FTZ R80, R85, UR45, -R88.reuse ;  /* 0x0000002d55507c23 */ /* 0x100fe20008010858 */
[--C-:B------:R-:W-:Y:S01]  /*4450*/  FFMA.FTZ R85, R69, UR45, -R88.reuse ;  /* 0x0000002d45557c23 */ /* 0x100fe20008010858 */
[----:B------:R-:W-:Y:S01]  /*4460*/  MUFU.EX2 R11, R11 ;  /* 0x0000000b000b7308 */ /* 0x000fe20000000800 */
        /* <DEDUP_REMOVED lines=19> */
[----:B------:R-:W-:Y:S01]  /*45a0*/  FFMA.FTZ R36, R36, UR45, -R88 ;  /* 0x0000002d24247c23 */ /* 0x000fe20008010858 */
[----:B------:R-:W-:-:S02]  /*45b0*/  FMNMX.FTZ R81, R67, R84, !PT ;  /* 0x0000005443517209 */ /* 0x000fc40007810000 */
[----:B0-----:R-:W-:Y:S01]  /*45c0*/  F2FP.SATFINITE.E4M3.F32.PACK_AB_MERGE_C R152, R10, R9, RZ ;  /* 0x000000090a98723e */ /* 0x001fe200048070ff */
[----:B------:R-:W-:Y:S01]  /*45d0*/  MUFU.EX2 R13, R13 ;  /* 0x0000000d000d7308 */ /* 0x000fe20000000800 */
[----:B------:R-:W-:Y:S02]  /*45e0*/  FMNMX.FTZ R84, R70, R81, !PT ;  /* 0x0000005146547209 */ /* 0x000fe40007810000 */
[----:B------:R-:W-:Y:S02]  /*45f0*/  F2FP.SATFINITE.E4M3.F32.PACK_AB_MERGE_C R152, R7, R6, R152 ;  /* 0x000000060798723e */ /* 0x000fe40004807098 */
        /* <DEDUP_REMOVED lines=11> */
[----:B------:R-:W-:Y:S02]  /*46b0*/  FMNMX.FTZ R84, R54, R81, !PT ;  /* 0x0000005136547209 */ /* 0x000fe40007810000 */
[----:B0-----:R-:W-:Y:S02]  /*46c0*/  F2FP.SATFINITE.E4M3.F32.PACK_AB_MERGE_C R154, R14, R13, RZ ;  /* 0x0000000d0e9a723e */ /* 0x001fe400048070ff */
[----:B------:R-:W-:Y:S02]  /*46d0*/  FMNMX.FTZ R81, R55, R84, !PT ;  /* 0x0000005437517209 */ /* 0x000fe40007810000 */
[----:B------:R-:W-:Y:S01]  /*46e0*/  F2FP.SATFINITE.E4M3.F32.PACK_AB_MERGE_C R154, R12, R11, R154 ;  /* 0x0000000b0c9a723e */ /* 0x000fe2000480709a */
[----:B------:R-:W-:Y:S01]  /*46f0*/  MUFU.EX2 R73, R73 ;  /* 0x0000004900497308 */ /* 0x000fe20000000800 */
[----:B------:R-:W-:Y:S01]  /*4700*/  FMNMX.FTZ R84, R26, R81, !PT ;  /* 0x000000511a547209 */ /* 0x000fe20007810000 */
[----:B------:R-:W-:-:S03]  /*4710*/  IMAD.U32 R81, RZ, RZ, UR45 ;  /* 0x0000002dff517e24 */ /* 0x000fc6000f8e00ff */
[----:B------:R-:W-:-:S03]  /*4720*/  FMNMX.FTZ R69, R27, R84, !PT ;  /* 0x000000541b457209 */ /* 0x000fc60007810000 */
[----:B------:R-:W0:Y:S01]  /*4730*/  MUFU.EX2 R76, R76 ;  /* 0x0000004c004c7308 */ /* 0x000e220000000800 */
[----:B------:R-:W-:-:S04]  /*4740*/  FMNMX.FTZ R84, R30, R69, !PT ;  /* 0x000000451e547209 */ /* 0x000fc80007810000 */
[----:B------:R-:W-:-:S03]  /*4750*/  FMNMX.FTZ R69, R31, R84, !PT ;  /* 0x000000541f457209 */ /* 0x000fc60007810000 */
[----:B------:R-:W-:Y:S01]  /*4760*/  MUFU.EX2 R72, R72 ;  /* 0x0000004800487308 */ /* 0x000fe20000000800 */
[----:B------:R-:W-:-:S04]  /*4770*/  FMNMX.FTZ R84, R34, R69, !PT ;  /* 0x0000004522547209 */ /* 0x000fc80007810000 */
[----:B------:R-:W-:-:S03]  /*4780*/  FMNMX.FTZ R69, R35, R84, !PT ;  /* 0x0000005423457209 */ /* 0x000fc60007810000 */
[----:B------:R-:W1:Y:S01]  /*4790*/  MUFU.EX2 R80, R80 ;  /* 0x0000005000507308 */ /* 0x000e620000000800 */
[----:B------:R-:W-:Y:S02]  /*47a0*/  FMNMX.FTZ R8, R38, R69, !PT ;  /* 0x0000004526087209 */ /* 0x000fe40007810000 */
[----:B0-----:R-:W-:Y:S02]  /*47b0*/  F2FP.SATFINITE.E4M3.F32.PACK_AB_MERGE_C R148, R76, R73, RZ ;  /* 0x000000494c94723e */ /* 0x001fe400048070ff */
[----:B------:R-:W-:Y:S02]  /*47c0*/  FMNMX.FTZ R8, R39, R8, !PT ;  /* 0x0000000827087209 */ /* 0x000fe40007810000 */
[----:B------:R-:W-:Y:S01]  /*47d0*/  F2FP.SATFINITE.E4M3.F32.PACK_AB_MERGE_C R148, R20, R15, R148 ;  /* 0x0000000f1494723e */ /* 0x000fe20004807094 */
[----:B------:R-:W-:Y:S02]  /*47e0*/  MUFU.EX2 R56, R56 ;  /* 0x0000003800387308 */ /* 0x000fe40000000800 */
[----:B------:R-:W0:Y:S06]  /*47f0*/  SHFL.BFLY PT, R69, R8, 0x2, 0x1f ;  /* 0x0c401f0008457f89 */ /* 0x000e2c00000e0000 */
[----:B------:R-:W-:Y:S01]  /*4800*/  MUFU.EX2 R57, R57 ;  /* 0x0000003900397308 */ /* 0x000fe20000000800 */
[----:B-1----:R-:W-:-:S04]  /*4810*/  F2FP.SATFINITE.E4M3.F32.PACK_AB_MERGE_C R150, R80, R77, RZ ;  /* 0x0000004d5096723e */ /* 0x002fc800048070ff */
[----:B------:R-:W-:-:S03]  /*4820*/  F2FP.SATFINITE.E4M3.F32.PACK_AB_MERGE_C R150, R72, R21, R150 ;  /* 0x000000154896723e */ /* 0x000fc60004807096 */
[----:B------:R-:W-:Y:S08]  /*4830*/  MUFU.EX2 R60, R60 ;  /* 0x0000003c003c7308 */ /* 0x000ff00000000800 */
[----:B------:R-:W1:Y:S01]  /*4840*/  MUFU.EX2 R61, R61 ;  /* 0x0000003d003d7308 */ /* 0x000e620000000800 */
[----:B0-----:R-:W-:-:S05]  /*4850*/  FMNMX.FTZ R69, R8, R69, !PT ;  /* 0x0000004508457209 */ /* 0x001fca0007810000 */
[----:B------:R-:W0:Y:S02]  /*4860*/  SHFL.BFLY PT, R8, R69, 0x1, 0x1f ;  /* 0x0c201f0045087f89 */ /* 0x000e2400000e0000 */
[----:B------:R-:W2:Y:S08]  /*4870*/  MUFU.EX2 R68, R68 ;  /* 0x0000004400447308 */ /* 0x000eb00000000800 */
[----:B------:R-:W-:Y:S01]  /*4880*/  MUFU.EX2 R64, R64 ;  /* 0x0000004000407308 */ /* 0x000fe20000000800 */
[----:B-1----:R-:W-:-:S04]  /*4890*/  F2FP.SATFINITE.E4M3.F32.PACK_AB_MERGE_C R144, R61, R60, RZ ;  /* 0x0000003c3d90723e */ /* 0x002fc800048070ff */
[----:B------:R-:W-:-:S03]  /*48a0*/  F2FP.SATFINITE.E4M3.F32.PACK_AB_MERGE_C R144, R57, R56, R144 ;  /* 0x000000383990723e */ /* 0x000fc60004807090 */
[----:B------:R-:W1:Y:S01]  /*48b0*/  MUFU.EX2 R65, R65 ;  /* 0x0000004100417308 */ /* 0x000e620000000800 */
[----:B--2---:R-:W-:Y:S02]  /*48c0*/  F2FP.SATFINITE.E4M3.F32.PACK_AB_MERGE_C R146, R23, R68, RZ ;  /* 0x000000441792723e */ /* 0x004fe400048070ff */
[----:B0-----:R-:W-:Y:S01]  /*48d0*/  FMNMX.FTZ R8, R69, R8, !PT ;  /* 0x0000000845087209 */ /* 0x001fe20007810000 */
[----:B------:R-:W-:-:S04]  /*48e0*/  FFMA.FTZ R69, R37, UR45, -R88 ;  /* 0x0000002d25457c23 */ /* 0x000fc80008010858 */
[----:B------:R-:W-:Y:S01]  /*48f0*/  MUFU.EX2 R44, R44 ;  /* 0x0000002c002c7308 */ /* 0x000fe20000000800 */
[C---:B------:R-:W-:Y:S01]  /*4900*/  FSETP.NEU.FTZ.AND P1, PT, R8.reuse, -INF , PT ;  /* 0xff8000000800780b */ /* 0x040fe20003f3d000 */
[----:B------:R-:W-:-:S05]  /*4910*/  FFMA.FTZ R81, R8, R81, -8 ;  /* 0xc100000008517423 */ /* 0x000fca0000010051 */
[----:B------:R-:W-:Y:S01]  /*4920*/  FSEL R37, R81, RZ, P1 ;  /* 0x000000ff51257208 */ /* 0x000fe20000800000 */
[----:B------:R-:W-:Y:S01]  /*4930*/  MUFU.EX2 R45, R45 ;  /* 0x0000002d002d7308 */ /* 0x000fe20000000800 */
[----:B-1----:R-:W-:Y:S02]  /*4940*/  F2FP.SATFINITE.E4M3.F32.PACK_AB_MERGE_C R146, R65, R64, R146 ;  /* 0x000000404192723e */ /* 0x002fe40004807092 */
[----:B------:R-:W-:Y:S01]  /*4950*/  PLOP3.LUT P1, PT, PT, PT, UP1, 0x40, 0x0 ;  /* 0x000000000000781c */ /* 0x000fe20003f2e818 */
[--C-:B------:R-:W-:Y:S01]  /*4960*/  FFMA.FTZ R81, R90, UR45, -R37.reuse ;  /* 0x0000002d5a517c23 */ /* 0x100fe20008010825 */
[--C-:B------:R-:W-:Y:S01]  /*4970*/  FFMA.FTZ R84, R91, UR45, -R37.reuse ;  /* 0x0000002d5b547c23 */ /* 0x100fe20008010825 */
[--C-:B------:R-:W-:Y:S01]  /*4980*/  FFMA.FTZ R85, R94, UR45, -R37.reuse ;  /* 0x0000002d5e557c23 */ /* 0x100fe20008010825 */
[--C-:B------:R-:W-:Y:S01]  /*4990*/  FFMA.FTZ R93, R79, UR45, -R37.reuse ;  /* 0x0000002d4f5d7c23 */ /* 0x100fe20008010825 */
[----:B------:R-:W-:Y:S01]  /*49a0*/  FFMA.FTZ R79, R82, UR45, -R37 ;  /* 0x0000002d524f7c23 */ /* 0x000fe20008010825 */
[----:B------:R-:W-:Y:S01]  /*49b0*/  FADD.FTZ R94, R6, R7 ;  /* 0x00000007065e7221 */ /* 0x000fe20000010000 */
[----:B------:R-:W-:Y:S01]  /*49c0*/  MUFU.EX2 R81, R81 ;  /* 0x0000005100517308 */ /* 0x000fe20000000800 */
[--C-:B------:R-:W-:Y:S01]  /*49d0*/  FFMA.FTZ R82, R83, UR45, -R37.reuse ;  /* 0x0000002d53527c23 */ /* 0x100fe20008010825 */
[--C-:B------:R-:W-:Y:S01]  /*49e0*/  FFMA.FTZ R88, R95, UR45, -R37.reuse ;  /* 0x0000002d5f587c23 */ /* 0x100fe20008010825 */
[--C-:B------:R-:W-:Y:S01]  /*49f0*/  FFMA.FTZ R83, R86, UR45, -R37.reuse ;  /* 0x0000002d56537c23 */ /* 0x100fe20008010825 */
[--C-:B------:R-:W-:Y:S01]  /*4a00*/  FFMA.FTZ R86, R87, UR45, -R37.reuse ;  /* 0x0000002d57567c23 */ /* 0x100fe20008010825 */
[--C-:B------:R-:W-:Y:S01]  /*4a10*/  FFMA.FTZ R87, R63, UR45, -R37.reuse ;  /* 0x0000002d3f577c23 */ /* 0x100fe20008010825 */
[----:B------:R-:W-:Y:S01]  /*4a20*/  FADD.FTZ R95, R9, R94 ;  /* 0x0000005e095f7221 */ /* 0x000fe20000010000 */
[--C-:B------:R-:W-:Y:S01]  /*4a30*/  FFMA.FTZ R63, R66, UR45, -R37.reuse ;  /* 0x0000002d423f7c23 */ /* 0x100fe20008010825 */
[----:B------:R-:W0:Y:S01]  /*4a40*/  MUFU.EX2 R84, R84 ;  /* 0x0000005400547308 */ /* 0x000e220000000800 */
[--C-:B------:R-:W-:Y:S01]  /*4a50*/  FFMA.FTZ R89, R98, UR45, -R37.reuse ;  /* 0x0000002d62597c23 */ /* 0x100fe20008010825 */
[--C-:B------:R-:W-:Y:S01]  /*4a60*/  FFMA.FTZ R66, R67, UR45, -R37.reuse ;  /* 0x0000002d43427c23 */ /* 0x100fe20008010825 */
[----:B------:R-:W-:Y:S01]  /*4a70*/  FFMA.FTZ R67, R70, UR45, -R37 ;  /* 0x0000002d46437c23 */ /* 0x000fe20008010825 */
[----:B------:R-:W-:Y:S01]  /*4a80*/  FADD.FTZ R70, R10, R95 ;  /* 0x0000005f0a467221 */ /* 0x000fe20000010000 */
[--C-:B------:R-:W-:Y:S01]  /*4a90*/  FFMA.FTZ R90, R99, UR45, -R37.reuse ;  /* 0x0000002d635a7c23 */ /* 0x100fe20008010825 */
[--C-:B------:R-:W-:Y:S01]  /*4aa0*/  FFMA.FTZ R91, R102, UR45, -R37.reuse ;  /* 0x0000002d665b7c23 */ /* 0x100fe20008010825 */
[--C-:B------:R-:W-:Y:S01]  /*4ab0*/  FFMA.FTZ R92, R103, UR45, -R37.reuse ;  /* 0x0000002d675c7c23 */ /* 0x100fe20008010825 */
[----:B------:R-:W1:Y:S01]  /*4ac0*/  MUFU.EX2 R85, R85 ;  /* 0x0000005500557308 */ /* 0x000e620000000800 */
[----:B------:R-:W-:Y:S01]  /*4ad0*/  FADD.FTZ R95, R11, R70 ;  /* 0x000000460b5f7221 */ /* 0x000fe20000010000 */
[--C-:B------:R-:W-:Y:S01]  /*4ae0*/  FFMA.FTZ R70, R71, UR45, -R37.reuse ;  /* 0x0000002d47467c23 */ /* 0x100fe20008010825 */
[--C-:B------:R-:W-:Y:S01]  /*4af0*/  FFMA.FTZ R74, R74, UR45, -R37.reuse ;  /* 0x0000002d4a4a7c23 */ /* 0x100fe20008010825 */
[----:B------:R-:W-:Y:S01]  /*4b00*/  FFMA.FTZ R75, R75, UR45, -R37 ;  /* 0x0000002d4b4b7c23 */ /* 0x000fe20008010825 */
[----:B------:R-:W-:Y:S01]  /*4b10*/  FADD.FTZ R96, R12, R95 ;  /* 0x0000005f0c607221 */ /* 0x000fe20000010000 */
[--C-:B------:R-:W-:Y:S01]  /*4b20*/  FFMA.FTZ R78, R78, UR45, -R37.reuse ;  /* 0x0000002d4e4e7c23 */ /* 0x100fe20008010825 */
[--C-:B------:R-:W-:Y:S01]  /*4b30*/  FFMA.FTZ R58, R58, UR45, -R37.reuse ;  /* 0x0000002d3a3a7c23 */ /* 0x100fe20008010825 */
[----:B------:R-:W2:Y:S01]  /*4b40*/  MUFU.EX2 R88, R88 ;  /* 0x0000005800587308 */ /* 0x000ea20000000800 */
[----:B0-----:R-:W-:Y:S01]  /*4b50*/  FADD.FTZ R94, R81, R84 ;  /* 0x00000054515e7221 */ /* 0x001fe20000010000 */
[----:B------:R-:W-:Y:S01]  /*4b60*/  FADD.FTZ R95, R13, R96 ;  /* 0x000000600d5f7221 */ /* 0x000fe20000010000 */
[--C-:B------:R-:W-:Y:S01]  /*4b70*/  FFMA.FTZ R59, R59, UR45, -R37.reuse ;  /* 0x0000002d3b3b7c23 */ /* 0x100fe20008010825 */
[--C-:B------:R-:W-:Y:S01]  /*4b80*/  FFMA.FTZ R62, R62, UR45, -R37.reuse ;  /* 0x0000002d3e3e7c23 */ /* 0x100fe20008010825 */
[----:B------:R-:W-:Y:S01]  /*4b90*/  FFMA.FTZ R42, R42, UR45, -R37 ;  /* 0x0000002d2a2a7c23 */ /* 0x000fe20008010825 */
[----:B------:R-:W-:Y:S01]  /*4ba0*/  FADD.FTZ R96, R14, R95 ;  /* 0x0000005f0e607221 */ /* 0x000fe20000010000 */
[--C-:B------:R-:W-:Y:S01]  /*4bb0*/  FFMA.FTZ R43, R43, UR45, -R37.reuse ;  /* 0x0000002d2b2b7c23 */ /* 0x100fe20008010825 */
[----:B------:R-:W0:Y:S01]  /*4bc0*/  MUFU.EX2 R89, R89 ;  /* 0x0000005900597308 */ /* 0x000e220000000800 */
[----:B-1----:R-:W-:Y:S01]  /*4bd0*/  FADD.FTZ R71, R85, R94 ;  /* 0x0000005e55477221 */ /* 0x002fe20000010000 */
[--C-:B------:R-:W-:Y:S01]  /*4be0*/  FFMA.FTZ R47, R47, UR45, -R37.reuse ;  /* 0x0000002d2f2f7c23 */ /* 0x100fe20008010825 */
[--C-:B------:R-:W-:Y:S01]  /*4bf0*/  FFMA.FTZ R54, R54, UR45, -R37.reuse ;  /* 0x0000002d36367c23 */ /* 0x100fe20008010825 */
[--C-:B------:R-:W-:Y:S01]  /*4c00*/  FFMA.FTZ R55, R55, UR45, -R37.reuse ;  /* 0x0000002d37377c23 */ /* 0x100fe20008010825 */
[--C-:B------:R-:W-:Y:S01]  /*4c10*/  FFMA.FTZ R26, R26, UR45, -R37.reuse ;  /* 0x0000002d1a1a7c23 */ /* 0x100fe20008010825 */
[--C-:B------:R-:W-:Y:S01]  /*4c20*/  FFMA.FTZ R27, R27, UR45, -R37.reuse ;  /* 0x0000002d1b1b7c23 */ /* 0x100fe20008010825 */
[----:B------:R-:W-:Y:S01]  /*4c30*/  FFMA.FTZ R30, R30, UR45, -R37 ;  /* 0x0000002d1e1e7c23 */ /* 0x000fe20008010825 */
[----:B------:R-:W1:Y:S01]  /*4c40*/  MUFU.EX2 R90, R90 ;  /* 0x0000005a005a7308 */ /* 0x000e620000000800 */
[----:B--2---:R-:W-:Y:S01]  /*4c50*/  FADD.FTZ R94, R88, R71 ;  /* 0x00000047585e7221 */ /* 0x004fe20000010000 */
[----:B------:R-:W-:Y:S01]  /*4c60*/  FADD.FTZ R71, R15, R96 ;  /* 0x000000600f477221 */ /* 0x000fe20000010000 */
[--C-:B------:R-:W-:Y:S01]  /*4c70*/  FFMA.FTZ R31, R31, UR45, -R37.reuse ;  /* 0x0000002d1f1f7c23 */ /* 0x100fe20008010825 */
[--C-:B------:R-:W-:Y:S01]  /*4c80*/  FFMA.FTZ R34, R34, UR45, -R37.reuse ;  /* 0x0000002d22227c23 */ /* 0x100fe20008010825 */
[----:B------:R-:W-:Y:S01]  /*4c90*/  FFMA.FTZ R35, R35, UR45, -R37 ;  /* 0x0000002d23237c23 */ /* 0x000fe20008010825 */
[----:B------:R-:W-:Y:S01]  /*4ca0*/  FADD.FTZ R10, R20, R71 ;  /* 0x00000047140a7221 */ /* 0x000fe20000010000 */
[----:B------:R-:W-:Y:S01]  /*4cb0*/  FFMA.FTZ R38, R38, UR45, -R37 ;  /* 0x0000002d26267c23 */ /* 0x000fe20008010825 */
[----:B------:R-:W2:Y:S01]  /*4cc0*/  MUFU.EX2 R91, R91 ;  /* 0x0000005b005b7308 */ /* 0x000ea20000000800 */
[----:B0-----:R-:W-:Y:S01]  /*4cd0*/  FADD.FTZ R19, R89, R94 ;  /* 0x0000005e59137221 */ /* 0x001fe20000010000 */
[----:B------:R-:W-:-:S04]  /*4ce0*/  F2FP.SATFINITE.E4M3.F32.PACK_AB_MERGE_C R85, R88, R85, RZ ;  /* 0x000000555855723e */ /* 0x000fc800048070ff */
[----:B------:R-:W-:Y:S02]  /*4cf0*/  F2FP.SATFINITE.E4M3.F32.PACK_AB_MERGE_C R153, R84, R81, R85 ;  /* 0x000000515499723e */ /* 0x000fe40004807055 */
[----:B------:R-:W0:Y:S01]  /*4d00*/  MUFU.EX2 R92, R92 ;  /* 0x0000005c005c7308 */ /* 0x000e220000000800 */
[----:B-1----:R-:W-:Y:S01]  /*4d10*/  FADD.FTZ R14, R90, R19 ;  /* 0x000000135a0e7221 */ /* 0x002fe20000010000 */
[----:B------:R-:W-:Y:S01]  /*4d20*/  FADD.FTZ R19, R73, R10 ;  /* 0x0000000a49137221 */ /* 0x000fe20000010000 */
[----:B------:R-:W-:-:S03]  /*4d30*/  FFMA.FTZ R10, R46, UR45, -R37 ;  /* 0x0000002d2e0a7c23 */ /* 0x000fc60008010825 */
[----:B------:R-:W-:Y:S02]  /*4d40*/  FADD.FTZ R76, R76, R19 ;  /* 0x000000134c4c7221 */ /* 0x000fe40000010000 */
[----:B------:R-:W1:Y:S01]  /*4d50*/  MUFU.EX2 R74, R74 ;  /* 0x0000004a004a7308 */ /* 0x000e620000000800 */
[----:B--2---:R-:W-:Y:S01]  /*4d60*/  FADD.FTZ R13, R91, R14 ;  /* 0x0000000e5b0d7221 */ /* 0x004fe20000010000 */
[----:B------:R-:W-:-:S04]  /*4d70*/  FADD.FTZ R7, R21, R76 ;  /* 0x0000004c15077221 */ /* 0x000fc80000010000 */
[----:B------:R-:W-:Y:S02]  /*4d80*/  FADD.FTZ R12, R72, R7 ;  /* 0x00000007480c7221 */ /* 0x000fe40000010000 */
[----:B------:R-:W2:Y:S01]  /*4d90*/  MUFU.EX2 R75, R75 ;  /* 0x0000004b004b7308 */ /* 0x000ea20000000800 */
[C---:B0-----:R-:W-:Y:S01]  /*4da0*/  FADD.FTZ R13, R92.reuse, R13 ;  /* 0x0000000d5c0d7221 */ /* 0x041fe20000010000 */
[----:B------:R-:W-:-:S04]  /*4db0*/  F2FP.SATFINITE.E4M3.F32.PACK_AB_MERGE_C R91, R92, R91, RZ ;  /* 0x0000005b5c5b723e */ /* 0x000fc800048070ff */
[----:B------:R-:W-:Y:S02]  /*4dc0*/  F2FP.SATFINITE.E4M3.F32.PACK_AB_MERGE_C R155, R90, R89, R91 ;  /* 0x000000595a9b723e */ /* 0x000fe4000480705b */
[----:B------:R-:W0:Y:S01]  /*4dd0*/  MUFU.EX2 R78, R78 ;  /* 0x0000004e004e7308 */ /* 0x000e220000000800 */
[----:B-1----:R-:W-:Y:S01]  /*4de0*/  FADD.FTZ R6, R74, R13 ;  /* 0x0000000d4a067221 */ /* 0x002fe20000010000 */
[----:B------:R-:W-:-:S04]  /*4df0*/  FADD.FTZ R13, R77, R12 ;  /* 0x0000000c4d0d7221 */ /* 0x000fc80000010000 */
[----:B------:R-:W-:Y:S02]  /*4e00*/  FADD.FTZ R13, R80, R13 ;  /* 0x0000000d500d7221 */ /* 0x000fe40000010000 */
[----:B------:R-:W1:Y:S01]  /*4e10*/  MUFU.EX2 R93, R93 ;  /* 0x0000005d005d7308 */ /* 0x000e620000000800 */
[----:B--2---:R-:W-:Y:S01]  /*4e20*/  FADD.FTZ R7, R75, R6 ;  /* 0x000000064b077221 */ /* 0x004fe20000010000 */
[----:B------:R-:W-:Y:S01]  /*4e30*/  FADD.FTZ R14, R56, R13 ;  /* 0x0000000d380e7221 */ /* 0x000fe20000010000 */
[----:B------:R-:W-:-:S03]  /*4e40*/  FFMA.FTZ R6, R50, UR45, -R37 ;  /* 0x0000002d32067c23 */ /* 0x000fc60008010825 */
[----:B------:R-:W-:Y:S01]  /*4e50*/  FADD.FTZ R15, R57, R14 ;  /* 0x0000000e390f7221 */ /* 0x000fe20000010000 */
[----:B------:R-:W-:Y:S01]  /*4e60*/  F2FP.SATFINITE.E4M3.F32.PACK_AB_MERGE_C R14, R45, R44, RZ ;  /* 0x0000002c2d0e723e */ /* 0x000fe200048070ff */
[----:B------:R-:W2:Y:S01]  /*4e70*/  MUFU.EX2 R79, R79 ;  /* 0x0000004f004f7308 */ /* 0x000ea20000000800 */
[----:B0-----:R-:W-:Y:S01]  /*4e80*/  FADD.FTZ R12, R78, R7 ;  /* 0x000000074e0c7221 */ /* 0x001fe20000010000 */
[----:B------:R-:W-:Y:S01]  /*4e90*/  FADD.FTZ R60, R60, R15 ;  /* 0x0000000f3c3c7221 */ /* 0x000fe20000010000 */
[--C-:B------:R-:W-:Y:S01]  /*4ea0*/  FFMA.FTZ R7, R51, UR45, -R37.reuse ;  /* 0x0000002d33077c23 */ /* 0x100fe20008010825 */
[----:B------:R-:W-:Y:S02]  /*4eb0*/  FFMA.FTZ R37, R39, UR45, -R37 ;  /* 0x0000002d27257c23 */ /* 0x000fe40008010825 */
[----:B------:R-:W-:Y:S02]  /*4ec0*/  FADD.FTZ R61, R61, R60 ;  /* 0x0000003c3d3d7221 */ /* 0x000fe40000010000 */
[----:B------:R-:W0:Y:S01]  /*4ed0*/  MUFU.EX2 R82, R82 ;  /* 0x0000005200527308 */ /* 0x000e220000000800 */
[C---:B-1----:R-:W-:Y:S01]  /*4ee0*/  FADD.FTZ R12, R93.reuse, R12 ;  /* 0x0000000c5d0c7221 */ /* 0x042fe20000010000 */
[----:B------:R-:W-:Y:S01]  /*4ef0*/  FADD.FTZ R64, R64, R61 ;  /* 0x0000003d40407221 */ /* 0x000fe20000010000 */
[----:B------:R-:W-:-:S03]  /*4f00*/  F2FP.SATFINITE.E4M3.F32.PACK_AB_MERGE_C R78, R93, R78, RZ ;  /* 0x0000004e5d4e723e */ /* 0x000fc600048070ff */
[----:B------:R-:W-:Y:S01]  /*4f10*/  FADD.FTZ R65, R65, R64 ;  /* 0x0000004041417221 */ /* 0x000fe20000010000 */
[----:B------:R-:W-:Y:S01]  /*4f20*/  F2FP.SATFINITE.E4M3.F32.PACK_AB_MERGE_C R149, R75, R74, R78 ;  /* 0x0000004a4b95723e */ /* 0x000fe2000480704e */
[----:B------:R-:W1:Y:S01]  /*4f30*/  MUFU.EX2 R83, R83 ;  /* 0x0000005300537308 */ /* 0x000e620000000800 */
[----:B--2---:R-:W-:Y:S01]  /*4f40*/  FADD.FTZ R13, R79, R12 ;  /* 0x0000000c4f0d7221 */ /* 0x004fe20000010000 */
[----:B------:R-:W-:-:S04]  /*4f50*/  FADD.FTZ R68, R68, R65 ;  /* 0x0000004144447221 */ /* 0x000fc80000010000 */
[----:B------:R-:W-:Y:S02]  /*4f60*/  FADD.FTZ R23, R23, R68 ;  /* 0x0000004417177221 */ /* 0x000fe40000010000 */
[----:B------:R-:W2:Y:S01]  /*4f70*/  MUFU.EX2 R86, R86 ;  /* 0x0000005600567308 */ /* 0x000ea20000000800 */
[----:B0-----:R-:W-:-:S07]  /*4f80*/  FADD.FTZ R12, R82, R13 ;  /* 0x0000000d520c7221 */ /* 0x001fce0000010000 */
[----:B------:R-:W0:Y:S01]  /*4f90*/  MUFU.EX2 R58, R58 ;  /* 0x0000003a003a7308 */ /* 0x000e220000000800 */
[----:B-1----:R-:W-:-:S07]  /*4fa0*/  FADD.FTZ R13, R83, R12 ;  /* 0x0000000c530d7221 */ /* 0x002fce0000010000 */
[----:B------:R-:W1:Y:S01]  /*4fb0*/  MUFU.EX2 R59, R59 ;  /* 0x0000003b003b7308 */ /* 0x000e620000000800 */
[C---:B--2---:R-:W-:Y:S01]  /*4fc0*/  FADD.FTZ R13, R86.reuse, R13 ;  /* 0x0000000d560d7221 */ /* 0x044fe20000010000 */
[----:B------:R-:W-:-:S04]  /*4fd0*/  F2FP.SATFINITE.E4M3.F32.PACK_AB_MERGE_C R83, R86, R83, RZ ;  /* 0x000000535653723e */ /* 0x000fc800048070ff */
[----:B------:R-:W-:Y:S02]  /*4fe0*/  F2FP.SATFINITE.E4M3.F32.PACK_AB_MERGE_C R151, R82, R79, R83 ;  /* 0x0000004f5297723e */ /* 0x000fe40004807053 */
[----:B------:R-:W2:Y:S01]  /*4ff0*/  MUFU.EX2 R62, R62 ;  /* 0x0000003e003e7308 */ /* 0x000ea20000000800 */
[----:B0-----:R-:W-:-:S07]  /*5000*/  FADD.FTZ R12, R58, R13 ;  /* 0x0000000d3a0c7221 */ /* 0x001fce0000010000 */
[----:B------:R-:W0:Y:S01]  /*5010*/  MUFU.EX2 R87, R87 ;  /* 0x0000005700577308 */ /* 0x000e220000000800 */
[----:B-1----:R-:W-:-:S07]  /*5020*/  FADD.FTZ R13, R59, R12 ;  /* 0x0000000c3b0d7221 */ /* 0x002fce0000010000 */
[----:B------:R-:W1:Y:S01]  /*5030*/  MUFU.EX2 R63, R63 ;  /* 0x0000003f003f7308 */ /* 0x000e620000000800 */
[----:B--2---:R-:W-:-:S07]  /*5040*/  FADD.FTZ R12, R62, R13 ;  /* 0x0000000d3e0c7221 */ /* 0x004fce0000010000 */
[----:B------:R-:W2:Y:S01]  /*5050*/  MUFU.EX2 R66, R66 ;  /* 0x0000004200427308 */ /* 0x000ea20000000800 */
[C---:B0-----:R-:W-:Y:S01]  /*5060*/  FADD.FTZ R12, R87.reuse, R12 ;  /* 0x0000000c570c7221 */ /* 0x041fe20000010000 */
[----:B------:R-:W-:-:S04]  /*5070*/  F2FP.SATFINITE.E4M3.F32.PACK_AB_MERGE_C R62, R87, R62, RZ ;  /* 0x0000003e573e723e */ /* 0x000fc800048070ff */
[----:B------:R-:W-:Y:S02]  /*5080*/  F2FP.SATFINITE.E4M3.F32.PACK_AB_MERGE_C R145, R59, R58, R62 ;  /* 0x0000003a3b91723e */ /* 0x000fe4000480703e */
[----:B------:R-:W0:Y:S01]  /*5090*/  MUFU.EX2 R67, R67 ;  /* 0x0000004300437308 */ /* 0x000e220000000800 */
[----:B-1----:R-:W-:-:S07]  /*50a0*/  FADD.FTZ R13, R63, R12 ;  /* 0x0000000c3f0d7221 */ /* 0x002fce0000010000 */
[----:B------:R-:W1:Y:S01]  /*50b0*/  MUFU.EX2 R70, R70 ;  /* 0x0000004600467308 */ /* 0x000e620000000800 */
[----:B--2---:R-:W-:-:S07]  /*50c0*/  FADD.FTZ R12, R66, R13 ;  /* 0x0000000d420c7221 */ /* 0x004fce0000010000 */
[----:B------:R-:W-:Y:S01]  /*50d0*/  MUFU.EX2 R40, R40 ;  /* 0x0000002800287308 */ /* 0x000fe20000000800 */
[----:B0-----:R-:W-:-:S07]  /*50e0*/  FADD.FTZ R13, R67, R12 ;  /* 0x0000000c430d7221 */ /* 0x001fce0000010000 */
[----:B------:R-:W0:Y:S01]  /*50f0*/  MUFU.EX2 R41, R41 ;  /* 0x0000002900297308 */ /* 0x000e220000000800 */
[C---:B-1----:R-:W-:Y:S01]  /*5100*/  FADD.FTZ R13, R70.reuse, R13 ;  /* 0x0000000d460d7221 */ /* 0x042fe20000010000 */
[----:B------:R-:W-:-:S04]  /*5110*/  F2FP.SATFINITE.E4M3.F32.PACK_AB_MERGE_C R67, R70, R67, RZ ;  /* 0x000000434643723e */ /* 0x000fc800048070ff */
[----:B------:R-:W-:Y:S02]  /*5120*/  F2FP.SATFINITE.E4M3.F32.PACK_AB_MERGE_C R147, R66, R63, R67 ;  /* 0x0000003f4293723e */ /* 0x000fe40004807043 */
[----:B------:R-:W1:Y:S08]  /*5130*/  MUFU.EX2 R42, R42 ;  /* 0x0000002a002a7308 */ /* 0x000e700000000800 */
[----:B------:R-:W2:Y:S01]  /*5140*/  MUFU.EX2 R9, R43 ;  /* 0x0000002b00097308 */ /* 0x000ea20000000800 */
[----:B0-----:R-:W-:Y:S01]  /*5150*/  F2FP.SATFINITE.E4M3.F32.PACK_AB_MERGE_C R140, R41, R40, R14 ;  /* 0x00000028298c723e */ /* 0x001fe2000480700e */
[----:B------:R-:W-:-:S04]  /*5160*/  FADD.FTZ R40, R40, R23 ;  /* 0x0000001728287221 */ /* 0x000fc80000010000 */
[----:B------:R-:W-:Y:S02]  /*5170*/  FADD.FTZ R41, R41, R40 ;  /* 0x0000002829297221 */ /* 0x000fe40000010000 */
[----:B------:R-:W0:Y:S01]  /*5180*/  MUFU.EX2 R10, R10 ;  /* 0x0000000a000a7308 */ /* 0x000e220000000800 */
[----:B-1----:R-:W-:Y:S01]  /*5190*/  FADD.FTZ R12, R42, R13 ;  /* 0x0000000d2a0c7221 */ /* 0x002fe20000010000 */
[----:B------:R-:W-:-:S04]  /*51a0*/  FADD.FTZ R44, R44, R41 ;  /* 0x000000292c2c7221 */ /* 0x000fc80000010000 */
[----:B------:R-:W-:Y:S02]  /*51b0*/  FADD.FTZ R45, R45, R44 ;  /* 0x0000002c2d2d7221 */ /* 0x000fe40000010000 */
[----:B------:R-:W-:Y:S01]  /*51c0*/  MUFU.EX2 R52, R52 ;  /* 0x0000003400347308 */ /* 0x000fe20000000800 */
[----:B--2---:R-:W-:-:S07]  /*51d0*/  FADD.FTZ R13, R9, R12 ;  /* 0x0000000c090d7221 */ /* 0x004fce0000010000 */
[----:B------:R-:W1:Y:S01]  /*51e0*/  MUFU.EX2 R53, R53 ;  /* 0x0000003500357308 */ /* 0x000e620000000800 */
[----:B0-----:R-:W-:-:S07]  /*51f0*/  FADD.FTZ R12, R10, R13 ;  /* 0x0000000d0a0c7221 */ /* 0x001fce0000010000 */
[----:B------:R-:W0:Y:S08]  /*5200*/  MUFU.EX2 R11, R47 ;  /* 0x0000002f000b7308 */ /* 0x000e300000000800 */
[----:B------:R-:W-:Y:S01]  /*5210*/  MUFU.EX2 R48, R48 ;  /* 0x0000003000307308 */ /* 0x000fe20000000800 */
[----:B-1----:R-:W-:-:S07]  /*5220*/  F2FP.SATFINITE.E4M3.F32.PACK_AB_MERGE_C R14, R53, R52, RZ ;  /* 0x00000034350e723e */ /* 0x002fce00048070ff */
[----:B------:R-:W1:Y:S01]  /*5230*/  MUFU.EX2 R49, R49 ;  /* 0x0000003100317308 */ /* 0x000e620000000800 */
[C---:B0-----:R-:W-:Y:S01]  /*5240*/  F2FP.SATFINITE.E4M3.F32.PACK_AB_MERGE_C R13, R11.reuse, R10, RZ ;  /* 0x0000000a0b0d723e */ /* 0x041fe200048070ff */
[----:B------:R-:W-:-:S03]  /*5250*/  FADD.FTZ R11, R11, R12 ;  /* 0x0000000c0b0b7221 */ /* 0x000fc60000010000 */
[----:B------:R-:W-:-:S03]  /*5260*/  F2FP.SATFINITE.E4M3.F32.PACK_AB_MERGE_C R141, R9, R42, R13 ;  /* 0x0000002a098d723e */ /* 0x000fc6000480700d */
[----:B------:R-:W0:Y:S08]  /*5270*/  MUFU.EX2 R6, R6 ;  /* 0x0000000600067308 */ /* 0x000e300000000800 */
[----:B------:R-:W2:Y:S01]  /*5280*/  MUFU.EX2 R7, R7 ;  /* 0x0000000700077308 */ /* 0x000ea20000000800 */
[----:B-1----:R-:W-:Y:S01]  /*5290*/  F2FP.SATFINITE.E4M3.F32.PACK_AB_MERGE_C R142, R49, R48, R14 ;  /* 0x00000030318e723e */ /* 0x002fe2000480700e */
[----:B------:R-:W-:-:S04]  /*52a0*/  FADD.FTZ R48, R48, R45 ;  /* 0x0000002d30307221 */ /* 0x000fc80000010000 */
[----:B------:R-:W-:Y:S02]  /*52b0*/  FADD.FTZ R49, R49, R48 ;  /* 0x0000003031317221 */ /* 0x000fe40000010000 */
[----:B------:R-:W1:Y:S01]  /*52c0*/  MUFU.EX2 R54, R54 ;  /* 0x0000003600367308 */ /* 0x000e620000000800 */
[----:B0-----:R-:W-:Y:S01]  /*52d0*/  FADD.FTZ R10, R6, R11 ;  /* 0x0000000b060a7221 */ /* 0x001fe20000010000 */
[----:B------:R-:W-:-:S04]  /*52e0*/  FADD.FTZ R52, R52, R49 ;  /* 0x0000003134347221 */ /* 0x000fc80000010000 */
[----:B------:R-:W-:Y:S02]  /*52f0*/  FADD.FTZ R53, R53, R52 ;  /* 0x0000003435357221 */ /* 0x000fe40000010000 */
[----:B------:R-:W-:Y:S01]  /*5300*/  MUFU.EX2 R28, R28 ;  /* 0x0000001c001c7308 */ /* 0x000fe20000000800 */
[----:B--2---:R-:W-:-:S07]  /*5310*/  FADD.FTZ R11, R7, R10 ;  /* 0x0000000a070b7221 */ /* 0x004fce0000010000 */
[----:B------:R-:W0:Y:S01]  /*5320*/  MUFU.EX2 R29, R29 ;  /* 0x0000001d001d7308 */ /* 0x000e220000000800 */
[----:B-1----:R-:W-:-:S07]  /*5330*/  FADD.FTZ R10, R54, R11 ;  /* 0x0000000b360a7221 */ /* 0x002fce0000010000 */
[----:B------:R-:W1:Y:S08]  /*5340*/  MUFU.EX2 R55, R55 ;  /* 0x0000003700377308 */ /* 0x000e700000000800 */
[----:B------:R-:W-:Y:S01]  /*5350*/  MUFU.EX2 R24, R24 ;  /* 0x0000001800187308 */ /* 0x000fe20000000800 */
[----:B0-----:R-:W-:-:S07]  /*5360*/  F2FP.SATFINITE.E4M3.F32.PACK_AB_MERGE_C R12, R29, R28, RZ ;  /* 0x0000001c1d0c723e */ /* 0x001fce00048070ff */
[----:B------:R-:W0:Y:S01]  /*5370*/  MUFU.EX2 R25, R25 ;  /* 0x0000001900197308 */ /* 0x000e220000000800 */
[C---:B-1----:R-:W-:Y:S01]  /*5380*/  F2FP.SATFINITE.E4M3.F32.PACK_AB_MERGE_C R54, R55.reuse, R54, RZ ;  /* 0x000000363736723e */ /* 0x042fe200048070ff */
[----:B------:R-:W-:-:S03]  /*5390*/  FADD.FTZ R55, R55, R10 ;  /* 0x0000000a37377221 */ /* 0x000fc60000010000 */
[----:B------:R-:W-:-:S03]  /*53a0*/  F2FP.SATFINITE.E4M3.F32.PACK_AB_MERGE_C R143, R7, R6, R54 ;  /* 0x00000006078f723e */ /* 0x000fc60004807036 */
        /* <DEDUP_REMOVED lines=27> */
[----:B------:R-:W-:-:S06]  /*5560*/  FADD.FTZ R36, R36, R33 ;  /* 0x0000002124247221 */ /* 0x000fcc0000010000 */
[----:B------:R-:W0:Y:S01]  /*5570*/  MUFU.EX2 R37, R37 ;  /* 0x0000002500257308 */ /* 0x000e220000000800 */
[----:B--2---:R-:W-:-:S04]  /*5580*/  FADD.FTZ R7, R35, R6 ;  /* 0x0000000623077221 */ /* 0x004fc80000010000 */
[----:B-1----:R-:W-:Y:S01]  /*5590*/  FADD.FTZ R6, R38, R7 ;  /* 0x0000000726067221 */ /* 0x002fe20000010000 */
[----:B------:R-:W-:Y:S01]  /*55a0*/  FADD.FTZ R7, R69, R36 ;  /* 0x0000002445077221 */ /* 0x000fe20000010000 */
[C---:B0-----:R-:W-:Y:S02]  /*55b0*/  F2FP.SATFINITE.E4M3.F32.PACK_AB_MERGE_C R9, R37.reuse, R38, RZ ;  /* 0x000000262509723e */ /* 0x041fe400048070ff */
[----:B------:R-:W-:Y:S02]  /*55c0*/  FADD.FTZ R6, R37, R6 ;  /* 0x0000000625067221 */ /* 0x000fe40000010000 */
[----:B------:R-:W-:Y:S01]  /*55d0*/  F2FP.SATFINITE.E4M3.F32.PACK_AB_MERGE_C R139, R35, R34, R9 ;  /* 0x00000022238b723e */ /* 0x000fe20004807009 */
[----:B------:R-:W-:Y:S01]  /*55e0*/  VIADD R9, R22, 0xfffffffe ;  /* 0xfffffffe16097836 */ /* 0x000fe20000000000 */
[----:B------:R-:W-:Y:S06]  /*55f0*/  @P1 BRA `(.L_x_669) ;  /* 0x0000000000441947 */ /* 0x000fec0003800000 */
        /* <DEDUP_REMOVED lines=10> */
.L_x_670:
[----:B------:R-:W-:-:S11]  /*56a0*/  UISETP.NE.AND UP2, UPT, UR5, 0x1, UPT ;  /* 0x000000010500788c */ /* 0x000fd6000bf45270 */
[----:B------:R-:W-:Y:S02]  /*56b0*/  @UP2 ULDC.64 UR12, c[0x0][0x9e8] ;  /* 0x00027a00000c2ab9 */ /* 0x000fe40000000a00 */
[----:B------:R-:W-:-:S04]  /*56c0*/  UIMAD.WIDE.U32 UR10, UR7, UR12, URZ ;  /* 0x0000000c070a72a5 */ /* 0x000fc8000f8e003f */
[----:B------:R-:W-:-:S12]  /*56d0*/  @UP2 USHF.R.U32.HI UR7, URZ, UR13, UR11 ;  /* 0x0000000d3f072299 */ /* 0x000fd8000801160b */
.L_x_671:
[----:B------:R-:W-:-:S04]  /*56e0*/  UIMAD UR5, UR7, UR5, UR5 ;  /* 0x00000005070572a4 */ /* 0x000fc8000f8e0205 */
[----:B------:R-:W-:-:S04]  /*56f0*/  UISETP.LT.AND UP2, UPT, UR4, UR5, UPT ;  /* 0x000000050400728c */ /* 0x000fc8000bf41270 */
[----:B------:R-:W-:-:S12]  /*5700*/  USEL UR4, UR4, UR5, UP2 ;  /* 0x0000000504047287 */ /* 0x000fd80009000000 */
.L_x_669:
[----:B------:R-:W-:Y:S01]  /*5710*/  UIMAD.WIDE UR10, UR4, 0x66666667, URZ ;  /* 0x66666667040a78a5 */ /* 0x000fe2000f8e023f */
[----:B------:R-:W0:Y:S01]  /*5720*/  S2UR UR5, SR_CgaCtaId ;  /* 0x00000000000579c3 */ /* 0x000e220000008800 */
[----:B------:R-:W-:Y:S01]  /*5730*/  UMOV UR7, URZ ;  /* 0x0000003f00077c82 */ /* 0x000fe20008000000 */
[----:B------:R-:W-:Y:S01]  /*5740*/  CS2R R24, SRZ ;  /* 0x0000000000187805 */ /* 0x000fe2000001ff00 */
[----:B------:R-:W-:Y:S01]  /*5750*/  USHF.R.U32.HI UR4, URZ, 0x1f, UR11 ;  /* 0x0000001f3f047899 */ /* 0x000fe2000801160b */
[----:B------:R-:W-:Y:S02]  /*5760*/  CS2R R26, SRZ ;  /* 0x00000000001a7805 */ /* 0x000fe4000001ff00 */
[----:B------:R-:W-:Y:S02]  /*5770*/  CS2R R28, SRZ ;  /* 0x00000000001c7805 */ /* 0x000fe4000001ff00 */
[----:B------:R-:W-:Y:S01]  /*5780*/  CS2R R30, SRZ ;  /* 0x00000000001e7805 */ /* 0x000fe2000001ff00 */
[----:B------:R-:W-:Y:S01]  /*5790*/  ULEA.HI.SX32 UR4, UR11, UR4, 0x1a ;  /* 0x000000040b047291 */ /* 0x000fe2000f8fd23f */
[----:B------:R-:W-:-:S02]  /*57a0*/  CS2R R32, SRZ ;  /* 0x0000000000207805 */ /* 0x000fc4000001ff00 */
[----:B------:R-:W-:Y:S02]  /*57b0*/  CS2R R34, SRZ ;  /* 0x0000000000227805 */ /* 0x000fe4000001ff00 */
[----:B------:R-:W-:Y:S01]  /*57c0*/  CS2R R36, SRZ ;  /* 0x0000000000247805 */ /* 0x000fe2000001ff00 */
[----:B------:R-:W-:Y:S01]  /*57d0*/  UISETP.LT.AND UP2, UPT, UR46, UR4, UPT ;  /* 0x000000042e00728c */ /* 0x000fe2000bf41270 */
[----:B------:R-:W-:Y:S02]  /*57e0*/  CS2R R38, SRZ ;  /* 0x0000000000267805 */ /* 0x000fe4000001ff00 */
[----:B------:R-:W-:Y:S02]  /*57f0*/  CS2R R40, SRZ ;  /* 0x0000000000287805 */ /* 0x000fe4000001ff00 */
[----:B------:R-:W-:Y:S01]  /*5800*/  CS2R R42, SRZ ;  /* 0x00000000002a7805 */ /* 0x000fe2000001ff00 */
[----:B------:R-:W-:Y:S01]  /*5810*/  USEL UR22, UR46, UR4, !UP2 ;  /* 0x000000042e167287 */ /* 0x000fe2000d000000 */
[----:B------:R-:W-:-:S02]  /*5820*/  CS2R R44, SRZ ;  /* 0x00000000002c7805 */ /* 0x000fc4000001ff00 */
[----:B------:R-:W-:Y:S01]  /*5830*/  CS2R R46, SRZ ;  /* 0x00000000002e7805 */ /* 0x000fe2000001ff00 */
[----:B------:R-:W-:Y:S01]  /*5840*/  UMOV UR4, URZ ;  /* 0x0000003f00047c82 */ /* 0x000fe20008000000 */
[----:B------:R-:W-:Y:S02]  /*5850*/  CS2R R48, SRZ ;  /* 0x0000000000307805 */ /* 0x000fe4000001ff00 */
[----:B------:R-:W-:Y:S02]  /*5860*/  CS2R R50, SRZ ;  /* 0x0000000000327805 */ /* 0x000fe4000001ff00 */
[----:B------:R-:W-:Y:S02]  /*5870*/  ISETP.GE.AND P1, PT, R9, UR22, PT ;  /* 0x0000001609007c0c */ /* 0x000fe4000bf26270 */
[----:B------:R-:W-:Y:S02]  /*5880*/  CS2R R52, SRZ ;  /* 0x0000000000347805 */ /* 0x000fe4000001ff00 */
[----:B------:R-:W-:-:S09]  /*5890*/  CS2R R54, SRZ ;  /* 0x0000000000367805 */ /* 0x000fd2000001ff00 */
[----:B0-----:R-:W-:Y:S05]  /*58a0*/  @!P1 BRA `(.L_x_672) ;  /* 0x0000004000189947 */ /* 0x001fea0003800000 */
        /* <DEDUP_REMOVED lines=17> */
[----:B------:R-:W-:Y:S01]  /*59c0*/  UMOV UR23, URZ ;  /* 0x0000003f00177c82 */ /* 0x000fe20008000000 */
[----:B------:R-:W-:Y:S01]  /*59d0*/  ULDC UR16, c[0x0][0x9e4] ;  /* 0x0002790000107ab9 */ /* 0x000fe20000000800 */
[----:B------:R-:W-:Y:S01]  /*59e0*/  ULDC UR17, c[0x0][0x288] ;  /* 0x0000a20000117ab9 */ /* 0x000fe20000000800 */
[----:B------:R-:W-:Y:S01]  /*59f0*/  ULDC UR19, c[0x0][0x2f0] ;  /* 0x0000bc0000137ab9 */ /* 0x000fe20000000800 */
[----:B------:R-:W-:-:S05]  /*5a00*/  ULDC UR18, c[0x0][0x9e0] ;  /* 0x0002780000127ab9 */ /* 0x000fca0000000800 */
.L_x_690:
[----:B------:R-:W-:-:S04]  /*5a10*/  UIADD3 UR4, UR23, 0x1, URZ ;  /* 0x0000000117047890 */ /* 0x000fc8000fffe03f */
[----:B------:R-:W-:-:S04]  /*5a20*/  UISETP.NE.AND UP2, UPT, UR4, 0x2, UPT ;  /* 0x000000020400788c */ /* 0x000fc8000bf45270 */
[----:B------:R-:W-:Y:S02]  /*5a30*/  USEL UR10, URZ, 0x1, UP2 ;  /* 0x000000013f0a7887 */ /* 0x000fe40009000000 */
[----:B------:R-:W-:Y:S02]  /*5a40*/  USEL UR7, UR4, URZ, UP2 ;  /* 0x0000003f04077287 */ /* 0x000fe40009000000 */
[----:B------:R-:W-:Y:S01]  /*5a50*/  ULOP3.LUT UR4, UR24, UR10, URZ, 0x3c, !UPT ;  /* 0x0000000a18047292 */ /* 0x000fe2000f8e3c3f */
[----:B------:R-:W-:Y:S11]  /*5a60*/  @!P0 BRA `(.L_x_673) ;  /* 0x0000000000048947 */ /* 0x000ff60003800000 */
[----:B------:R-:W-:Y:S01]  /*5a70*/  BPT.TRAP 0x1 ;  /* 0x000000040000795c */ /* 0x000fe20000300000 */
.L_x_673:
[----:B------:R-:W-:Y:S01]  /*5a80*/  ULEA UR21, UR7, UR47, 0x3 ;  /* 0x0000002f07157291 */ /* 0x000fe2000f8e183f */
[----:B------:R-:W-:-:S05]  /*5a90*/  IMAD.U32 R10, RZ, RZ, UR4 ;  /* 0x00000004ff0a7e24 */ /* 0x000fca000f8e00ff */
[----:B------:R-:W-:-:S04]  /*5aa0*/  SHF.L.U32 R10, R10, 0x1f, RZ ;  /* 0x0000001f0a0a7819 */ /* 0x000fc800000006ff */
[----:B------:R0:W1:Y:S01]  /*5ab0*/  SYNCS.PHASECHK.TRANS64.TRYWAIT P1, [UR21+0x12430], R10 ;  /* 0x0124300aff0075a7 */ /* 0x0000620008020155 */
[----:B------:R-:W-:Y:S05]  /*5ac0*/  @!P0 BRA `(.L_x_674) ;  /* 0x0000000000048947 */ /* 0x000fea0003800000 */
[----:B------:R-:W-:Y:S01]  /*5ad0*/  BPT.TRAP 0x1 ;  /* 0x000000040000795c */ /* 0x000fe20000300000 */
.L_x_674:
[----:B-1----:R-:W-:Y:S05]  /*5ae0*/  @P1 BRA `(.L_x_675) ;  /* 0x0000000000081947 */ /* 0x002fea0003800000 */
[----:B------:R-:W1:Y:S02]  /*5af0*/  SYNCS.PHASECHK.TRANS64.TRYWAIT P1, [UR21+0x12430], R10 ;  /* 0x0124300aff0075a7 */ /* 0x000e640008020155 */
[----:B-1----:R-:W-:Y:S05]  /*5b00*/  @!P1 BRA `(.L_x_676) ;  /* 0x000000f800249947 */ /* 0x002fea0003800000 */
.L_x_675:
[----:B------:R-:W-:Y:S01]  /*5b10*/  UIMAD UR25, UR7, 0x280, UR6 ;  /* 0x00000280071978a4 */ /* 0x000fe2000f8e0206 */
[----:B------:R-:W-:Y:S01]  /*5b20*/  WARPGROUP.ARRIVE ;  /* 0x00000000000079c5 */ /* 0x000fe20000000000 */
[----:B------:R-:W-:Y:S01]  /*5b30*/  UMOV UR39, 0x80000020 ;  /* 0x8000002000277882 */ /* 0x000fe20000000000 */
[----:B------:R-:W-:Y:S01]  /*5b40*/  UMOV UR12, UR36 ;  /* 0x00000024000c7c82 */ /* 0x000fe20008000000 */
[----:B------:R-:W-:Y:S02]  /*5b50*/  UIADD3 UR10, UR25, 0x80, URZ ;  /* 0x00000080190a7890 */ /* 0x000fe4000fffe03f */
[----:B------:R-:W-:Y:S02]  /*5b60*/  UIADD3 UR14, UR25, 0x100, URZ ;  /* 0x00000100190e7890 */ /* 0x000fe4000fffe03f */
[----:B------:R-:W-:Y:S01]  /*5b70*/  UMOV UR38, UR25 ;  /* 0x0000001900267c82 */ /* 0x000fe20008000000 */
[----:B------:R-:W-:Y:S01]  /*5b80*/  UMOV UR13, UR37 ;  /* 0x00000025000d7c82 */ /* 0x000fe20008000000 */
[----:B------:R-:W-:Y:S01]  /*5b90*/  QGMMA.64x32x32.F32.E4M3.E4M3 R120, gdesc[UR36], RZ, !UPT, gsb0 ;  /* 0x00600000247879f3 */ /* 0x000fe2000c0008ff */
[----:B------:R-:W-:Y:S01]  /*5ba0*/  UMOV UR38, UR10 ;  /* 0x0000000a00267c82 */ /* 0x000fe20008000000 */
[----:B------:R-:W-:Y:S01]  /*5bb0*/  UMOV UR39, 0x80000020 ;  /* 0x8000002000277882 */ /* 0x000fe20000000000 */
[----:B------:R-:W-:Y:S01]  /*5bc0*/  UMOV UR15, 0x80000020 ;  /* 0x80000020000f7882 */ /* 0x000fe20000000000 */
[----:B------:R-:W-:-:S02]  /*5bd0*/  UIADD3 UR11, UR25, 0x180, URZ ;  /* 0x00000180190b7890 */ /* 0x000fc4000fffe03f */
[----:B------:R-:W-:Y:S02]  /*5be0*/  UIADD3 UR10, UR25, 0x200, URZ ;  /* 0x00000200190a7890 */ /* 0x000fe4000fffe03f */
[----:B------:R-:W-:Y:S02]  /*5bf0*/  UIADD3 UR26, UR25, 0x102, URZ ;  /* 0x00000102191a7890 */ /* 0x000fe4000fffe03f */
[----:B------:R-:W-:Y:S01]  /*5c00*/  UIADD3 UR27, UR25, 0x182, URZ ;  /* 0x00000182191b7890 */ /* 0x000fe2000fffe03f */
        /* <DEDUP_REMOVED lines=18> */
[----:B------:R-:W-:Y:S02]  /*5d30*/  UIADD3 UR10, UR25, 0x2, URZ ;  /* 0x00000002190a7890 */ /* 0x000fe4000fffe03f */
[----:B------:R-:W-:Y:S01]  /*5d40*/  UIADD3 UR25, UR25, 0x202, URZ ;  /* 0x0000020219197890 */ /* 0x000fe2000fffe03f */
        /* <DEDUP_REMOVED lines=8> */
[----:B------:R-:W-:Y:S01]  /*5dd0*/  UMOV UR14, UR26 ;  /* 0x0000001a000e7c82 */ /* 0x000fe20008000000 */
        /* <DEDUP_REMOVED lines=19> */
.L_x_677:
[----:B------:R-:W-:Y:S01]  /*5f10*/  ULEA UR13, UR23, UR47, 0x3 ;  /* 0x0000002f170d7291 */ /* 0x000fe2000f8e183f */
[----:B01----:R-:W-:-:S05]  /*5f20*/  IMAD.U32 R10, RZ, RZ, UR24 ;  /* 0x00000018ff0a7e24 */ /* 0x003fca000f8e00ff */
[----:B------:R-:W-:-:S04]  /*5f30*/  SHF.L.U32 R10, R10, 0x1f, RZ ;  /* 0x0000001f0a0a7819 */ /* 0x000fc800000006ff */
[----:B------:R0:W1:Y:S01]  /*5f40*/  SYNCS.PHASECHK.TRANS64.TRYWAIT P1, [UR13+0x12450], R10 ;  /* 0x0124500aff0075a7 */ /* 0x000062000802014d */
[----:B------:R-:W-:Y:S05]  /*5f50*/  @!P0 BRA `(.L_x_678) ;  /* 0x0000000000048947 */ /* 0x000fea0003800000 */
[----:B------:R-:W-:Y:S01]  /*5f60*/  BPT.TRAP 0x1 ;  /* 0x000000040000795c */ /* 0x000fe20000300000 */
.L_x_678:
[----:B-1----:R-:W-:Y:S05]  /*5f70*/  @P1 BRA `(.L_x_679) ;  /* 0x0000000000081947 */ /* 0x002fea0003800000 */
[----:B------:R-:W1:Y:S02]  /*5f80*/  SYNCS.PHASECHK.TRANS64.TRYWAIT P1, [UR13+0x12450], R10 ;  /* 0x0124500aff0075a7 */ /* 0x000e64000802014d */
[----:B-1----:R-:W-:Y:S05]  /*5f90*/  @!P1 BRA `(.L_x_680) ;  /* 0x000000f400189947 */ /* 0x002fea0003800000 */
.L_x_679:
[----:B------:R-:W-:Y:S01]  /*5fa0*/  UIADD3 UR10, UR47, 0x200, URZ ;  /* 0x000002002f0a7890 */ /* 0x000fe2000fffe03f */
[----:B------:R-:W-:Y:S01]  /*5fb0*/  WARPGROUP.ARRIVE ;  /* 0x00000000000079c5 */ /* 0x000fe20000000000 */
[----:B------:R-:W-:Y:S01]  /*5fc0*/  UMOV UR11, 0xc0000010 ;  /* 0xc0000010000b7882 */ /* 0x000fe20000000000 */
[----:B------:R-:W-:Y:S01]  /*5fd0*/  PLOP3.LUT P1, PT, PT, PT, UP0, 0x80, 0x0 ;  /* 0x000000000000781c */ /* 0x000fe20003f2f008 */
[----:B------:R-:W-:Y:S01]  /*5fe0*/  USHF.R.U32.HI UR10, URZ, 0x4, UR10 ;  /* 0x000000043f0a7899 */ /* 0x000fe2000801160a */
[----:B------:R-:W-:Y:S01]  /*5ff0*/  PLOP3.LUT P2, PT, PT, PT, UP0, 0x80, 0x0 ;  /* 0x000000000000781c */ /* 0x000fe20003f4f008 */
[----:B------:R-:W-:Y:S01]  /*6000*/  IMAD.MOV.U32 R15, RZ, RZ, R0 ;  /* 0x000000ffff0f7224 */ /* 0x000fe200078e0000 */
[----:B------:R-:W-:Y:S01]  /*6010*/  ISETP.NE.AND P3, PT, R2, RZ, PT ;  /* 0x000000ff0200720c */ /* 0x000fe20003f65270 */
[----:B------:R-:W-:Y:S01]  /*6020*/  ULOP3.LUT UR10, UR10, 0x3fff, URZ, 0xc0, !UPT ;  /* 0x00003fff0a0a7892 */ /* 0x000fe2000f8ec03f */
[----:B01----:R-:W-:Y:S02]  /*6030*/  IMAD.U32 R10, RZ, RZ, UR21 ;  /* 0x00000015ff0a7e24 */ /* 0x003fe4000f8e00ff */
[----:B------:R-:W-:Y:S01]  /*6040*/  IMAD R19, R9, -0xa0, RZ ;  /* 0xffffff6009137824 */ /* 0x000fe200078e02ff */
[----:B------:R-:W-:-:S03]  /*6050*/  ULOP3.LUT UR10, UR10, 0x10000, URZ, 0xfc, !UPT ;  /* 0x000100000a0a7892 */ /* 0x000fc6000f8efc3f */
[----:B------:R-:W-:Y:S01]  /*6060*/  VIADD R12, R19, 0x1 ;  /* 0x00000001130c7836 */ /* 0x000fe20000000000 */
[----:B------:R-:W-:-:S04]  /*6070*/  UIMAD UR12, UR23, 0x280, UR10 ;  /* 0x00000280170c78a4 */ /* 0x000fc8000f8e020a */
[----:B------:R-:W-:-:S03]  /*6080*/  @!P3 VIADD R10, R10, 0x12440 ;  /* 0x000124400a0ab836 */ /* 0x000fc60000000000 */
[----:B------:R-:W-:Y:S02]  /*6090*/  UMOV UR10, UR12 ;  /* 0x0000000c000a7c82 */ /* 0x000fe40008000000 */
[----:B------:R-:W-:Y:S01]  /*60a0*/  QGMMA.64x64x32.F32.E4M3.E4M3 R24, R152, gdesc[UR8], R24, gsb0 ;  /* 0x00e0000898187df3 */ /* 0x000fe20008000818 */
[----:B------:R-:W-:Y:S01]  /*60b0*/  UIADD3 UR10, UR12, 0x80, URZ ;  /* 0x000000800c0a7890 */ /* 0x000fe2000fffe03f */
[----:B------:R-:W-:Y:S01]  /*60c0*/  @!P3 PRMT R10, RZ, 0x654, R10 ;  /* 0x00000654ff0ab816 */ /* 0x000fe2000000000a */
[----:B------:R-:W-:Y:S01]  /*60d0*/  UMOV UR11, 0xc0000010 ;  /* 0xc0000010000b7882 */ /* 0x000fe20000000000 */
[----:B------:R-:W-:Y:S02]  /*60e0*/  WARPGROUP.DEPBAR.LE gsb0, 0x0 ;  /* 0x00008000000079c5 */ /* 0x000fe40000010000 */
[----:B------:R-:W-:-:S06]  /*60f0*/  WARPGROUP.ARRIVE ;  /* 0x00000000000079c5 */ /* 0x000fcc0000000000 */
[----:B------:R-:W-:Y:S01]  /*6100*/  QGMMA.64x64x32.F32.E4M3.E4M3 R24, R148, gdesc[UR8], R24, gsb0 ;  /* 0x00e0000894187df3 */ /* 0x000fe20008000818 */
[----:B------:R-:W-:Y:S01]  /*6110*/  UIADD3 UR10, UR12, 0x100, URZ ;  /* 0x000001000c0a7890 */ /* 0x000fe2000fffe03f */
        /* <DEDUP_REMOVED lines=14> */
[----:B------:R-:W-:Y:S02]  /*6200*/  @UP0 ULDC UR10, c[0x0][0x44c] ;  /* 0x00011300000a0ab9 */ /* 0x000fe40000000800 */
[----:B------:R-:W-:Y:S01]  /*6210*/  @P1 IMAD.HI.U32 R11, R0, UR10, RZ ;  /* 0x0000000a000b1c27 */ /* 0x000fe2000f8e00ff */
[----:B------:R-:W-:Y:S01]  /*6220*/  @UP0 ULDC UR10, c[0x0][0x450] ;  /* 0x00011400000a0ab9 */ /* 0x000fe20000000800 */
[----:B------:R-:W-:-:S03]  /*6230*/  PLOP3.LUT P1, PT, PT, PT, UP1, 0x40, 0x0 ;  /* 0x000000000000781c */ /* 0x000fc60003f2e818 */
[----:B------:R-:W-:Y:S01]  /*6240*/  @P2 SHF.R.U32.HI R15, RZ, UR10, R11 ;  /* 0x0000000aff0f2c19 */ /* 0x000fe2000801160b */
[----:B------:R-:W-:-:S04]  /*6250*/  IMAD R11, R3, -0x2, R12 ;  /* 0xfffffffe030b7824 */ /* 0x000fc800078e020c */
[----:B------:R-:W0:Y:S01]  /*6260*/  SHFL.IDX PT, R21, R15, RZ, 0x1c1f ;  /* 0x001c1fff0f157589 */ /* 0x000e2200000e0000 */
[----:B------:R-:W-:Y:S02]  /*6270*/  WARPGROUP.DEPBAR.LE gsb0, 0x0 ;  /* 0x00008000000079c5 */ /* 0x000fe40000010000 */
[----:B------:R1:W-:Y:S02]  /*6280*/  @!P3 SYNCS.ARRIVE.TRANS64.RED.A1T0 RZ, [R10+URZ], RZ ;  /* 0x000000ff0affb9a7 */ /* 0x0003e4000810043f */
[----:B-1----:R-:W-:-:S04]  /*6290*/  IMAD R10, R18, UR19, R11 ;  /* 0x00000013120a7c24 */ /* 0x002fc8000f8e020b */
[----:B------:R-:W-:-:S04]  /*62a0*/  VIADD R10, R10, -UR17 ;  /* 0x800000110a0a7c36 */ /* 0x000fc80008000000 */
[C---:B------:R-:W-:Y:S02]  /*62b0*/  VIADD R14, R10.reuse, UR18 ;  /* 0x000000120a0e7c36 */ /* 0x040fe40008000000 */
[----:B------:R-:W-:Y:S02]  /*62c0*/  VIADD R13, R10, UR20 ;  /* 0x000000140a0d7c36 */ /* 0x000fe40008000000 */
[----:B------:R-:W-:Y:S02]  /*62d0*/  VIADD R10, R11, 0xffffffff ;  /* 0xffffffff0b0a7836 */ /* 0x000fe40000000000 */
[--C-:B0-----:R-:W-:Y:S02]  /*62e0*/  IMAD.IADD R12, R14, 0x1, R21.reuse ;  /* 0x000000010e0c7824 */ /* 0x101fe400078e0215 */
[----:B------:R-:W-:Y:S01]  /*62f0*/  IMAD.IADD R11, R13, 0x1, R21 ;  /* 0x000000010d0b7824 */ /* 0x000fe200078e0215 */
[----:B------:R-:W-:Y:S06]  /*6300*/  @P1 BRA `(.L_x_681) ;  /* 0x0000000000581947 */ /* 0x000fec0003800000 */
[----:B------:R-:W-:Y:S01]  /*6310*/  IMAD R20, R18, UR19, R21 ;  /* 0x0000001312147c24 */ /* 0x000fe2000f8e0215 */
[----:B------:R-:W-:Y:S03]  /*6320*/  BSSY B0, `(.L_x_682) ;  /* 0x0000011000007945 */ /* 0x000fe60003800000 */
[----:B------:R-:W-:-:S05]  /*6330*/  VIADD R23, R20, -UR17 ;  /* 0x8000001114177c36 */ /* 0x000fca0008000000 */
[----:B------:R-:W-:-:S13]  /*6340*/  ISETP.GT.AND P1, PT, R23, -0x1, PT ;  /* 0xffffffff1700780c */ /* 0x000fda0003f24270 */
[----:B------:R-:W-:Y:S05]  /*6350*/  @P1 BRA `(.L_x_683) ;  /* 0x0000000000201947 */ /* 0x000fea0003800000 */
[----:B------:R-:W-:Y:S01]  /*6360*/  IMAD.U32 R22, RZ, RZ, UR16 ;  /* 0x00000010ff167e24 */ /* 0x000fe2000f8e00ff */
[----:B------:R-:W-:-:S04]  /*6370*/  LOP3.LUT R23, RZ, R23, RZ, 0x33, !PT ;  /* 0x00000017ff177212 */ /* 0x000fc800078e33ff */
[----:B------:R-:W-:-:S13]  /*6380*/  ISETP.NE.AND P1, PT, R22, 0x1, PT ;  /* 0x000000011600780c */ /* 0x000fda0003f25270 */
[----:B------:R-:W0:Y:S02]  /*6390*/  @P1 LDC.64 R20, c[0x0][0x9e8] ;  /* 0x00027a00ff141b82 */ /* 0x000e240000000a00 */
[----:B0-----:R-:W-:-:S05]  /*63a0*/  @P1 IMAD.HI.U32 R20, R23, R20, RZ ;  /* 0x0000001417141227 */ /* 0x001fca00078e00ff */
[----:B------:R-:W-:-:S04]  /*63b0*/  @P1 SHF.R.U32.HI R23, RZ, R21, R20 ;  /* 0x00000015ff171219 */ /* 0x000fc80000011614 */
[----:B------:R-:W-:Y:S01]  /*63c0*/  LOP3.LUT R23, RZ, R23, RZ, 0x33, !PT ;  /* 0x00000017ff177212 */ /* 0x000fe200078e33ff */
[----:B------:R-:W-:Y:S06]  /*63d0*/  BRA `(.L_x_684) ;  /* 0x0000000000147947 */ /* 0x000fec0003800000 */
.L_x_683:
[----:B------:R-:W-:-:S05]  /*63e0*/  IMAD.U32 R22, RZ, RZ, UR16 ;  /* 0x00000010ff167e24 */ /* 0x000fca000f8e00ff */
[----:B------:R-:W-:-:S13]  /*63f0*/  ISETP.NE.AND P1, PT, R22, 0x1, PT ;  /* 0x000000011600780c */ /* 0x000fda0003f25270 */
[----:B------:R-:W0:Y:S02]  /*6400*/  @P1 LDC.64 R20, c[0x0][0x9e8] ;  /* 0x00027a00ff141b82 */ /* 0x000e240000000a00 */
[----:B0-----:R-:W-:-:S05]  /*6410*/  @P1 IMAD.HI.U32 R20, R23, R20, RZ ;  /* 0x0000001417141227 */ /* 0x001fca00078e00ff */
[----:B------:R-:W-:-:S07]  /*6420*/  @P1 SHF.R.U32.HI R23, RZ, R21, R20 ;  /* 0x00000015ff171219 */ /* 0x000fce0000011614 */
.L_x_684:
[----:B------:R-:W-:Y:S05]  /*6430*/  BSYNC B0 ;  /* 0x0000000000007941 */ /* 0x000fea0003800000 */
.L_x_682:
[----:B------:R-:W-:-:S05]  /*6440*/  IMAD R23, R23, R22, R10 ;  /* 0x0000001617177224 */ /* 0x000fca00078e020a */
[----:B------:R-:W-:Y:S02]  /*6450*/  VIADDMNMX R12, R23, R22, R12, PT ;  /* 0x00000016170c7246 */ /* 0x000fe4000380010c */
[----:B------:R-:W-:-:S07]  /*6460*/  VIMNMX R11, R11, R23, !PT ;  /* 0x000000170b0b7248 */ /* 0x000fce0007fe0100 */
.L_x_681:
[C---:B------:R-:W-:Y:S01]  /*6470*/  ISETP.GE.AND P1, PT, R19.reuse, 0x2, PT ;  /* 0x000000021300780c */ /* 0x040fe20003f26270 */
[----:B------:R-:W0:Y:S01]  /*6480*/  SHFL.IDX PT, R15, R15, 0x1, 0x1c1f ;  /* 0x003c1f000f0f7f89 */ /* 0x000e2200000e0000 */
[C---:B------:R-:W-:Y:S02]  /*6490*/  ISETP.GE.AND P2, PT, R19.reuse, 0x9, PT ;  /* 0x000000091300780c */ /* 0x040fe40003f46270 */
[----:B------:R-:W-:Y:S02]  /*64a0*/  LOP3.LUT R16, R16, 0xdfffffff, RZ, 0xc0, !PT ;  /* 0xdfffffff10107812 */ /* 0x000fe400078ec0ff */
[----:B------:R-:W-:Y:S02]  /*64b0*/  ISETP.GE.AND P3, PT, R19, 0xa, PT ;  /* 0x0000000a1300780c */ /* 0x000fe40003f66270 */
[----:B------:R-:W-:-:S05]  /*64c0*/  LOP3.LUT R4, R4, 0xfffffffe, RZ, 0xc0, !PT ;  /* 0xfffffffe04047812 */ /* 0x000fca00078ec0ff */
[----:B------:R-:W-:Y:S02]  /*64d0*/  @P1 LOP3.LUT R16, R16, 0x20000000, RZ, 0xfc, !PT ;  /* 0x2000000010101812 */ /* 0x000fe400078efcff */
[----:B------:R-:W-:Y:S02]  /*64e0*/  ISETP.GT.AND P1, PT, R11, 0x1, !P1 ;  /* 0x000000010b00780c */ /* 0x000fe40004f24270 */
[----:B------:R-:W-:Y:S02]  /*64f0*/  LOP3.LUT R16, R16, 0xbfffffff, RZ, 0xc0, !PT ;  /* 0xbfffffff10107812 */ /* 0x000fe400078ec0ff */
[----:B------:R-:W-:Y:S02]  /*6500*/  ISETP.LT.OR P1, PT, R12, 0x2, P1 ;  /* 0x000000020c00780c */ /* 0x000fe40000f21670 */
[----:B------:R-:W-:Y:S02]  /*6510*/  @P2 LOP3.LUT R16, R16, 0x40000000, RZ, 0xfc, !PT ;  /* 0x4000000010102812 */ /* 0x000fe400078efcff */
[----:B------:R-:W-:-:S02]  /*6520*/  FSEL R121, R121, -INF , !P1 ;  /* 0xff80000079797808 */ /* 0x000fc40004800000 */
[----:B------:R-:W-:Y:S01]  /*6530*/  LOP3.LUT R16, R16, 0x7fffffff, RZ, 0xc0, !PT ;  /* 0x7fffffff10107812 */ /* 0x000fe200078ec0ff */
[----:B0-----:R-:W-:Y:S01]  /*6540*/  IMAD.IADD R14, R14, 0x1, R15 ;  /* 0x000000010e0e7824 */ /* 0x001fe200078e020f */
[C---:B------:R-:W-:Y:S02]  /*6550*/  ISETP.GT.AND P2, PT, R11.reuse, 0x8, !P2 ;  /* 0x000000080b00780c */ /* 0x040fe40005744270 */
        /* <DEDUP_REMOVED lines=34> */
[----:B------:R-:W-:Y:S02]  /*6780*/  ISETP.LT.OR P2, PT, R12, 0x21, P2 ;  /* 0x000000210c00780c */ /* 0x000fe40001741670 */
        /* <DEDUP_REMOVED lines=171> */
[----:B------:R-:W-:-:S13]  /*7240*/  ISETP.GE.AND P6, PT, R19, 0x1, PT ;  /* 0x000000011300780c */ /* 0x000fda0003fc6270 */
[----:B------:R-:W-:Y:S02]  /*7250*/  @P6 LOP3.LUT R16, R16, 0x1, RZ, 0xfc, !PT ;  /* 0x0000000110106812 */ /* 0x000fe400078efcff */
[----:B------:R-:W-:Y:S02]  /*7260*/  ISETP.GT.AND P6, PT, R11, RZ, !P6 ;  /* 0x000000ff0b00720c */ /* 0x000fe400077c4270 */
[----:B------:R-:W-:Y:S02]  /*7270*/  LOP3.LUT R16, R16, 0xefffffff, RZ, 0xc0, !PT ;  /* 0xefffffff10107812 */ /* 0x000fe400078ec0ff */
[----:B------:R-:W-:-:S04]  /*7280*/  ISETP.LT.OR P6, PT, R12, 0x1, P6 ;  /* 0x000000010c00780c */ /* 0x000fc800037c1670 */
[----:B------:R-:W-:Y:S02]  /*7290*/  FSEL R120, R120, -INF , !P6 ;  /* 0xff80000078787808 */ /* 0x000fe40007000000 */
[----:B------:R-:W-:-:S13]  /*72a0*/  ISETP.GE.AND P6, PT, R19, 0x9a, PT ;  /* 0x0000009a1300780c */ /* 0x000fda0003fc6270 */
[----:B------:R-:W-:Y:S02]  /*72b0*/  @P6 LOP3.LUT R16, R16, 0x10000000, RZ, 0xfc, !PT ;  /* 0x1000000010106812 */ /* 0x000fe400078efcff */
[----:B------:R-:W-:Y:S01]  /*72c0*/  ISETP.GT.AND P6, PT, R11, 0x99, !P6 ;  /* 0x000000990b00780c */ /* 0x000fe200077c4270 */
[----:B------:R-:W-:-:S03]  /*72d0*/  IMAD.IADD R11, R13, 0x1, R15 ;  /* 0x000000010d0b7824 */ /* 0x000fc600078e020f */
[----:B------:R-:W-:-:S04]  /*72e0*/  ISETP.LT.OR P6, PT, R12, 0x9a, P6 ;  /* 0x0000009a0c00780c */ /* 0x000fc800037c1670 */
[----:B------:R-:W-:Y:S02]  /*72f0*/  FSEL R69, R69, -INF , !P6 ;  /* 0xff80000045457808 */ /* 0x000fe40007000000 */
[----:B------:R-:W-:-:S13]  /*7300*/  PLOP3.LUT P6, PT, PT, PT, UP1, 0x40, 0x0 ;  /* 0x000000000000781c */ /* 0x000fda0003fce818 */
[----:B------:R-:W-:Y:S05]  /*7310*/  @P6 BRA `(.L_x_685) ;  /* 0x0000000000586947 */ /* 0x000fea0003800000 */
        /* <DEDUP_REMOVED lines=13> */
.L_x_687:
[----:B------:R-:W-:-:S05]  /*73f0*/  IMAD.U32 R19, RZ, RZ, UR16 ;  /* 0x00000010ff137e24 */ /* 0x000fca000f8e00ff */
[----:B------:R-:W-:-:S13]  /*7400*/  ISETP.NE.AND P6, PT, R19, 0x1, PT ;  /* 0x000000011300780c */ /* 0x000fda0003fc5270 */
[----:B------:R-:W0:Y:S02]  /*7410*/  @P6 LDC.64 R12, c[0x0][0x9e8] ;  /* 0x00027a00ff0c6b82 */ /* 0x000e240000000a00 */
[----:B0-----:R-:W-:-:S05]  /*7420*/  @P6 IMAD.HI.U32 R12, R15, R12, RZ ;  /* 0x0000000c0f0c6227 */ /* 0x001fca00078e00ff */
[----:B------:R-:W-:-:S07]  /*7430*/  @P6 SHF.R.U32.HI R15, RZ, R13, R12 ;  /* 0x0000000dff0f6219 */ /* 0x000fce000001160c */
.L_x_688:
[----:B------:R-:W-:Y:S05]  /*7440*/  BSYNC B0 ;  /* 0x0000000000007941 */ /* 0x000fea0003800000 */
.L_x_686:
[----:B------:R-:W-:-:S05]  /*7450*/  IMAD R10, R15, R19, R10 ;  /* 0x000000130f0a7224 */ /* 0x000fca00078e020a */
[----:B------:R-:W-:Y:S02]  /*7460*/  VIADDMNMX R14, R10, R19, R14, PT ;  /* 0x000000130a0e7246 */ /* 0x000fe4000380010e */
[----:B------:R-:W-:-:S07]  /*7470*/  VIMNMX R11, R11, R10, !PT ;  /* 0x0000000a0b0b7248 */ /* 0x000fce0007fe0100 */
.L_x_685:
[----:B------:R-:W-:Y:S01]  /*7480*/  ISETP.GT.AND P1, PT, R11, 0x20, !P1 ;  /* 0x000000200b00780c */ /* 0x000fe20004f24270 */
[----:B------:R-:W-:Y:S01]  /*7490*/  IMAD.U32 R15, RZ, RZ, UR45 ;  /* 0x0000002dff0f7e24 */ /* 0x000fe2000f8e00ff */
[----:B------:R-:W-:Y:S02]  /*74a0*/  LOP3.LUT P6, RZ, R16, 0x20000, RZ, 0xc0, !PT ;  /* 0x0002000010ff7812 */ /* 0x000fe400078cc0ff */
        /* <DEDUP_REMOVED lines=97> */
[----:B------:R-:W-:Y:S01]  /*7ac0*/  ISETP.GT.AND P2, PT, R11, 0x89, !P2 ;  /* 0x000000890b00780c */ /* 0x000fe20005744270 */
[----:B------:R-:W0:Y:S01]  /*7ad0*/  SHFL.BFLY PT, R13, R12, 0x2, 0x1f ;  /* 0x0c401f000c0d7f89 */ /* 0x000e2200000e0000 */
[----:B------:R-:W-:Y:S02]  /*7ae0*/  FSEL R102, R102, -INF , !P1 ;  /* 0xff80000066667808 */ /* 0x000fe40004800000 */
[----:B------:R-:W-:-:S02]  /*7af0*/  LOP3.LUT P1, RZ, R16, 0x2000, RZ, 0xc0, !PT ;  /* 0x0000200010ff7812 */ /* 0x000fc4000782c0ff */
[C---:B------:R-:W-:Y:S02]  /*7b00*/  ISETP.LT.OR P2, PT, R14.reuse, 0x8a, P2 ;  /* 0x0000008a0e00780c */ /* 0x040fe40001741670 */
[C---:B------:R-:W-:Y:S02]  /*7b10*/  ISETP.GT.AND P1, PT, R11.reuse, 0x59, !P1 ;  /* 0x000000590b00780c */ /* 0x040fe40004f24270 */
[----:B------:R-:W-:Y:S02]  /*7b20*/  ISETP.GT.AND P3, PT, R11, 0x90, !P3 ;  /* 0x000000900b00780c */ /* 0x000fe40005f64270 */
[----:B------:R-:W-:Y:S02]  /*7b30*/  ISETP.LT.OR P1, PT, R14, 0x5a, P1 ;  /* 0x0000005a0e00780c */ /* 0x000fe40000f21670 */
[----:B------:R-:W-:Y:S02]  /*7b40*/  FSEL R63, R63, -INF , !P2 ;  /* 0xff8000003f3f7808 */ /* 0x000fe40005000000 */
[----:B------:R-:W-:-:S02]  /*7b50*/  FSEL R103, R103, -INF , !P1 ;  /* 0xff80000067677808 */ /* 0x000fc40004800000 */
[----:B------:R-:W-:Y:S02]  /*7b60*/  LOP3.LUT P1, RZ, R16, 0x1000, RZ, 0xc0, !PT ;  /* 0x0000100010ff7812 */ /* 0x000fe4000782c0ff */
[C---:B------:R-:W-:Y:S02]  /*7b70*/  ISETP.GT.AND P4, PT, R11.reuse, 0x91, !P4 ;  /* 0x000000910b00780c */ /* 0x040fe40006784270 */
[----:B------:R-:W-:Y:S02]  /*7b80*/  ISETP.GT.AND P1, PT, R11, 0x60, !P1 ;  /* 0x000000600b00780c */ /* 0x000fe40004f24270 */
[C---:B------:R-:W-:Y:S02]  /*7b90*/  ISETP.LT.OR P3, PT, R14.reuse, 0x91, P3 ;  /* 0x000000910e00780c */ /* 0x040fe40001f61670 */
[----:B------:R-:W-:Y:S02]  /*7ba0*/  ISETP.LT.OR P1, PT, R14, 0x61, P1 ;  /* 0x000000610e00780c */ /* 0x000fe40000f21670 */
[----:B0-----:R-:W-:-:S02]  /*7bb0*/  FMNMX.FTZ R19, R12, R13, !PT ;  /* 0x0000000d0c137209 */ /* 0x001fc40007810000 */
[----:B------:R-:W-:Y:S02]  /*7bc0*/  FSEL R74, R74, -INF , !P1 ;  /* 0xff8000004a4a7808 */ /* 0x000fe40004800000 */
[----:B------:R-:W-:Y:S01]  /*7bd0*/  LOP3.LUT P1, RZ, R16, 0x800, RZ, 0xc0, !PT ;  /* 0x0000080010ff7812 */ /* 0x000fe2000782c0ff */
[----:B------:R-:W0:Y:S01]  /*7be0*/  SHFL.BFLY PT, R10, R19, 0x1, 0x1f ;  /* 0x0c201f00130a7f89 */ /* 0x000e2200000e0000 */
[C---:B------:R-:W-:Y:S02]  /*7bf0*/  ISETP.GT.AND P5, PT, R11.reuse, 0x98, !P5 ;  /* 0x000000980b00780c */ /* 0x040fe40006fa4270 */
[----:B------:R-:W-:Y:S02]  /*7c00*/  ISETP.GT.AND P1, PT, R11, 0x61, !P1 ;  /* 0x000000610b00780c */ /* 0x000fe40004f24270 */
[C---:B------:R-:W-:Y:S02]  /*7c10*/  ISETP.LT.OR P4, PT, R14.reuse, 0x92, P4 ;  /* 0x000000920e00780c */ /* 0x040fe40002781670 */
[----:B------:R-:W-:-:S02]  /*7c20*/  ISETP.LT.OR P1, PT, R14, 0x62, P1 ;  /* 0x000000620e00780c */ /* 0x000fc40000f21670 */
[----:B------:R-:W-:Y:S02]  /*7c30*/  FSEL R66, R66, -INF , !P3 ;  /* 0xff80000042427808 */ /* 0x000fe40005800000 */
[----:B------:R-:W-:Y:S02]  /*7c40*/  FSEL R75, R75, -INF , !P1 ;  /* 0xff8000004b4b7808 */ /* 0x000fe40004800000 */
[----:B------:R-:W-:Y:S02]  /*7c50*/  LOP3.LUT P1, RZ, R16, 0x400, RZ, 0xc0, !PT ;  /* 0x0000040010ff7812 */ /* 0x000fe4000782c0ff */
[----:B------:R-:W-:Y:S02]  /*7c60*/  ISETP.LT.OR P5, PT, R14, 0x99, P5 ;  /* 0x000000990e00780c */ /* 0x000fe40002fa1670 */
[----:B------:R-:W-:Y:S02]  /*7c70*/  ISETP.GT.AND P1, PT, R11, 0x68, !P1 ;  /* 0x000000680b00780c */ /* 0x000fe40004f24270 */
[----:B------:R-:W-:-:S02]  /*7c80*/  FSEL R70, R70, -INF , !P5 ;  /* 0xff80000046467808 */ /* 0x000fc40006800000 */
[----:B------:R-:W-:Y:S02]  /*7c90*/  ISETP.LT.OR P1, PT, R14, 0x69, P1 ;  /* 0x000000690e00780c */ /* 0x000fe40000f21670 */
[----:B0-----:R-:W-:Y:S02]  /*7ca0*/  FMNMX.FTZ R10, R19, R10, !PT ;  /* 0x0000000a130a7209 */ /* 0x001fe40007810000 */
[----:B------:R-:W-:Y:S02]  /*7cb0*/  FSEL R78, R78, -INF , !P1 ;  /* 0xff8000004e4e7808 */ /* 0x000fe40004800000 */
[----:B------:R-:W-:Y:S01]  /*7cc0*/  LOP3.LUT P1, RZ, R16, 0x200, RZ, 0xc0, !PT ;  /* 0x0000020010ff7812 */ /* 0x000fe2000782c0ff */
[----:B------:R-:W-:-:S03]  /*7cd0*/  FFMA.FTZ R15, R10, R15, -8 ;  /* 0xc10000000a0f7423 */ /* 0x000fc6000001000f */
        /* <DEDUP_REMOVED lines=59> */
[C---:B------:R-:W-:Y:S02]  /*8090*/  ISETP.GT.AND P1, PT, R11.reuse, RZ, !P6 ;  /* 0x000000ff0b00720c */ /* 0x040fe40007724270 */
[----:B------:R-:W-:Y:S02]  /*80a0*/  LOP3.LUT P6, RZ, R16, 0x10000000, RZ, 0xc0, !PT ;  /* 0x1000000010ff7812 */ /* 0x000fe400078cc0ff */
[----:B------:R-:W-:Y:S02]  /*80b0*/  ISETP.LT.OR P1, PT, R14, 0x1, P1 ;  /* 0x000000010e00780c */ /* 0x000fe40000f21670 */
[----:B------:R-:W-:Y:S02]  /*80c0*/  ISETP.GT.AND P2, PT, R11, 0x99, !P6 ;  /* 0x000000990b00780c */ /* 0x000fe40007744270 */
[----:B------:R-:W-:-:S02]  /*80d0*/  FSEL R13, R122, -INF , !P1 ;  /* 0xff8000007a0d7808 */ /* 0x000fc40004800000 */
[----:B------:R-:W-:Y:S02]  /*80e0*/  FSETP.NEU.FTZ.AND P1, PT, R10, -INF , PT ;  /* 0xff8000000a00780b */ /* 0x000fe40003f3d000 */
[----:B------:R-:W-:Y:S02]  /*80f0*/  FMNMX.FTZ R122, R13, R8, !PT ;  /* 0x000000080d7a7209 */ /* 0x000fe40007810000 */
[----:B------:R-:W-:Y:S02]  /*8100*/  FSEL R15, R15, RZ, P1 ;  /* 0x000000ff0f0f7208 */ /* 0x000fe40000800000 */
[----:B------:R-:W-:-:S03]  /*8110*/  ISETP.LT.OR P2, PT, R14, 0x9a, P2 ;  /* 0x0000009a0e00780c */ /* 0x000fc60001741670 */
[--C-:B------:R-:W-:Y:S01]  /*8120*/  FFMA.FTZ R21, R125, UR45, -R15.reuse ;  /* 0x0000002d7d157c23 */ /* 0x100fe2000801080f */
[----:B------:R-:W-:Y:S01]  /*8130*/  FMNMX.FTZ R125, R123, R122, !PT ;  /* 0x0000007a7b7d7209 */ /* 0x000fe20007810000 */
[--C-:B------:R-:W-:Y:S01]  /*8140*/  FFMA.FTZ R20, R124, UR45, -R15.reuse ;  /* 0x0000002d7c147c23 */ /* 0x100fe2000801080f */
[----:B------:R-:W-:-:S01]  /*8150*/  FFMA.FTZ R124, R76, UR45, -R15 ;  /* 0x0000002d4c7c7c23 */ /* 0x000fc2000801080f */
[----:B------:R-:W-:Y:S01]  /*8160*/  FSEL R76, R67, -INF , !P4 ;  /* 0xff800000434c7808 */ /* 0x000fe20006000000 */
[----:B------:R-:W-:-:S01]  /*8170*/  FFMA.FTZ R14, R77, UR45, -R15 ;  /* 0x0000002d4d0e7c23 */ /* 0x000fc2000801080f */
[----:B------:R-:W-:Y:S01]  /*8180*/  FMNMX.FTZ R122, R126, R125, !PT ;  /* 0x0000007d7e7a7209 */ /* 0x000fe20007810000 */
[----:B------:R-:W-:-:S01]  /*8190*/  FFMA.FTZ R77, R80, UR45, -R15 ;  /* 0x0000002d504d7c23 */ /* 0x000fc2000801080f */
[----:B------:R-:W-:Y:S01]  /*81a0*/  FSEL R71, R71, -INF , !P2 ;  /* 0xff80000047477808 */ /* 0x000fe20005000000 */
[----:B------:R-:W-:-:S01]  /*81b0*/  FFMA.FTZ R80, R81, UR45, -R15 ;  /* 0x0000002d51507c23 */ /* 0x000fc2000801080f */
[----:B------:R-:W-:Y:S01]  /*81c0*/  FMNMX.FTZ R125, R127, R122, !PT ;  /* 0x0000007a7f7d7209 */ /* 0x000fe20007810000 */
[----:B------:R-:W-:-:S01]  /*81d0*/  FFMA.FTZ R12, R120, UR45, -R15 ;  /* 0x0000002d780c7c23 */ /* 0x000fc2000801080f */
[--C-:B------:R-:W-:Y:S01]  /*81e0*/  FFMA.FTZ R19, R121, UR45, -R15.reuse ;  /* 0x0000002d79137c23 */ /* 0x100fe2000801080f */
        /* <DEDUP_REMOVED lines=42> */
[----:B------:R0:W-:Y:S01]  /*8490*/  MUFU.EX2 R67, R124 ;  /* 0x0000007c00437308 */ /* 0x0001e20000000800 */
[----:B------:R-:W-:-:S02]  /*84a0*/  FFMA.FTZ R15, R69, UR45, -R15 ;  /* 0x0000002d450f7c23 */ /* 0x000fc4000801080f */
[----:B------:R-:W-:-:S04]  /*84b0*/  FMNMX.FTZ R125, R119, R122, !PT ;  /* 0x0000007a777d7209 */ /* 0x000fc80007810000 */
[----:B------:R-:W-:Y:S01]  /*84c0*/  FMNMX.FTZ R122, R90, R125, !PT ;  /* 0x0000007d5a7a7209 */ /* 0x000fe20007810000 */
[----:B------:R-:W-:Y:S01]  /*84d0*/  MUFU.EX2 R12, R12 ;  /* 0x0000000c000c7308 */ /* 0x000fe20000000800 */
[----:B0-----:R-:W-:Y:S02]  /*84e0*/  FSEL R124, R10, RZ, P1 ;  /* 0x000000ff0a7c7208 */ /* 0x001fe40000800000 */
[----:B------:R-:W-:-:S03]  /*84f0*/  FMNMX.FTZ R125, R91, R122, !PT ;  /* 0x0000007a5b7d7209 */ /* 0x000fc60007810000 */
[----:B------:R-:W-:Y:S01]  /*8500*/  FADD.FTZ R124, -R124, R5 ;  /* 0x000000057c7c7221 */ /* 0x000fe20000010100 */
[----:B------:R-:W-:Y:S01]  /*8510*/  FMNMX.FTZ R122, R94, R125, !PT ;  /* 0x0000007d5e7a7209 */ /* 0x000fe20007810000 */
[----:B------:R-:W-:Y:S02]  /*8520*/  MUFU.EX2 R19, R19 ;  /* 0x0000001300137308 */ /* 0x000fe40000000800 */
[----:B------:R-:W-:Y:S01]  /*8530*/  FMUL.FTZ R5, R124, UR45 ;  /* 0x0000002d7c057c20 */ /* 0x000fe20008410000 */
[----:B------:R-:W-:-:S04]  /*8540*/  FMNMX.FTZ R125, R95, R122, !PT ;  /* 0x0000007a5f7d7209 */ /* 0x000fc80007810000 */
[----:B------:R-:W-:Y:S01]  /*8550*/  FMNMX.FTZ R122, R98, R125, !PT ;  /* 0x0000007d627a7209 */ /* 0x000fe20007810000 */
[----:B------:R-:W0:Y:S03]  /*8560*/  MUFU.EX2 R5, R5 ;  /* 0x0000000500057308 */ /* 0x000e260000000800 */
[----:B------:R-:W-:-:S04]  /*8570*/  FMNMX.FTZ R125, R99, R122, !PT ;  /* 0x0000007a637d7209 */ /* 0x000fc80007810000 */
[----:B------:R-:W-:Y:S01]  /*8580*/  FMNMX.FTZ R122, R102, R125, !PT ;  /* 0x0000007d667a7209 */ /* 0x000fe20007810000 */
[----:B------:R-:W1:Y:S03]  /*8590*/  MUFU.EX2 R20, R20 ;  /* 0x0000001400147308 */ /* 0x000e660000000800 */
[----:B------:R-:W-:-:S04]  /*85a0*/  FMNMX.FTZ R125, R103, R122, !PT ;  /* 0x0000007a677d7209 */ /* 0x000fc80007810000 */
[----:B------:R-:W-:Y:S01]  /*85b0*/  FMNMX.FTZ R122, R74, R125, !PT ;  /* 0x0000007d4a7a7209 */ /* 0x000fe20007810000 */
[----:B------:R-:W2:Y:S03]  /*85c0*/  MUFU.EX2 R21, R21 ;  /* 0x0000001500157308 */ /* 0x000ea60000000800 */
[----:B------:R-:W-:-:S04]  /*85d0*/  FMNMX.FTZ R125, R75, R122, !PT ;  /* 0x0000007a4b7d7209 */ /* 0x000fc80007810000 */
[----:B------:R-:W-:Y:S01]  /*85e0*/  FMNMX.FTZ R122, R78, R125, !PT ;  /* 0x0000007d4e7a7209 */ /* 0x000fe20007810000 */
[----:B------:R-:W3:Y:S03]  /*85f0*/  MUFU.EX2 R22, R22 ;  /* 0x0000001600167308 */ /* 0x000ee60000000800 */
[----:B------:R-:W-:-:S04]  /*8600*/  FMNMX.FTZ R125, R79, R122, !PT ;  /* 0x0000007a4f7d7209 */ /* 0x000fc80007810000 */
[----:B------:R-:W-:Y:S01]  /*8610*/  FMNMX.FTZ R122, R82, R125, !PT ;  /* 0x0000007d527a7209 */ /* 0x000fe20007810000 */
[----:B------:R-:W4:Y:S03]  /*8620*/  MUFU.EX2 R23, R23 ;  /* 0x0000001700177308 */ /* 0x000f260000000800 */
[----:B------:R-:W-:-:S04]  /*8630*/  FMNMX.FTZ R125, R83, R122, !PT ;  /* 0x0000007a537d7209 */ /* 0x000fc80007810000 */
[----:B------:R-:W-:Y:S01]  /*8640*/  FMNMX.FTZ R122, R86, R125, !PT ;  /* 0x0000007d567a7209 */ /* 0x000fe20007810000 */
[----:B------:R-:W5:Y:S03]  /*8650*/  MUFU.EX2 R120, R120 ;  /* 0x0000007800787308 */ /* 0x000f660000000800 */
[----:B------:R-:W-:-:S04]  /*8660*/  FMNMX.FTZ R125, R87, R122, !PT ;  /* 0x0000007a577d7209 */ /* 0x000fc80007810000 */
[----:B------:R-:W-:Y:S01]  /*8670*/  FMNMX.FTZ R122, R58, R125, !PT ;  /* 0x0000007d3a7a7209 */ /* 0x000fe20007810000 */
[----:B------:R-:W5:Y:S03]  /*8680*/  MUFU.EX2 R121, R121 ;  /* 0x0000007900797308 */ /* 0x000f660000000800 */
[----:B------:R-:W-:-:S04]  /*8690*/  FMNMX.FTZ R125, R59, R122, !PT ;  /* 0x0000007a3b7d7209 */ /* 0x000fc80007810000 */
[----:B------:R-:W-:Y:S01]  /*86a0*/  FMNMX.FTZ R122, R62, R125, !PT ;  /* 0x0000007d3e7a7209 */ /* 0x000fe20007810000 */
[----:B------:R-:W-:Y:S03]  /*86b0*/  MUFU.EX2 R104, R104 ;  /* 0x0000006800687308 */ /* 0x000fe60000000800 */
[----:B------:R-:W-:-:S04]  /*86c0*/  FMNMX.FTZ R11, R63, R122, !PT ;  /* 0x0000007a3f0b7209 */ /* 0x000fc80007810000 */
[----:B------:R-:W-:Y:S01]  /*86d0*/  FMNMX.FTZ R11, R66, R11, !PT ;  /* 0x0000000b420b7209 */ /* 0x000fe20007810000 */
[----:B------:R-:W-:Y:S03]  /*86e0*/  MUFU.EX2 R105, R105 ;  /* 0x0000006900697308 */ /* 0x000fe60000000800 */
[----:B------:R-:W-:-:S04]  /*86f0*/  FMNMX.FTZ R11, R76, R11, !PT ;  /* 0x0000000b4c0b7209 */ /* 0x000fc80007810000 */
[----:B------:R-:W-:Y:S01]  /*8700*/  FMNMX.FTZ R122, R70, R11, !PT ;  /* 0x0000000b467a7209 */ /* 0x000fe20007810000 */
[----:B------:R-:W-:Y:S03]  /*8710*/  MUFU.EX2 R108, R108 ;  /* 0x0000006c006c7308 */ /* 0x000fe60000000800 */
[----:B------:R-:W-:-:S05]  /*8720*/  FMNMX.FTZ R122, R71, R122, !PT ;  /* 0x0000007a477a7209 */ /* 0x000fca0007810000 */
[----:B------:R-:W0:Y:S01]  /*8730*/  SHFL.BFLY PT, R11, R122, 0x2, 0x1f ;  /* 0x0c401f007a0b7f89 */ /* 0x000e2200000e0000 */
[----:B------:R-:W-:Y:S08]  /*8740*/  MUFU.EX2 R109, R109 ;  /* 0x0000006d006d7308 */ /* 0x000ff00000000800 */
[----:B------:R-:W-:Y:S08]  /*8750*/  MUFU.EX2 R112, R112 ;  /* 0x0000007000707308 */ /* 0x000ff00000000800 */
[----:B------:R-:W-:Y:S01]  /*8760*/  MUFU.EX2 R113, R113 ;  /* 0x0000007100717308 */ /* 0x000fe20000000800 */
[----:B0-----:R-:W-:-:S07]  /*8770*/  FMNMX.FTZ R11, R122, R11, !PT ;  /* 0x0000000b7a0b7209 */ /* 0x001fce0007810000 */
[----:B------:R-:W-:Y:S01]  /*8780*/  MUFU.EX2 R116, R116 ;  /* 0x0000007400747308 */ /* 0x000fe20000000800 */
[----:B------:R-:W0:Y:S07]  /*8790*/  SHFL.BFLY PT, R122, R11, 0x1, 0x1f ;  /* 0x0c201f000b7a7f89 */ /* 0x000e2e00000e0000 */
[----:B------:R-:W-:Y:S08]  /*87a0*/  MUFU.EX2 R117, R117 ;  /* 0x0000007500757308 */ /* 0x000ff00000000800 */
[----:B------:R-:W-:Y:S08]  /*87b0*/  MUFU.EX2 R88, R88 ;  /* 0x0000005800587308 */ /* 0x000ff00000000800 */
[----:B------:R-:W-:Y:S01]  /*87c0*/  MUFU.EX2 R89, R89 ;  /* 0x0000005900597308 */ /* 0x000fe20000000800 */
[----:B0-----:R-:W-:Y:S01]  /*87d0*/  FMNMX.FTZ R11, R11, R122, !PT ;  /* 0x0000007a0b0b7209 */ /* 0x001fe20007810000 */
[----:B------:R-:W-:-:S03]  /*87e0*/  IMAD.U32 R122, RZ, RZ, UR45 ;  /* 0x0000002dff7a7e24 */ /* 0x000fc6000f8e00ff */
[C---:B------:R-:W-:Y:S01]  /*87f0*/  FSETP.NEU.FTZ.AND P1, PT, R11.reuse, -INF , PT ;  /* 0xff8000000b00780b */ /* 0x040fe20003f3d000 */
[----:B------:R-:W-:-:S02]  /*8800*/  FFMA.FTZ R69, R11, R122, -8 ;  /* 0xc10000000b457423 */ /* 0x000fc4000001007a */
[----:B------:R-:W-:Y:S03]  /*8810*/  MUFU.EX2 R92, R92 ;  /* 0x0000005c005c7308 */ /* 0x000fe60000000800 */
[----:B------:R-:W-:-:S05]  /*8820*/  FSEL R69, R69, RZ, P1 ;  /* 0x000000ff45457208 */ /* 0x000fca0000800000 */
[----:B------:R-:W-:Y:S01]  /*8830*/  MUFU.EX2 R93, R93 ;  /* 0x0000005d005d7308 */ /* 0x000fe20000000800 */
[----:B------:R-:W-:-:S01]  /*8840*/  FFMA.FTZ R124, R127, UR45, -R69 ;  /* 0x0000002d7f7c7c23 */ /* 0x000fc20008010845 */
[----:B------:R-:W-:Y:S01]  /*8850*/  FSEL R127, R11, RZ, P1 ;  /* 0x000000ff0b7f7208 */ /* 0x000fe20000800000 */
[----:B------:R-:W-:-:S01]  /*8860*/  FFMA.FTZ R129, R94, UR45, -R69 ;  /* 0x0000002d5e817c23 */ /* 0x000fc20008010845 */
[--C-:B------:R-:W-:Y:S01]  /*8870*/  FFMA.FTZ R13, R13, UR45, -R69.reuse ;  /* 0x0000002d0d0d7c23 */ /* 0x100fe20008010845 */
[----:B------:R-:W-:-:S01]  /*8880*/  FFMA.FTZ R122, R123, UR45, -R69 ;  /* 0x0000002d7b7a7c23 */ /* 0x000fc20008010845 */
[----:B------:R-:W-:Y:S01]  /*8890*/  FFMA.FTZ R85, R126, UR45, -R69 ;  /* 0x0000002d7e557c23 */ /* 0x000fe20008010845 */
[----:B------:R-:W-:-:S01]  /*88a0*/  FADD.FTZ R127, -R127, R8 ;  /* 0x000000087f7f7221 */ /* 0x000fc20000010100 */
[--C-:B------:R-:W-:Y:S01]  /*88b0*/  FFMA.FTZ R123, R130, UR45, -R69.reuse ;  /* 0x0000002d827b7c23 */ /* 0x100fe20008010845 */
[----:B------:R-:W-:Y:S01]  /*88c0*/  MUFU.EX2 R124, R124 ;  /* 0x0000007c007c7308 */ /* 0x000fe20000000800 */
[----:B------:R-:W-:-:S01]  /*88d0*/  FFMA.FTZ R126, R131, UR45, -R69 ;  /* 0x0000002d837e7c23 */ /* 0x000fc20008010845 */
[----:B------:R-:W-:Y:S01]  /*88e0*/  FMUL.FTZ R94, R127, UR45 ;  /* 0x0000002d7f5e7c20 */ /* 0x000fe20008410000 */
[----:B------:R-:W-:-:S01]  /*88f0*/  FFMA.FTZ R130, R5, R7, R12 ;  /* 0x0000000705827223 */ /* 0x000fc2000001000c */
[--C-:B------:R-:W-:Y:S01]  /*8900*/  FFMA.FTZ R125, R134, UR45, -R69.reuse ;  /* 0x0000002d867d7c23 */ /* 0x100fe20008010845 */
[----:B------:R-:W-:-:S01]  /*8910*/  FFMA.FTZ R128, R135, UR45, -R69 ;  /* 0x0000002d87807c23 */ /* 0x000fc20008010845 */
[----:B------:R-:W-:Y:S01]  /*8920*/  FFMA.FTZ R106, R106, UR45, -R69 ;  /* 0x0000002d6a6a7c23 */ /* 0x000fe20008010845 */
[----:B------:R-:W-:-:S01]  /*8930*/  FADD.FTZ R127, R19, R130 ;  /* 0x00000082137f7221 */ /* 0x000fc20000010000 */
[----:B------:R-:W-:Y:S01]  /*8940*/  MUFU.EX2 R13, R13 ;  /* 0x0000000d000d7308 */ /* 0x000fe20000000800 */
[----:B------:R-:W-:-:S01]  /*8950*/  FFMA.FTZ R107, R107, UR45, -R69 ;  /* 0x0000002d6b6b7c23 */ /* 0x000fc20008010845 */
[----:B------:R-:W-:Y:S01]  /*8960*/  FFMA.FTZ R110, R110, UR45, -R69 ;  /* 0x0000002d6e6e7c23 */ /* 0x000fe20008010845 */
[----:B-1----:R-:W-:-:S01]  /*8970*/  FADD.FTZ R130, R20, R127 ;  /* 0x0000007f14827221 */ /* 0x002fc20000010000 */
[--C-:B------:R-:W-:Y:S01]  /*8980*/  FFMA.FTZ R111, R111, UR45, -R69.reuse ;  /* 0x0000002d6f6f7c23 */ /* 0x100fe20008010845 */
[----:B------:R-:W-:-:S01]  /*8990*/  FFMA.FTZ R114, R114, UR45, -R69 ;  /* 0x0000002d72727c23 */ /* 0x000fc20008010845 */
[----:B------:R-:W-:Y:S01]  /*89a0*/  FFMA.FTZ R115, R115, UR45, -R69 ;  /* 0x0000002d73737c23 */ /* 0x000fe20008010845 */
[----:B--2---:R-:W-:-:S01]  /*89b0*/  FADD.FTZ R127, R21, R130 ;  /* 0x00000082157f7221 */ /* 0x004fc20000010000 */
[----:B------:R-:W0:Y:S01]  /*89c0*/  MUFU.EX2 R94, R94 ;  /* 0x0000005e005e7308 */ /* 0x000e220000000800 */
[----:B------:R-:W-:-:S01]  /*89d0*/  FFMA.FTZ R118, R118, UR45, -R69 ;  /* 0x0000002d76767c23 */ /* 0x000fc20008010845 */
[----:B------:R-:W-:Y:S01]  /*89e0*/  FFMA.FTZ R119, R119, UR45, -R69 ;  /* 0x0000002d77777c23 */ /* 0x000fe20008010845 */
[----:B---3--:R-:W-:-:S01]  /*89f0*/  FADD.FTZ R130, R22, R127 ;  /* 0x0000007f16827221 */ /* 0x008fc20000010000 */
[--C-:B------:R-:W-:Y:S01]  /*8a00*/  FFMA.FTZ R90, R90, UR45, -R69.reuse ;  /* 0x0000002d5a5a7c23 */ /* 0x100fe20008010845 */
[----:B------:R-:W-:-:S01]  /*8a10*/  FFMA.FTZ R91, R91, UR45, -R69 ;  /* 0x0000002d5b5b7c23 */ /* 0x000fc20008010845 */
[----:B------:R-:W-:Y:S01]  /*8a20*/  FFMA.FTZ R95, R95, UR45, -R69 ;  /* 0x0000002d5f5f7c23 */ /* 0x000fe20008010845 */
[----:B----4-:R-:W-:-:S01]  /*8a30*/  FADD.FTZ R127, R23, R130 ;  /* 0x00000082177f7221 */ /* 0x010fc20000010000 */
[----:B------:R-:W1:Y:S01]  /*8a40*/  MUFU.EX2 R122, R122 ;  /* 0x0000007a007a7308 */ /* 0x000e620000000800 */
[----:B------:R-:W-:-:S01]  /*8a50*/  FFMA.FTZ R98, R98, UR45, -R69 ;  /* 0x0000002d62627c23 */ /* 0x000fc20008010845 */
[----:B------:R-:W-:Y:S01]  /*8a60*/  FFMA.FTZ R99, R99, UR45, -R69 ;  /* 0x0000002d63637c23 */ /* 0x000fe20008010845 */
[----:B-----5:R-:W-:-:S01]  /*8a70*/  FADD.FTZ R130, R120, R127 ;  /* 0x0000007f78827221 */ /* 0x020fc20000010000 */
[--C-:B------:R-:W-:Y:S01]  /*8a80*/  FFMA.FTZ R102, R102, UR45, -R69.reuse ;  /* 0x0000002d66667c23 */ /* 0x100fe20008010845 */
[----:B------:R-:W-:-:S01]  /*8a90*/  FFMA.FTZ R103, R103, UR45, -R69 ;  /* 0x0000002d67677c23 */ /* 0x000fc20008010845 */
[----:B------:R-:W-:Y:S01]  /*8aa0*/  FFMA.FTZ R74, R74, UR45, -R69 ;  /* 0x0000002d4a4a7c23 */ /* 0x000fe20008010845 */
[----:B------:R-:W-:-:S01]  /*8ab0*/  FADD.FTZ R127, R121, R130 ;  /* 0x00000082797f7221 */ /* 0x000fc20000010000 */
[----:B------:R-:W2:Y:S01]  /*8ac0*/  MUFU.EX2 R85, R85 ;  /* 0x0000005500557308 */ /* 0x000ea20000000800 */
        /* <DEDUP_REMOVED lines=8> */
[----:B-1----:R-:W-:-:S01]  /*8b50*/  FADD.FTZ R6, R122, R7 ;  /* 0x000000077a067221 */ /* 0x002fc20000010000 */
[--C-:B------:R-:W-:Y:S01]  /*8b60*/  FFMA.FTZ R87, R87, UR45, -R69.reuse ;  /* 0x0000002d57577c23 */ /* 0x100fe20008010845 */
[----:B------:R-:W-:-:S01]  /*8b70*/  FFMA.FTZ R58, R58, UR45, -R69 ;  /* 0x0000002d3a3a7c23 */ /* 0x000fc20008010845 */
[--C-:B------:R-:W-:Y:S01]  /*8b80*/  FFMA.FTZ R59, R59, UR45, -R69.reuse ;  /* 0x0000002d3b3b7c23 */ /* 0x100fe20008010845 */
[----:B------:R-:W-:-:S01]  /*8b90*/  FFMA.FTZ R62, R62, UR45, -R69 ;  /* 0x0000002d3e3e7c23 */ /* 0x000fc20008010845 */
[--C-:B------:R-:W-:Y:S01]  /*8ba0*/  FFMA.FTZ R63, R63, UR45, -R69.reuse ;  /* 0x0000002d3f3f7c23 */ /* 0x100fe20008010845 */
[----:B------:R-:W-:-:S01]  /*8bb0*/  FFMA.FTZ R66, R66, UR45, -R69 ;  /* 0x0000002d42427c23 */ /* 0x000fc20008010845 */
[----:B------:R-:W1:Y:S01]  /*8bc0*/  MUFU.EX2 R126, R126 ;  /* 0x0000007e007e7308 */ /* 0x000e620000000800 */
[----:B--2---:R-:W-:-:S01]  /*8bd0*/  FADD.FTZ R7, R85, R6 ;  /* 0x0000000655077221 */ /* 0x004fc20000010000 */
[----:B------:R-:W-:-:S03]  /*8be0*/  FFMA.FTZ R70, R70, UR45, -R69 ;  /* 0x0000002d46467c23 */ /* 0x000fc60008010845 */
[----:B------:R-:W-:-:S03]  /*8bf0*/  FADD.FTZ R6, R124, R7 ;  /* 0x000000077c067221 */ /* 0x000fc60000010000 */
[----:B------:R-:W2:Y:S01]  /*8c00*/  MUFU.EX2 R125, R125 ;  /* 0x0000007d007d7308 */ /* 0x000ea20000000800 */
[----:B0-----:R-:W-:-:S07]  /*8c10*/  FADD.FTZ R7, R123, R6 ;  /* 0x000000067b077221 */ /* 0x001fce0000010000 */
[----:B------:R-:W0:Y:S01]  /*8c20*/  MUFU.EX2 R128, R128 ;  /* 0x0000008000807308 */ /* 0x000e220000000800 */
[----:B-1----:R-:W-:-:S07]  /*8c30*/  FADD.FTZ R6, R126, R7 ;  /* 0x000000077e067221 */ /* 0x002fce0000010000 */
[----:B------:R-:W1:Y:S01]  /*8c40*/  MUFU.EX2 R106, R106 ;  /* 0x0000006a006a7308 */ /* 0x000e620000000800 */
[----:B--2---:R-:W-:-:S01]  /*8c50*/  FADD.FTZ R7, R125, R6 ;  /* 0x000000067d077221 */ /* 0x004fc20000010000 */
[----:B------:R-:W-:-:S06]  /*8c60*/  FADD.FTZ R6, R104, R127 ;  /* 0x0000007f68067221 */ /* 0x000fcc0000010000 */
[----:B------:R-:W2:Y:S01]  /*8c70*/  MUFU.EX2 R107, R107 ;  /* 0x0000006b006b7308 */ /* 0x000ea20000000800 */
[----:B0-----:R-:W-:-:S07]  /*8c80*/  FADD.FTZ R7, R128, R7 ;  /* 0x0000000780077221 */ /* 0x001fce0000010000 */
[----:B------:R-:W0:Y:S01]  /*8c90*/  MUFU.EX2 R110, R110 ;  /* 0x0000006e006e7308 */ /* 0x000e220000000800 */
[----:B-1----:R-:W-:-:S01]  /*8ca0*/  FADD.FTZ R130, R106, R7 ;  /* 0x000000076a827221 */ /* 0x002fc20000010000 */
[----:B------:R-:W-:-:S04]  /*8cb0*/  FADD.FTZ R7, R105, R6 ;  /* 0x0000000669077221 */ /* 0x000fc80000010000 */
[----:B------:R-:W-:Y:S02]  /*8cc0*/  FADD.FTZ R6, R108, R7 ;  /* 0x000000076c067221 */ /* 0x000fe40000010000 */
[----:B------:R-:W1:Y:S01]  /*8cd0*/  MUFU.EX2 R111, R111 ;  /* 0x0000006f006f7308 */ /* 0x000e620000000800 */
[----:B--2---:R-:W-:-:S01]  /*8ce0*/  FADD.FTZ R127, R107, R130 ;  /* 0x000000826b7f7221 */ /* 0x004fc20000010000 */
[----:B------:R-:W-:-:S04]  /*8cf0*/  FADD.FTZ R7, R109, R6 ;  /* 0x000000066d077221 */ /* 0x000fc80000010000 */
[----:B------:R-:W-:Y:S02]  /*8d00*/  FADD.FTZ R6, R112, R7 ;  /* 0x0000000770067221 */ /* 0x000fe40000010000 */
[----:B------:R-:W2:Y:S01]  /*8d10*/  MUFU.EX2 R114, R114 ;  /* 0x0000007200727308 */ /* 0x000ea20000000800 */
[----:B0-----:R-:W-:-:S01]  /*8d20*/  FADD.FTZ R130, R110, R127 ;  /* 0x0000007f6e827221 */ /* 0x001fc20000010000 */
[----:B------:R-:W-:-:S04]  /*8d30*/  FADD.FTZ R7, R113, R6 ;  /* 0x0000000671077221 */ /* 0x000fc80000010000 */
[----:B------:R-:W-:Y:S02]  /*8d40*/  FADD.FTZ R6, R116, R7 ;  /* 0x0000000774067221 */ /* 0x000fe40000010000 */
        /* <DEDUP_REMOVED lines=10> */
[----:B------:R-:W-:-:S06]  /*8df0*/  FADD.FTZ R7, R93, R6 ;  /* 0x000000065d077221 */ /* 0x000fcc0000010000 */
        /* <DEDUP_REMOVED lines=33> */
[----:B--2---:R-:W-:-:S04]  /*9010*/  FADD.FTZ R6, R73, R6 ;  /* 0x0000000649067221 */ /* 0x004fc80000010000 */
[----:B------:R-:W-:-:S03]  /*9020*/  FADD.FTZ R127, R67, R6 ;  /* 0x00000006437f7221 */ /* 0x000fc60000010000 */
        /* <DEDUP_REMOVED lines=14> */
[--C-:B------:R-:W-:Y:S01]  /*9110*/  FFMA.FTZ R127, R76, UR45, -R69.reuse ;  /* 0x0000002d4c7f7c23 */ /* 0x100fe20008010845 */
[----:B------:R-:W-:-:S05]  /*9120*/  FFMA.FTZ R69, R71, UR45, -R69 ;  /* 0x0000002d47457c23 */ /* 0x000fca0008010845 */
        /* <DEDUP_REMOVED lines=38> */
[----:B--2---:R-:W-:-:S03]  /*9390*/  FADD.FTZ R7, R15, R6 ;  /* 0x000000060f077221 */ /* 0x004fc60000010000 */
[----:B0-----:R-:W-:Y:S01]  /*93a0*/  FADD.FTZ R6, R69, R71 ;  /* 0x0000004745067221 */ /* 0x001fe20000010000 */
[----:B------:R-:W-:Y:S06]  /*93b0*/  @!P0 BRA `(.L_x_689) ;  /* 0x0000000000048947 */ /* 0x000fec0003800000 */
[----:B------:R-:W-:Y:S01]  /*93c0*/  BPT.TRAP 0x1 ;  /* 0x000000040000795c */ /* 0x000fe20000300000 */
.L_x_689:
[----:B------:R-:W-:Y:S01]  /*93d0*/  UIADD3 UR10, UR13, 0x12460, URZ ;  /* 0x000124600d0a7890 */ /* 0x000fe2000fffe03f */
[----:B------:R-:W-:Y:S01]  /*93e0*/  ISETP.GT.AND P1, PT, R9, UR22, PT ;  /* 0x0000001609007c0c */ /* 0x000fe2000bf24270 */
[----:B------:R-:W-:Y:S01]  /*93f0*/  UMOV UR24, UR4 ;  /* 0x0000000400187c82 */ /* 0x000fe20008000000 */
[----:B------:R-:W-:Y:S01]  /*9400*/  F2FP.SATFINITE.E4M3.F32.PACK_AB_MERGE_C R8, R95, R8, RZ ;  /* 0x000000085f08723e */ /* 0x000fe200048070ff */
[----:B------:R-:W-:Y:S01]  /*9410*/  UPRMT UR10, UR5, 0x654, UR10 ;  /* 0x00000654050a7896 */ /* 0x000fe2000800000a */
[----:B------:R-:W-:Y:S01]  /*9420*/  F2FP.SATFINITE.E4M3.F32.PACK_AB_MERGE_C R20, R21, R20, RZ ;  /* 0x000000141514723e */ /* 0x000fe200048070ff */
[----:B------:R-:W-:Y:S01]  /*9430*/  UMOV UR23, UR7 ;  /* 0x0000000700177c82 */ /* 0x000fe20008000000 */
[----:B------:R-:W-:Y:S01]  /*9440*/  F2FP.SATFINITE.E4M3.F32.PACK_AB_MERGE_C R85, R124, R85, RZ ;  /* 0x000000557c55723e */ /* 0x000fe200048070ff */
[-C--:B------:R-:W-:Y:S01]  /*9450*/  FMUL.FTZ R24, R24, R5.reuse ;  /* 0x0000000518187220 */ /* 0x080fe20000410000 */
[----:B------:R-:W-:Y:S01]  /*9460*/  F2FP.SATFINITE.E4M3.F32.PACK_AB_MERGE_C R120, R121, R120, RZ ;  /* 0x000000787978723e */ /* 0x000fe200048070ff */
[----:B------:R-:W-:Y:S01]  /*9470*/  FMUL.FTZ R25, R25, R5 ;  /* 0x0000000519197220 */ /* 0x000fe20000410000 */
[----:B------:R-:W-:Y:S01]  /*9480*/  F2FP.SATFINITE.E4M3.F32.PACK_AB_MERGE_C R125, R128, R125, RZ ;  /* 0x0000007d807d723e */ /* 0x000fe200048070ff */
[-C--:B------:R-:W-:Y:S01]  /*9490*/  FMUL.FTZ R28, R28, R5.reuse ;  /* 0x000000051c1c7220 */ /* 0x080fe20000410000 */
        /* <DEDUP_REMOVED lines=14> */
[----:B------:R-:W-:Y:S01]  /*9580*/  F2FP.SATFINITE.E4M3.F32.PACK_AB_MERGE_C R14, R14, R67, RZ ;  /* 0x000000430e0e723e */ /* 0x000fe200048070ff */
[-C--:B------:R-:W-:Y:S01]  /*9590*/  FMUL.FTZ R41, R41, R5.reuse ;  /* 0x0000000529297220 */ /* 0x080fe20000410000 */
        /* <DEDUP_REMOVED lines=13> */
[----:B------:R-:W-:Y:S01]  /*9670*/  VIADD R9, R9, 0xffffffff ;  /* 0xffffffff09097836 */ /* 0x000fe20000000000 */
[----:B------:R-:W-:Y:S01]  /*9680*/  F2FP.SATFINITE.E4M3.F32.PACK_AB_MERGE_C R145, R91, R90, R8 ;  /* 0x0000005a5b91723e */ /* 0x000fe20004807008 */
[----:B------:R-:W-:Y:S01]  /*9690*/  FMUL.FTZ R26, R26, R94 ;  /* 0x0000005e1a1a7220 */ /* 0x000fe20000410000 */
        /* <DEDUP_REMOVED lines=35> */
[----:B------:R-:W-:Y:S01]  /*98d0*/  F2FP.SATFINITE.E4M3.F32.PACK_AB_MERGE_C R139, R127, R66, R70 ;  /* 0x000000427f8b723e */ /* 0x000fe20004807046 */
[----:B------:R-:W-:Y:S06]  /*98e0*/  @P1 BRA `(.L_x_690) ;  /* 0xffffffc000481947 */ /* 0x000fec000383ffff */
[----:B------:R-:W-:Y:S02]  /*98f0*/  IMAD.MOV.U32 R8, RZ, RZ, R11 ;  /* 0x000000ffff087224 */ /* 0x000fe400078e000b */
[----:B------:R-:W-:-:S07]  /*9900*/  IMAD.MOV.U32 R5, RZ, RZ, R10 ;  /* 0x000000ffff057224 */ /* 0x000fce00078e000a */
.L_x_672:
[----:B------:R-:W0:Y:S01]  /*9910*/  LDC R11, c[0x0][0x2f0] ;  /* 0x0000bc00ff0b7b82 */ /* 0x000e220000000800 */
[----:B------:R-:W-:Y:S01]  /*9920*/  UIADD3 UR17, -UR17, 0x1, URZ ;  /* 0x0000000111117890 */ /* 0x000fe2000fffe13f */
[----:B------:R-:W-:Y:S01]  /*9930*/  ULDC UR11, c[0x0][0x448] ;  /* 0x00011200000b7ab9 */ /* 0x000fe20000000800 */
[----:B------:R-:W-:Y:S01]  /*9940*/  ULDC UR14, c[0x0][0x9e4] ;  /* 0x00027900000e7ab9 */ /* 0x000fe20000000800 */
[----:B------:R-:W-:Y:S01]  /*9950*/  UISETP.NE.AND UP0, UPT, UR11, 0x1, UPT ;  /* 0x000000010b00788c */ /* 0x000fe2000bf05270 */
[----:B------:R-:W-:-:S03]  /*9960*/  UMOV UR12, 0xc0 ;  /* 0x000000c0000c7882 */ /* 0x000fc60000000000 */
[----:B------:R-:W1:Y:S01]  /*9970*/  S2UR UR10, SR_CTAID.X ;  /* 0x00000000000a79c3 */ /* 0x000e620000002500 */
[----:B------:R-:W-:-:S06]  /*9980*/  UISETP.GE.AND UP1, UPT, UR14, 0x1, UPT ;  /* 0x000000010e00788c */ /* 0x000fcc000bf26270 */
[----:B------:R-:W-:Y:S01]  /*9990*/  PLOP3.LUT P1, PT, PT, PT, UP1, 0x40, 0x0 ;  /* 0x000000000000781c */ /* 0x000fe20003f2e818 */
[----:B------:R-:W-:Y:S01]  /*99a0*/  @UP0 ULDC UR15, c[0x0][0x450] ;  /* 0x00011400000f0ab9 */ /* 0x000fe20000000800 */
[----:B0-----:R-:W-:-:S05]  /*99b0*/  IMAD R11, R18, R11, UR17 ;  /* 0x00000011120b7e24 */ /* 0x001fca000f8e020b */
[----:B------:R-:W-:Y:S01]  /*99c0*/  R2UR UR13, R11 ;  /* 0x000000000b0d72ca */ /* 0x000fe200000e0000 */
[----:B-1----:R-:W-:-:S03]  /*99d0*/  UIMAD UR12, UR10, UR12, 0xbf ;  /* 0x000000bf0a0c74a4 */ /* 0x002fc6000f8e020c */
[----:B------:R-:W-:Y:S02]  /*99e0*/  @UP0 ULDC UR10, c[0x0][0x44c] ;  /* 0x00011300000a0ab9 */ /* 0x000fe40000000800 */
[----:B------:R-:W-:-:S04]  /*99f0*/  UIMAD.WIDE.U32 UR10, UR12, UR10, URZ ;  /* 0x0000000a0c0a72a5 */ /* 0x000fc8000f8e003f */
[----:B------:R-:W-:-:S04]  /*9a00*/  @UP0 USHF.R.U32.HI UR12, URZ, UR15, UR11 ;  /* 0x0000000f3f0c0299 */ /* 0x000fc8000801160b */
[----:B------:R-:W-:-:S03]  /*9a10*/  UIADD3 UR12, UR13, UR12, URZ ;  /* 0x0000000c0d0c7290 */ /* 0x000fc6000fffe03f */
[----:B------:R-:W-:Y:S02]  /*9a20*/  ULDC UR13, c[0x0][0x9dc] ;  /* 0x00027700000d7ab9 */ /* 0x000fe40000000800 */
[----:B------:R-:W-:Y:S01]  /*9a30*/  UIADD3 UR13, UR12, -UR13, URZ ;  /* 0x8000000d0c0d7290 */ /* 0x000fe2000fffe03f */
[----:B------:R-:W-:Y:S11]  /*9a40*/  @P1 BRA `(.L_x_691) ;  /* 0x0000000000441947 */ /* 0x000ff60003800000 */
        /* <DEDUP_REMOVED lines=10> */
.L_x_692:
[----:B------:R-:W-:-:S11]  /*9af0*/  UISETP.NE.AND UP2, UPT, UR14, 0x1, UPT ;  /* 0x000000010e00788c */ /* 0x000fd6000bf45270 */
[----:B------:R-:W-:Y:S02]  /*9b00*/  @UP2 ULDC.64 UR16, c[0x0][0x9e8] ;  /* 0x00027a0000102ab9 */ /* 0x000fe40000000a00 */
[----:B------:R-:W-:-:S04]  /*9b10*/  UIMAD.WIDE.U32 UR10, UR12, UR16, URZ ;  /* 0x000000100c0a72a5 */ /* 0x000fc8000f8e003f */
[----:B------:R-:W-:-:S12]  /*9b20*/  @UP2 USHF.R.U32.HI UR12, URZ, UR17, UR11 ;  /* 0x000000113f0c2299 */ /* 0x000fd8000801160b */
.L_x_693:
[----:B------:R-:W-:-:S04]  /*9b30*/  UIMAD UR12, UR12, UR14, URZ ;  /* 0x0000000e0c0c72a4 */ /* 0x000fc8000f8e023f */
[----:B------:R-:W-:-:S04]  /*9b40*/  UISETP.LT.AND UP2, UPT, UR13, UR12, UPT ;  /* 0x0000000c0d00728c */ /* 0x000fc8000bf41270 */
[----:B------:R-:W-:-:S12]  /*9b50*/  USEL UR13, UR13, UR12, !UP2 ;  /* 0x0000000c0d0d7287 */ /* 0x000fd8000d000000 */
.L_x_691:
[----:B------:R-:W-:-:S04]  /*9b60*/  UIADD3 UR10, UR13, 0x9f, URZ ;  /* 0x0000009f0d0a7890 */ /* 0x000fc8000fffe03f */
[----:B------:R-:W-:-:S04]  /*9b70*/  UIMAD.WIDE UR10, UR10, 0x66666667, URZ ;  /* 0x666666670a0a78a5 */ /* 0x000fc8000f8e023f */
[----:B------:R-:W-:-:S04]  /*9b80*/  USHF.R.U32.HI UR10, URZ, 0x1f, UR11 ;  /* 0x0000001f3f0a7899 */ /* 0x000fc8000801160b */
[----:B------:R-:W-:-:S04]  /*9b90*/  ULEA.HI.SX32 UR10, UR11, UR10, 0x1a ;  /* 0x0000000a0b0a7291 */ /* 0x000fc8000f8fd23f */
[----:B------:R-:W-:-:S04]  /*9ba0*/  UISETP.LT.AND UP2, UPT, UR46, UR10, UPT ;  /* 0x0000000a2e00728c */ /* 0x000fc8000bf41270 */
[----:B------:R-:W-:-:S06]  /*9bb0*/  USEL UR22, UR46, UR10, !UP2 ;  /* 0x0000000a2e167287 */ /* 0x000fcc000d000000 */
[----:B------:R-:W-:-:S13]  /*9bc0*/  ISETP.GE.AND P1, PT, R9, UR22, PT ;  /* 0x0000001609007c0c */ /* 0x000fda000bf26270 */
[----:B------:R-:W-:Y:S05]  /*9bd0*/  @!P1 BRA `(.L_x_694) ;  /* 0x0000002000a09947 */ /* 0x000fea0003800000 */
[----:B------:R-:W-:Y:S01]  /*9be0*/  IMAD.MOV.U32 R11, RZ, RZ, R8 ;  /* 0x000000ffff0b7224 */ /* 0x000fe200078e0008 */
[----:B------:R-:W-:Y:S01]  /*9bf0*/  UMOV UR24, UR4 ;  /* 0x0000000400187c82 */ /* 0x000fe20008000000 */
[----:B------:R-:W-:Y:S01]  /*9c00*/  IMAD.MOV.U32 R10, RZ, RZ, R5 ;  /* 0x000000ffff0a7224 */ /* 0x000fe200078e0005 */
[----:B------:R-:W-:Y:S01]  /*9c10*/  UMOV UR23, UR7 ;  /* 0x0000000700177c82 */ /* 0x000fe20008000000 */
[----:B------:R-:W-:-:S07]  /*9c20*/  IMAD.MOV.U32 R12, RZ, RZ, R9 ;  /* 0x000000ffff0c7224 */ /* 0x000fce00078e0009 */
.L_x_704:
[----:B------:R-:W-:-:S04]  /*9c30*/  UISETP.NE.AND UP2, UPT, UR23, 0x1, UPT ;  /* 0x000000011700788c */ /* 0x000fc8000bf45270 */
[----:B------:R-:W-:-:S04]  /*9c40*/  USEL UR4, URZ, 0x1, UP2 ;  /* 0x000000013f047887 */ /* 0x000fc80009000000 */
[----:B------:R-:W-:Y:S01]  /*9c50*/  ULOP3.LUT UR4, UR24, UR4, URZ, 0x3c, !UPT ;  /* 0x0000000418047292 */ /* 0x000fe2000f8e3c3f */
[----:B------:R-:W-:Y:S11]  /*9c60*/  @!P0 BRA `(.L_x_695) ;  /* 0x0000000000048947 */ /* 0x000ff60003800000 */
[----:B------:R-:W-:Y:S01]  /*9c70*/  BPT.TRAP 0x1 ;  /* 0x000000040000795c */ /* 0x000fe20000300000 */
.L_x_695:
[----:B------:R-:W-:Y:S01]  /*9c80*/  UIADD3 UR7, UR23, 0x1, URZ ;  /* 0x0000000117077890 */ /* 0x000fe2000fffe03f */
[----:B------:R-:W-:-:S03]  /*9c90*/  IMAD.U32 R5, RZ, RZ, UR4 ;  /* 0x00000004ff057e24 */ /* 0x000fc6000f8e00ff */
[----:B------:R-:W-:Y:S02]  /*9ca0*/  UISETP.NE.AND UP2, UPT, UR7, 0x2, UPT ;  /* 0x000000020700788c */ /* 0x000fe4000bf45270 */
[----:B------:R-:W-:Y:S02]  /*9cb0*/  SHF.L.U32 R5, R5, 0x1f, RZ ;  /* 0x0000001f05057819 */ /* 0x000fe400000006ff */
[----:B------:R-:W-:-:S04]  /*9cc0*/  USEL UR7, UR7, URZ, UP2 ;  /* 0x0000003f07077287 */ /* 0x000fc80009000000 */
[----:B------:R-:W-:-:S09]  /*9cd0*/  ULEA UR21, UR7, UR47, 0x3 ;  /* 0x0000002f07157291 */ /* 0x000fd2000f8e183f */
[----:B------:R0:W1:Y:S01]  /*9ce0*/  SYNCS.PHASECHK.TRANS64.TRYWAIT P1, [UR21+0x12430], R5 ;  /* 0x01243005ff0075a7 */ /* 0x0000620008020155 */
[----:B------:R-:W-:Y:S05]  /*9cf0*/  @!P0 BRA `(.L_x_696) ;  /* 0x0000000000048947 */ /* 0x000fea0003800000 */
[----:B------:R-:W-:Y:S01]  /*9d00*/  BPT.TRAP 0x1 ;  /* 0x000000040000795c */ /* 0x000fe20000300000 */
.L_x_696:
[----:B-1----:R-:W-:Y:S05]  /*9d10*/  @P1 BRA `(.L_x_697) ;  /* 0x0000000000081947 */ /* 0x002fea0003800000 */
[----:B------:R-:W1:Y:S02]  /*9d20*/  SYNCS.PHASECHK.TRANS64.TRYWAIT P1, [UR21+0x12430], R5 ;  /* 0x01243005ff0075a7 */ /* 0x000e640008020155 */
[----:B-1----:R-:W-:Y:S05]  /*9d30*/  @!P1 BRA `(.L_x_698) ;  /* 0x000000b400c89947 */ /* 0x002fea0003800000 */
.L_x_697:
[----:B------:R-:W-:Y:S01]  /*9d40*/  UIMAD UR25, UR7, 0x280, UR6 ;  /* 0x00000280071978a4 */ /* 0x000fe2000f8e0206 */
[----:B------:R-:W-:Y:S01]  /*9d50*/  WARPGROUP.ARRIVE ;  /* 0x00000000000079c5 */ /* 0x000fe20000000000 */
[----:B------:R-:W-:Y:S01]  /*9d60*/  UMOV UR39, 0x80000020 ;  /* 0x8000002000277882 */ /* 0x000fe20000000000 */
[----:B------:R-:W-:Y:S01]  /*9d70*/  UMOV UR12, UR36 ;  /* 0x00000024000c7c82 */ /* 0x000fe20008000000 */
[----:B------:R-:W-:Y:S01]  /*9d80*/  UIADD3 UR14, UR25, 0x80, URZ ;  /* 0x00000080190e7890 */ /* 0x000fe2000fffe03f */
[----:B------:R-:W-:Y:S02]  /*9d90*/  UMOV UR13, UR37 ;  /* 0x00000025000d7c82 */ /* 0x000fe40008000000 */
[----:B------:R-:W-:Y:S01]  /*9da0*/  UMOV UR38, UR25 ;  /* 0x0000001900267c82 */ /* 0x000fe20008000000 */
[----:B------:R-:W-:Y:S01]  /*9db0*/  UMOV UR15, 0x80000020 ;  /* 0x80000020000f7882 */ /* 0x000fe20000000000 */
[----:B------:R-:W-:Y:S01]  /*9dc0*/  QGMMA.64x32x32.F32.E4M3.E4M3 R120, gdesc[UR36], RZ, !UPT, gsb0 ;  /* 0x00600000247879f3 */ /* 0x000fe2000c0008ff */
[----:B------:R-:W-:Y:S01]  /*9dd0*/  UIADD3 UR18, UR25, 0x100, URZ ;  /* 0x0000010019127890 */ /* 0x000fe2000fffe03f */
[----:B------:R-:W-:Y:S01]  /*9de0*/  UMOV UR16, UR36 ;  /* 0x0000002400107c82 */ /* 0x000fe20008000000 */
[----:B------:R-:W-:Y:S01]  /*9df0*/  UMOV UR17, UR37 ;  /* 0x0000002500117c82 */ /* 0x000fe20008000000 */
[----:B------:R-:W-:Y:S01]  /*9e00*/  UMOV UR19, 0x80000020 ;  /* 0x8000002000137882 */ /* 0x000fe20000000000 */
[----:B------:R-:W-:Y:S01]  /*9e10*/  UIADD3 UR38, UR25, 0x180, URZ ;  /* 0x0000018019267890 */ /* 0x000fe2000fffe03f */
[----:B------:R-:W-:Y:S01]  /*9e20*/  UMOV UR39, 0x80000020 ;  /* 0x8000002000277882 */ /* 0x000fe20000000000 */
[----:B------:R-:W-:Y:S01]  /*9e30*/  UIADD3 UR10, UR25, 0x200, URZ ;  /* 0x00000200190a7890 */ /* 0x000fe2000fffe03f */
[----:B------:R-:W-:Y:S01]  /*9e40*/  UMOV UR11, 0x80000020 ;  /* 0x80000020000b7882 */ /* 0x000fe20000000000 */
[----:B------:R-:W-:-:S02]  /*9e50*/  WARPGROUP.DEPBAR.LE gsb0, 0x0 ;  /* 0x00008000000079c5 */ /* 0x000fc40000010000 */
        /* <DEDUP_REMOVED lines=45> */
.L_x_699:
[----:B------:R-:W-:Y:S01]  /*a130*/  ULEA UR13, UR23, UR47, 0x3 ;  /* 0x0000002f170d7291 */ /* 0x000fe2000f8e183f */
[----:B01----:R-:W-:-:S05]  /*a140*/  IMAD.U32 R5, RZ, RZ, UR24 ;  /* 0x00000018ff057e24 */ /* 0x003fca000f8e00ff */
[----:B------:R-:W-:-:S04]  /*a150*/  SHF.L.U32 R5, R5, 0x1f, RZ ;  /* 0x0000001f05057819 */ /* 0x000fc800000006ff */
[----:B------:R0:W1:Y:S01]  /*a160*/  SYNCS.PHASECHK.TRANS64.TRYWAIT P1, [UR13+0x12450], R5 ;  /* 0x01245005ff0075a7 */ /* 0x000062000802014d */
[----:B------:R-:W-:Y:S05]  /*a170*/  @!P0 BRA `(.L_x_700) ;  /* 0x0000000000048947 */ /* 0x000fea0003800000 */
[----:B------:R-:W-:Y:S01]  /*a180*/  BPT.TRAP 0x1 ;  /* 0x000000040000795c */ /* 0x000fe20000300000 */
.L_x_700:
        /* <DEDUP_REMOVED lines=82> */
.L_x_701:
[----:B------:R-:W-:Y:S01]  /*a6b0*/  UIADD3 UR10, UR47, 0x200, URZ ;  /* 0x000002002f0a7890 */ /* 0x000fe2000fffe03f */
[----:B------:R-:W-:Y:S01]  /*a6c0*/  WARPGROUP.ARRIVE ;  /* 0x00000000000079c5 */ /* 0x000fe20000000000 */
[----:B------:R-:W-:Y:S01]  /*a6d0*/  UMOV UR11, 0xc0000010 ;  /* 0xc0000010000b7882 */ /* 0x000fe20000000000 */
[----:B------:R-:W-:Y:S01]  /*a6e0*/  FMNMX.FTZ R14, R71, R14, !PT ;  /* 0x0000000e470e7209 */ /* 0x000fe20007810000 */
[----:B------:R-:W-:Y:S01]  /*a6f0*/  USHF.R.U32.HI UR10, URZ, 0x4, UR10 ;  /* 0x000000043f0a7899 */ /* 0x000fe2000801160a */
[----:B-1----:R-:W1:Y:S01]  /*a700*/  SHFL.BFLY PT, R8, R9, 0x2, 0x1f ;  /* 0x0c401f0009087f89 */ /* 0x002e6200000e0000 */
[----:B------:R-:W-:Y:S02]  /*a710*/  ISETP.NE.AND P1, PT, R2, RZ, PT ;  /* 0x000000ff0200720c */ /* 0x000fe40003f25270 */
[----:B------:R-:W-:Y:S01]  /*a720*/  ULOP3.LUT UR10, UR10, 0x3fff, URZ, 0xc0, !UPT ;  /* 0x00003fff0a0a7892 */ /* 0x000fe2000f8ec03f */
[----:B0-----:R-:W0:Y:S03]  /*a730*/  SHFL.BFLY PT, R5, R14, 0x2, 0x1f ;  /* 0x0c401f000e057f89 */ /* 0x001e2600000e0000 */
[----:B------:R-:W-:-:S04]  /*a740*/  ULOP3.LUT UR10, UR10, 0x10000, URZ, 0xfc, !UPT ;  /* 0x000100000a0a7892 */ /* 0x000fc8000f8efc3f */
[----:B------:R-:W-:-:S07]  /*a750*/  UIMAD UR12, UR23, 0x280, UR10 ;  /* 0x00000280170c78a4 */ /* 0x000fce000f8e020a */
[----:B------:R-:W-:Y:S02]  /*a760*/  UMOV UR10, UR12 ;  /* 0x0000000c000a7c82 */ /* 0x000fe40008000000 */
[----:B------:R-:W-:Y:S01]  /*a770*/  QGMMA.64x64x32.F32.E4M3.E4M3 R24, R152, gdesc[UR8], R24, gsb0 ;  /* 0x00e0000898187df3 */ /* 0x000fe20008000818 */
[----:B------:R-:W-:Y:S01]  /*a780*/  UIADD3 UR10, UR12, 0x80, URZ ;  /* 0x000000800c0a7890 */ /* 0x000fe2000fffe03f */
[----:B------:R-:W-:Y:S01]  /*a790*/  UMOV UR11, 0xc0000010 ;  /* 0xc0000010000b7882 */ /* 0x000fe20000000000 */
[----:B-1----:R-:W-:Y:S02]  /*a7a0*/  FMNMX.FTZ R13, R9, R8, !PT ;  /* 0x00000008090d7209 */ /* 0x002fe40007810000 */
[----:B0-----:R-:W-:-:S03]  /*a7b0*/  FMNMX.FTZ R15, R14, R5, !PT ;  /* 0x000000050e0f7209 */ /* 0x001fc60007810000 */
[----:B------:R-:W0:Y:S04]  /*a7c0*/  SHFL.BFLY PT, R8, R13, 0x1, 0x1f ;  /* 0x0c201f000d087f89 */ /* 0x000e2800000e0000 */
[----:B------:R-:W1:Y:S01]  /*a7d0*/  SHFL.BFLY PT, R20, R15, 0x1, 0x1f ;  /* 0x0c201f000f147f89 */ /* 0x000e6200000e0000 */
[----:B0-----:R-:W-:Y:S02]  /*a7e0*/  FMNMX.FTZ R5, R13, R8, !PT ;  /* 0x000000080d057209 */ /* 0x001fe40007810000 */
[----:B-1----:R-:W-:Y:S01]  /*a7f0*/  FMNMX.FTZ R8, R15, R20, !PT ;  /* 0x000000140f087209 */ /* 0x002fe20007810000 */
[----:B------:R-:W-:Y:S02]  /*a800*/  IMAD.U32 R20, RZ, RZ, UR45 ;  /* 0x0000002dff147e24 */ /* 0x000fe4000f8e00ff */
[----:B------:R-:W-:-:S02]  /*a810*/  FADD.FTZ R10, -R5, R10 ;  /* 0x0000000a050a7221 */ /* 0x000fc40000010100 */
[----:B------:R-:W-:Y:S01]  /*a820*/  FADD.FTZ R9, -R8, R11 ;  /* 0x0000000b08097221 */ /* 0x000fe20000010100 */
[----:B------:R-:W-:-:S01]  /*a830*/  FFMA.FTZ R11, R5, R20, -8 ;  /* 0xc1000000050b7423 */ /* 0x000fc20000010014 */
[----:B------:R-:W-:Y:S02]  /*a840*/  FMUL.FTZ R10, R10, UR45 ;  /* 0x0000002d0a0a7c20 */ /* 0x000fe40008410000 */
[----:B------:R-:W-:Y:S01]  /*a850*/  FMUL.FTZ R9, R9, UR45 ;  /* 0x0000002d09097c20 */ /* 0x000fe20008410000 */
[--C-:B------:R-:W-:Y:S01]  /*a860*/  FFMA.FTZ R23, R133, UR45, -R11.reuse ;  /* 0x0000002d85177c23 */ /* 0x100fe2000801080b */
[----:B------:R-:W-:Y:S02]  /*a870*/  IMAD.U32 R133, RZ, RZ, UR45 ;  /* 0x0000002dff857e24 */ /* 0x000fe4000f8e00ff */
[--C-:B------:R-:W-:Y:S01]  /*a880*/  FFMA.FTZ R13, R120, UR45, -R11.reuse ;  /* 0x0000002d780d7c23 */ /* 0x100fe2000801080b */
[----:B------:R-:W-:-:S01]  /*a890*/  FFMA.FTZ R14, R121, UR45, -R11 ;  /* 0x0000002d790e7c23 */ /* 0x000fc2000801080b */
[----:B------:R-:W-:Y:S01]  /*a8a0*/  FFMA.FTZ R19, R125, UR45, -R11 ;  /* 0x0000002d7d137c23 */ /* 0x000fe2000801080b */
[----:B------:R-:W-:-:S01]  /*a8b0*/  FFMA.FTZ R133, R8, R133, -8 ;  /* 0xc100000008857423 */ /* 0x000fc20000010085 */
        /* <DEDUP_REMOVED lines=30> */
[--C-:B------:R-:W-:Y:S01]  /*aaa0*/  FFMA.FTZ R124, R84, UR45, -R11.reuse ;  /* 0x0000002d547c7c23 */ /* 0x100fe2000801080b */
[----:B------:R-:W-:-:S01]  /*aab0*/  FFMA.FTZ R85, R85, UR45, -R11 ;  /* 0x0000002d55557c23 */ /* 0x000fc2000801080b */
[----:B------:R-:W-:Y:S01]  /*aac0*/  QGMMA.64x64x32.F32.E4M3.E4M3 R24, R148, gdesc[UR8], R24, gsb0 ;  /* 0x00e0000894187df3 */ /* 0x000fe20008000818 */
[----:B------:R-:W-:Y:S01]  /*aad0*/  UIADD3 UR10, UR12, 0x100, URZ ;  /* 0x000001000c0a7890 */ /* 0x000fe2000fffe03f */
[--C-:B------:R-:W-:Y:S01]  /*aae0*/  FFMA.FTZ R56, R56, UR45, -R11.reuse ;  /* 0x0000002d38387c23 */ /* 0x100fe2000801080b */
[----:B------:R-:W-:Y:S01]  /*aaf0*/  UMOV UR11, 0xc0000010 ;  /* 0xc0000010000b7882 */ /* 0x000fe20000000000 */
[--C-:B------:R-:W-:Y:S01]  /*ab00*/  FFMA.FTZ R57, R57, UR45, -R11.reuse ;  /* 0x0000002d39397c23 */ /* 0x100fe2000801080b */
[----:B------:R-:W-:-:S01]  /*ab10*/  FFMA.FTZ R60, R64, UR45, -R11 ;  /* 0x0000002d403c7c23 */ /* 0x000fc2000801080b */
[--C-:B------:R-:W-:Y:S01]  /*ab20*/  FFMA.FTZ R61, R65, UR45, -R11.reuse ;  /* 0x0000002d413d7c23 */ /* 0x100fe2000801080b */
[----:B------:R-:W-:-:S01]  /*ab30*/  FFMA.FTZ R129, R68, UR45, -R11 ;  /* 0x0000002d44817c23 */ /* 0x000fc2000801080b */
[----:B------:R-:W-:Y:S01]  /*ab40*/  FFMA.FTZ R132, R69, UR45, -R11 ;  /* 0x0000002d45847c23 */ /* 0x000fe2000801080b */
[----:B------:R-:W-:-:S01]  /*ab50*/  FFMA.FTZ R11, R122, UR45, -R133 ;  /* 0x0000002d7a0b7c23 */ /* 0x000fc20008010885 */
[--C-:B------:R-:W-:Y:S01]  /*ab60*/  FFMA.FTZ R64, R123, UR45, -R133.reuse ;  /* 0x0000002d7b407c23 */ /* 0x100fe20008010885 */
        /* <DEDUP_REMOVED lines=30> */
[----:B------:R-:W-:-:S02]  /*ad50*/  FFMA.FTZ R71, R71, UR45, -R133 ;  /* 0x0000002d47477c23 */ /* 0x000fc40008010885 */
[----:B------:R-:W0:Y:S08]  /*ad60*/  MUFU.EX2 R14, R14 ;  /* 0x0000000e000e7308 */ /* 0x000e300000000800 */
[----:B------:R-:W2:Y:S01]  /*ad70*/  MUFU.EX2 R64, R64 ;  /* 0x0000004000407308 */ /* 0x000ea20000000800 */
[----:B-1----:R-:W-:-:S07]  /*ad80*/  FFMA.FTZ R99, R9, R6, R11 ;  /* 0x0000000609637223 */ /* 0x002fce000001000b */
[----:B------:R-:W1:Y:S01]  /*ad90*/  MUFU.EX2 R15, R15 ;  /* 0x0000000f000f7308 */ /* 0x000e620000000800 */
[----:B0-----:R-:W-:-:S07]  /*ada0*/  FADD.FTZ R6, R14, R7 ;  /* 0x000000070e067221 */ /* 0x001fce0000010000 */
[----:B------:R-:W0:Y:S01]  /*adb0*/  MUFU.EX2 R122, R122 ;  /* 0x0000007a007a7308 */ /* 0x000e220000000800 */
[----:B--2---:R-:W-:-:S01]  /*adc0*/  FADD.FTZ R7, R64, R99 ;  /* 0x0000006340077221 */ /* 0x004fc20000010000 */
[----:B------:R-:W-:-:S06]  /*add0*/  FFMA.FTZ R99, R103, UR45, -R133 ;  /* 0x0000002d67637c23 */ /* 0x000fcc0008010885 */
[----:B------:R-:W2:Y:S01]  /*ade0*/  MUFU.EX2 R19, R19 ;  /* 0x0000001300137308 */ /* 0x000ea20000000800 */
[----:B-1----:R-:W-:-:S01]  /*adf0*/  FADD.FTZ R6, R15, R6 ;  /* 0x000000060f067221 */ /* 0x002fc20000010000 */
[----:B------:R-:W-:Y:S02]  /*ae00*/  WARPGROUP.DEPBAR.LE gsb0, 0x0 ;  /* 0x00008000000079c5 */ /* 0x000fe40000010000 */
[----:B------:R-:W-:-:S04]  /*ae10*/  WARPGROUP.ARRIVE ;  /* 0x00000000000079c5 */ /* 0x000fc80000000000 */
[----:B------:R-:W1:Y:S01]  /*ae20*/  MUFU.EX2 R123, R123 ;  /* 0x0000007b007b7308 */ /* 0x000e620000000800 */
[----:B0-----:R-:W-:-:S01]  /*ae30*/  FADD.FTZ R102, R122, R7 ;  /* 0x000000077a667221 */ /* 0x001fc20000010000 */
[----:B------:R-:W-:Y:S01]  /*ae40*/  QGMMA.64x64x32.F32.E4M3.E4M3 R24, R144, gdesc[UR8], R24, gsb0 ;  /* 0x00e0000890187df3 */ /* 0x000fe20008000818 */
[----:B------:R-:W-:Y:S01]  /*ae50*/  UIADD3 UR10, UR12, 0x180, URZ ;  /* 0x000001800c0a7890 */ /* 0x000fe2000fffe03f */
[----:B------:R-:W-:-:S04]  /*ae60*/  UMOV UR11, 0xc0000010 ;  /* 0xc0000010000b7882 */ /* 0x000fc80000000000 */
        /* <DEDUP_REMOVED lines=14> */
[--C-:B------:R-:W-:Y:S01]  /*af50*/  FFMA.FTZ R103, R79, UR45, -R133.reuse ;  /* 0x0000002d4f677c23 */ /* 0x100fe20008010885 */
[----:B------:R-:W-:-:S05]  /*af60*/  FFMA.FTZ R79, R83, UR45, -R133 ;  /* 0x0000002d534f7c23 */ /* 0x000fca0008010885 */
[----:B------:R-:W2:Y:S01]  /*af70*/  MUFU.EX2 R127, R127 ;  /* 0x0000007f007f7308 */ /* 0x000ea20000000800 */
[----:B-1----:R-:W-:-:S07]  /*af80*/  FADD.FTZ R102, R126, R7 ;  /* 0x000000077e667221 */ /* 0x002fce0000010000 */
[----:B------:R-:W1:Y:S01]  /*af90*/  MUFU.EX2 R104, R104 ;  /* 0x0000006800687308 */ /* 0x000e620000000800 */
[----:B0-----:R-:W-:-:S07]  /*afa0*/  FADD.FTZ R7, R23, R6 ;  /* 0x0000000617077221 */ /* 0x001fce0000010000 */
[----:B------:R-:W0:Y:S01]  /*afb0*/  MUFU.EX2 R69, R69 ;  /* 0x0000004500457308 */ /* 0x000e220000000800 */
[----:B------:R-:W-:Y:S02]  /*afc0*/  WARPGROUP.DEPBAR.LE gsb0, 0x0 ;  /* 0x00008000000079c5 */ /* 0x000fe40000010000 */
[----:B------:R-:W-:Y:S01]  /*afd0*/  WARPGROUP.ARRIVE ;  /* 0x00000000000079c5 */ /* 0x000fe20000000000 */
[----:B--2---:R-:W-:-:S01]  /*afe0*/  FADD.FTZ R6, R127, R102 ;  /* 0x000000667f067221 */ /* 0x004fc20000010000 */
[----:B------:R-:W-:-:S03]  /*aff0*/  FFMA.FTZ R102, R78, UR45, -R133 ;  /* 0x0000002d4e667c23 */ /* 0x000fc60008010885 */
[----:B------:R-:W2:Y:S01]  /*b000*/  MUFU.EX2 R105, R105 ;  /* 0x0000006900697308 */ /* 0x000ea20000000800 */
[----:B------:R-:W-:Y:S01]  /*b010*/  QGMMA.64x64x32.F32.E4M3.E4M3 R24, R140, gdesc[UR8], R24, gsb0 ;  /* 0x00e000088c187df3 */ /* 0x000fe20008000818 */
[----:B-1----:R-:W-:-:S01]  /*b020*/  FADD.FTZ R78, R104, R7 ;  /* 0x00000007684e7221 */ /* 0x002fc20000010000 */
[----:B------:R-:W-:Y:S01]  /*b030*/  UIADD3 UR10, UR12, 0x200, URZ ;  /* 0x000002000c0a7890 */ /* 0x000fe2000fffe03f */
[----:B------:R-:W-:-:S04]  /*b040*/  UMOV UR11, 0xc0000010 ;  /* 0xc0000010000b7882 */ /* 0x000fc80000000000 */
        /* <DEDUP_REMOVED lines=14> */
[----:B------:R-:W-:-:S06]  /*b130*/  FFMA.FTZ R78, R82, UR45, -R133 ;  /* 0x0000002d524e7c23 */ /* 0x000fcc0008010885 */
[----:B------:R-:W0:Y:S01]  /*b140*/  MUFU.EX2 R113, R113 ;  /* 0x0000007100717308 */ /* 0x000e220000000800 */
[----:B--2---:R-:W-:-:S07]  /*b150*/  FADD.FTZ R82, R112, R7 ;  /* 0x0000000770527221 */ /* 0x004fce0000010000 */
[----:B------:R-:W2:Y:S01]  /*b160*/  MUFU.EX2 R84, R84 ;  /* 0x0000005400547308 */ /* 0x000ea20000000800 */
[----:B-1----:R-:W-:-:S01]  /*b170*/  FADD.FTZ R7, R81, R6 ;  /* 0x0000000651077221 */ /* 0x002fc20000010000 */
[----:B------:R-:W-:-:S06]  /*b180*/  WARPGROUP.DEPBAR.LE gsb0, 0x0 ;  /* 0x00008000000079c5 */ /* 0x000fcc0000010000 */
[----:B------:R-:W1:Y:S01]  /*b190*/  MUFU.EX2 R116, R116 ;  /* 0x0000007400747308 */ /* 0x000e620000000800 */
[----:B0-----:R-:W-:-:S01]  /*b1a0*/  FADD.FTZ R119, R113, R82 ;  /* 0x0000005271777221 */ /* 0x001fc20000010000 */
[----:B------:R-:W-:-:S06]  /*b1b0*/  WARPGROUP.ARRIVE ;  /* 0x00000000000079c5 */ /* 0x000fcc0000000000 */
        /* <DEDUP_REMOVED lines=11> */
[----:B------:R-:W-:-:S06]  /*b270*/  FFMA.FTZ R82, R86, UR45, -R133 ;  /* 0x0000002d56527c23 */ /* 0x000fcc0008010885 */
[----:B------:R-:W1:Y:S01]  /*b280*/  MUFU.EX2 R89, R89 ;  /* 0x0000005900597308 */ /* 0x000e620000000800 */
[----:B0-----:R-:W-:-:S07]  /*b290*/  FADD.FTZ R6, R88, R7 ;  /* 0x0000000758067221 */ /* 0x001fce0000010000 */
        /* <DEDUP_REMOVED lines=66> */
[----:B------:R-:W-:-:S04]  /*b6c0*/  IMAD.U32 R6, RZ, RZ, UR21 ;  /* 0x00000015ff067e24 */ /* 0x000fc8000f8e00ff */
[----:B------:R-:W-:Y:S02]  /*b6d0*/  @!P1 VIADD R6, R6, 0x12440 ;  /* 0x0001244006069836 */ /* 0x000fe40000000000 */
[----:B------:R-:W0:Y:S01]  /*b6e0*/  MUFU.EX2 R58, R58 ;  /* 0x0000003a003a7308 */ /* 0x000e220000000800 */
[----:B--2---:R-:W-:-:S01]  /*b6f0*/  FADD.FTZ R67, R83, R66 ;  /* 0x0000004253437221 */ /* 0x004fc20000010000 */
[----:B------:R-:W-:Y:S01]  /*b700*/  FFMA.FTZ R66, R70, UR45, -R133 ;  /* 0x0000002d46427c23 */ /* 0x000fe20008010885 */
[----:B------:R-:W-:-:S04]  /*b710*/  @!P1 PRMT R6, RZ, 0x654, R6 ;  /* 0x00000654ff069816 */ /* 0x000fc80000000006 */
[----:B------:R2:W-:Y:S01]  /*b720*/  @!P1 SYNCS.ARRIVE.TRANS64.RED.A1T0 RZ, [R6+URZ], RZ ;  /* 0x000000ff06ff99a7 */ /* 0x0005e2000810043f */
[----:B------:R-:W3:Y:S01]  /*b730*/  MUFU.EX2 R57, R57 ;  /* 0x0000003900397308 */ /* 0x000ee20000000800 */
[----:B-1----:R-:W-:-:S07]  /*b740*/  FADD.FTZ R70, R56, R7 ;  /* 0x0000000738467221 */ /* 0x002fce0000010000 */
[----:B------:R-:W1:Y:S01]  /*b750*/  MUFU.EX2 R59, R59 ;  /* 0x0000003b003b7308 */ /* 0x000e620000000800 */
[----:B0-----:R-:W-:-:S07]  /*b760*/  FADD.FTZ R118, R58, R67 ;  /* 0x000000433a767221 */ /* 0x001fce0000010000 */
[----:B------:R-:W0:Y:S01]  /*b770*/  MUFU.EX2 R125, R125 ;  /* 0x0000007d007d7308 */ /* 0x000e220000000800 */
[----:B---3--:R-:W-:-:S07]  /*b780*/  FADD.FTZ R70, R57, R70 ;  /* 0x0000004639467221 */ /* 0x008fce0000010000 */
[----:B------:R-:W3:Y:S01]  /*b790*/  MUFU.EX2 R86, R86 ;  /* 0x0000005600567308 */ /* 0x000ee20000000800 */
[----:B-1----:R-:W-:-:S07]  /*b7a0*/  FADD.FTZ R7, R59, R118 ;  /* 0x000000763b077221 */ /* 0x002fce0000010000 */
[----:B------:R-:W1:Y:S01]  /*b7b0*/  MUFU.EX2 R128, R128 ;  /* 0x0000008000807308 */ /* 0x000e620000000800 */
[----:B0-----:R-:W-:-:S07]  /*b7c0*/  FADD.FTZ R67, R125, R70 ;  /* 0x000000467d437221 */ /* 0x001fce0000010000 */
[----:B------:R-:W0:Y:S01]  /*b7d0*/  MUFU.EX2 R87, R87 ;  /* 0x0000005700577308 */ /* 0x000e220000000800 */
[----:B---3--:R-:W-:-:S07]  /*b7e0*/  FADD.FTZ R70, R86, R7 ;  /* 0x0000000756467221 */ /* 0x008fce0000010000 */
        /* <DEDUP_REMOVED lines=20> */
.L_x_703:
[----:B------:R-:W-:Y:S01]  /*b930*/  UIADD3 UR10, UR13, 0x12460, URZ ;  /* 0x000124600d0a7890 */ /* 0x000fe2000fffe03f */
[----:B------:R-:W-:Y:S01]  /*b940*/  ISETP.GT.AND P1, PT, R12, UR22, PT ;  /* 0x000000160c007c0c */ /* 0x000fe2000bf24270 */
[-C--:B------:R-:W-:Y:S01]  /*b950*/  FMUL.FTZ R26, R26, R9.reuse ;  /* 0x000000091a1a7220 */ /* 0x080fe20000410000 */
[----:B------:R-:W-:Y:S01]  /*b960*/  F2FP.SATFINITE.E4M3.F32.PACK_AB_MERGE_C R122, R123, R122, RZ ;  /* 0x0000007a7b7a723e */ /* 0x000fe200048070ff */
        /* <DEDUP_REMOVED lines=16> */
[----:B------:R-:W-:Y:S01]  /*ba70*/  F2FP.SATFINITE.E4M3.F32.PACK_AB_MERGE_C R15, R19, R15, RZ ;  /* 0x0000000f130f723e */ /* 0x000fe200048070ff */
[----:B------:R-:W-:Y:S01]  /*ba80*/  VIADD R9, R12, 0xffffffff ;  /* 0xffffffff0c097836 */ /* 0x000fe20000000000 */
[----:B------:R-:W-:Y:S01]  /*ba90*/  F2FP.SATFINITE.E4M3.F32.PACK_AB_MERGE_C R22, R23, R22, RZ ;  /* 0x000000161716723e */ /* 0x000fe200048070ff */
[----:B------:R-:W-:Y:S01]  /*baa0*/  SYNCS.ARRIVE.TRANS64.RED.A1T0 RZ, [UR10], RZ ;  /* 0x000000ffffff79a7 */ /* 0x000fe2000810040a */
[----:B------:R-:W-:Y:S01]  /*bab0*/  F2FP.SATFINITE.E4M3.F32.PACK_AB_MERGE_C R126, R127, R126, RZ ;  /* 0x0000007e7f7e723e */ /* 0x000fe200048070ff */
[----:B------:R-:W-:Y:S01]  /*bac0*/  UMOV UR24, UR4 ;  /* 0x0000000400187c82 */ /* 0x000fe20008000000 */
[----:B------:R-:W-:Y:S01]  /*bad0*/  F2FP.SATFINITE.E4M3.F32.PACK_AB_MERGE_C R108, R109, R108, RZ ;  /* 0x0000006c6d6c723e */ /* 0x000fe200048070ff */
[----:B------:R-:W-:Y:S01]  /*bae0*/  UMOV UR23, UR7 ;  /* 0x0000000700177c82 */ /* 0x000fe20008000000 */
        /* <DEDUP_REMOVED lines=53> */
[----:B------:R-:W-:Y:S01]  /*be40*/  F2FP.SATFINITE.E4M3.F32.PACK_AB_MERGE_C R139, R63, R62, R66 ;  /* 0x0000003e3f8b723e */ /* 0x000fe20004807042 */
[----:B------:R-:W-:Y:S06]  /*be50*/  @P1 BRA `(.L_x_704) ;  /* 0xffffffdc00741947 */ /* 0x000fec000383ffff */
.L_x_694:
[----:B------:R-:W-:-:S13]  /*be60*/  ISETP.GE.AND P1, PT, R9, UR46, PT ;  /* 0x0000002e09007c0c */ /* 0x000fda000bf26270 */
[----:B------:R-:W-:Y:S05]  /*be70*/  @!P1 BRA `(.L_x_705) ;  /* 0x0000003c00d09947 */ /* 0x000fea0003800000 */
[----:B------:R-:W-:Y:S01]  /*be80*/  ULDC UR21, c[0x0][0x9e4] ;  /* 0x0002790000157ab9 */ /* 0x000fe20000000800 */
[----:B------:R-:W-:Y:S01]  /*be90*/  ULDC UR24, c[0x0][0x288] ;  /* 0x0000a20000187ab9 */ /* 0x000fe20000000800 */
[----:B------:R-:W-:Y:S01]  /*bea0*/  ULDC UR22, c[0x0][0x2f0] ;  /* 0x0000bc0000167ab9 */ /* 0x000fe20000000800 */
[----:B------:R-:W-:-:S05]  /*beb0*/  ULDC UR23, c[0x0][0x9e0] ;  /* 0x0002780000177ab9 */ /* 0x000fca0000000800 */
.L_x_723:
[----:B------:R-:W-:-:S04]  /*bec0*/  UIADD3 UR27, UR7, 0x1, URZ ;  /* 0x00000001071b7890 */ /* 0x000fc8000fffe03f */
[----:B------:R-:W-:-:S04]  /*bed0*/  UISETP.NE.AND UP2, UPT, UR27, 0x2, UPT ;  /* 0x000000021b00788c */ /* 0x000fc8000bf45270 */
[----:B------:R-:W-:Y:S02]  /*bee0*/  USEL UR26, URZ, 0x1, UP2 ;  /* 0x000000013f1a7887 */ /* 0x000fe40009000000 */
[----:B------:R-:W-:Y:S02]  /*bef0*/  USEL UR27, UR27, URZ, UP2 ;  /* 0x0000003f1b1b7287 */ /* 0x000fe40009000000 */
[----:B------:R-:W-:Y:S01]  /*bf00*/  ULOP3.LUT UR26, UR4, UR26, URZ, 0x3c, !UPT ;  /* 0x0000001a041a7292 */ /* 0x000fe2000f8e3c3f */
[----:B------:R-:W-:Y:S11]  /*bf10*/  @!P0 BRA `(.L_x_706) ;  /* 0x0000000000048947 */ /* 0x000ff60003800000 */
[----:B------:R-:W-:Y:S01]  /*bf20*/  BPT.TRAP 0x1 ;  /* 0x000000040000795c */ /* 0x000fe20000300000 */
.L_x_706:
[----:B------:R-:W-:Y:S01]  /*bf30*/  ULEA UR25, UR27, UR47, 0x3 ;  /* 0x0000002f1b197291 */ /* 0x000fe2000f8e183f */
[----:B------:R-:W-:-:S05]  /*bf40*/  IMAD.U32 R10, RZ, RZ, UR26 ;  /* 0x0000001aff0a7e24 */ /* 0x000fca000f8e00ff */
[----:B------:R-:W-:-:S04]  /*bf50*/  SHF.L.U32 R10, R10, 0x1f, RZ ;  /* 0x0000001f0a0a7819 */ /* 0x000fc800000006ff */
[----:B------:R0:W1:Y:S01]  /*bf60*/  SYNCS.PHASECHK.TRANS64.TRYWAIT P1, [UR25+0x12430], R10 ;  /* 0x0124300aff0075a7 */ /* 0x0000620008020159 */
[----:B------:R-:W-:Y:S05]  /*bf70*/  @!P0 BRA `(.L_x_707) ;  /* 0x0000000000048947 */ /* 0x000fea0003800000 */
[----:B------:R-:W-:Y:S01]  /*bf80*/  BPT.TRAP 0x1 ;  /* 0x000000040000795c */ /* 0x000fe20000300000 */
.L_x_707:
[----:B-1----:R-:W-:Y:S05]  /*bf90*/  @P1 BRA `(.L_x_708) ;  /* 0x0000000000081947 */ /* 0x002fea0003800000 */
[----:B------:R-:W1:Y:S02]  /*bfa0*/  SYNCS.PHASECHK.TRANS64.TRYWAIT P1, [UR25+0x12430], R10 ;  /* 0x0124300aff0075a7 */ /* 0x000e640008020159 */
[----:B-1----:R-:W-:Y:S05]  /*bfb0*/  @!P1 BRA `(.L_x_709) ;  /* 0x0000009400589947 */ /* 0x002fea0003800000 */
.L_x_708:
        /* <DEDUP_REMOVED lines=63> */
.L_x_710:
[----:B------:R-:W-:Y:S01]  /*c3b0*/  ULEA UR12, UR7, UR47, 0x3 ;  /* 0x0000002f070c7291 */ /* 0x000fe2000f8e183f */
[----:B01----:R-:W-:-:S05]  /*c3c0*/  IMAD.U32 R10, RZ, RZ, UR4 ;  /* 0x00000004ff0a7e24 */ /* 0x003fca000f8e00ff */
[----:B------:R-:W-:-:S04]  /*c3d0*/  SHF.L.U32 R10, R10, 0x1f, RZ ;  /* 0x0000001f0a0a7819 */ /* 0x000fc800000006ff */
[----:B------:R0:W1:Y:S01]  /*c3e0*/  SYNCS.PHASECHK.TRANS64.TRYWAIT P1, [UR12+0x12450], R10 ;  /* 0x0124500aff0075a7 */ /* 0x000062000802014c */
[----:B------:R-:W-:Y:S05]  /*c3f0*/  @!P0 BRA `(.L_x_711) ;  /* 0x0000000000048947 */ /* 0x000fea0003800000 */
[----:B------:R-:W-:Y:S01]  /*c400*/  BPT.TRAP 0x1 ;  /* 0x000000040000795c */ /* 0x000fe20000300000 */
.L_x_711:
[----:B-1----:R-:W-:Y:S05]  /*c410*/  @P1 BRA `(.L_x_712) ;  /* 0x0000000000081947 */ /* 0x002fea0003800000 */
[----:B------:R-:W1:Y:S02]  /*c420*/  SYNCS.PHASECHK.TRANS64.TRYWAIT P1, [UR12+0x12450], R10 ;  /* 0x0124500aff0075a7 */ /* 0x000e64000802014c */
[----:B-1----:R-:W-:Y:S05]  /*c430*/  @!P1 BRA `(.L_x_713) ;  /* 0x0000009000509947 */ /* 0x002fea0003800000 */
.L_x_712:
        /* <DEDUP_REMOVED lines=9> */
[----:B------:R-:W-:Y:S02]  /*c4d0*/  IMAD R15, R9, -0xa0, RZ ;  /* 0xffffff60090f7824 */ /* 0x000fe400078e02ff */
[----:B01----:R-:W-:Y:S01]  /*c4e0*/  IMAD.U32 R10, RZ, RZ, UR25 ;  /* 0x00000019ff0a7e24 */ /* 0x003fe2000f8e00ff */
[----:B------:R-:W-:Y:S01]  /*c4f0*/  ULOP3.LUT UR4, UR4, 0x10000, URZ, 0xfc, !UPT ;  /* 0x0001000004047892 */ /* 0x000fe2000f8efc3f */
[----:B------:R-:W-:-:S03]  /*c500*/  VIADD R12, R15, 0x1 ;  /* 0x000000010f0c7836 */ /* 0x000fc60000000000 */
[----:B------:R-:W-:Y:S01]  /*c510*/  UIMAD UR4, UR7, 0x280, UR4 ;  /* 0x00000280070478a4 */ /* 0x000fe2000f8e0204 */
[----:B------:R-:W-:-:S03]  /*c520*/  IMAD R12, R3, -0x2, R12 ;  /* 0xfffffffe030c7824 */ /* 0x000fc600078e020c */
[----:B------:R-:W-:Y:S02]  /*c530*/  @!P3 VIADD R10, R10, 0x12440 ;  /* 0x000124400a0ab836 */ /* 0x000fe40000000000 */
[----:B------:R-:W-:Y:S01]  /*c540*/  IADD3 R13, R12, -UR24, R17 ;  /* 0x800000180c0d7c10 */ /* 0x000fe2000fffe011 */
[----:B------:R-:W-:Y:S02]  /*c550*/  UMOV UR10, UR4 ;  /* 0x00000004000a7c82 */ /* 0x000fe40008000000 */
[----:B------:R-:W-:Y:S01]  /*c560*/  QGMMA.64x64x32.F32.E4M3.E4M3 R24, R152, gdesc[UR8], R24, gsb0 ;  /* 0x00e0000898187df3 */ /* 0x000fe20008000818 */
[----:B------:R-:W-:Y:S01]  /*c570*/  UIADD3 UR10, UR4, 0x80, URZ ;  /* 0x00000080040a7890 */ /* 0x000fe2000fffe03f */
[----:B------:R-:W-:Y:S01]  /*c580*/  @!P3 PRMT R10, RZ, 0x654, R10 ;  /* 0x00000654ff0ab816 */ /* 0x000fe2000000000a */
[----:B------:R-:W-:Y:S01]  /*c590*/  UMOV UR11, 0xc0000010 ;  /* 0xc0000010000b7882 */ /* 0x000fe20000000000 */
[C---:B------:R-:W-:Y:S02]  /*c5a0*/  VIADD R14, R13.reuse, UR23 ;  /* 0x000000170d0e7c36 */ /* 0x040fe40008000000 */
[----:B------:R-:W-:Y:S01]  /*c5b0*/  VIADD R13, R13, UR20 ;  /* 0x000000140d0d7c36 */ /* 0x000fe20008000000 */
[----:B------:R-:W-:-:S02]  /*c5c0*/  WARPGROUP.DEPBAR.LE gsb0, 0x0 ;  /* 0x00008000000079c5 */ /* 0x000fc40000010000 */
        /* <DEDUP_REMOVED lines=13> */
[----:B------:R-:W-:Y:S02]  /*c6a0*/  UMOV UR11, 0xc0000010 ;  /* 0xc0000010000b7882 */ /* 0x000fe40000000000 */
[----:B------:R-:W-:Y:S02]  /*c6b0*/  @UP0 ULDC UR4, c[0x0][0x44c] ;  /* 0x0001130000040ab9 */ /* 0x000fe40000000800 */
[----:B------:R-:W-:Y:S01]  /*c6c0*/  @P1 IMAD.HI.U32 R11, R0, UR4, RZ ;  /* 0x00000004000b1c27 */ /* 0x000fe2000f8e00ff */
[----:B------:R-:W-:Y:S01]  /*c6d0*/  @UP0 ULDC UR4, c[0x0][0x450] ;  /* 0x0001140000040ab9 */ /* 0x000fe20000000800 */
[----:B------:R-:W-:-:S03]  /*c6e0*/  PLOP3.LUT P1, PT, PT, PT, UP1, 0x40, 0x0 ;  /* 0x000000000000781c */ /* 0x000fc60003f2e818 */
[----:B------:R-:W-:-:S05]  /*c6f0*/  @P2 SHF.R.U32.HI R19, RZ, UR4, R11 ;  /* 0x00000004ff132c19 */ /* 0x000fca000801160b */
[----:B------:R-:W0:Y:S02]  /*c700*/  SHFL.IDX PT, R21, R19, RZ, 0x1c1f ;  /* 0x001c1fff13157589 */ /* 0x000e2400000e0000 */
[----:B0-----:R-:W-:Y:S01]  /*c710*/  IMAD.IADD R11, R13, 0x1, R21 ;  /* 0x000000010d0b7824 */ /* 0x001fe200078e0215 */
[----:B------:R-:W-:Y:S02]  /*c720*/  WARPGROUP.DEPBAR.LE gsb0, 0x0 ;  /* 0x00008000000079c5 */ /* 0x000fe40000010000 */
[----:B------:R-:W-:-:S06]  /*c730*/  WARPGROUP.ARRIVE ;  /* 0x00000000000079c5 */ /* 0x000fcc0000000000 */
[----:B------:R-:W-:Y:S03]  /*c740*/  QGMMA.64x64x32.F32.E4M3.E4M3 R24, R136, gdesc[UR8], R24, gsb0 ;  /* 0x00e0000888187df3 */ /* 0x000fe60008000818 */
[----:B------:R-:W-:Y:S02]  /*c750*/  WARPGROUP.DEPBAR.LE gsb0, 0x0 ;  /* 0x00008000000079c5 */ /* 0x000fe40000010000 */
[----:B------:R0:W-:Y:S02]  /*c760*/  @!P3 SYNCS.ARRIVE.TRANS64.RED.A1T0 RZ, [R10+URZ], RZ ;  /* 0x000000ff0affb9a7 */ /* 0x0001e4000810043f */
[----:B0-----:R-:W-:Y:S02]  /*c770*/  VIADD R10, R12, 0xffffffff ;  /* 0xffffffff0c0a7836 */ /* 0x001fe40000000000 */
        /* <DEDUP_REMOVED lines=15> */
.L_x_716:
[----:B------:R-:W-:-:S05]  /*c870*/  IMAD.U32 R22, RZ, RZ, UR21 ;  /* 0x00000015ff167e24 */ /* 0x000fca000f8e00ff */
[----:B------:R-:W-:-:S13]  /*c880*/  ISETP.NE.AND P1, PT, R22, 0x1, PT ;  /* 0x000000011600780c */ /* 0x000fda0003f25270 */
[----:B------:R-:W0:Y:S02]  /*c890*/  @P1 LDC.64 R20, c[0x0][0x9e8] ;  /* 0x00027a00ff141b82 */ /* 0x000e240000000a00 */
[----:B0-----:R-:W-:-:S05]  /*c8a0*/  @P1 IMAD.HI.U32 R20, R23, R20, RZ ;  /* 0x0000001417141227 */ /* 0x001fca00078e00ff */
[----:B------:R-:W-:-:S07]  /*c8b0*/  @P1 SHF.R.U32.HI R23, RZ, R21, R20 ;  /* 0x00000015ff171219 */ /* 0x000fce0000011614 */
.L_x_717:
[----:B------:R-:W-:Y:S05]  /*c8c0*/  BSYNC B0 ;  /* 0x0000000000007941 */ /* 0x000fea0003800000 */
.L_x_715:
[----:B------:R-:W-:-:S05]  /*c8d0*/  IMAD R23, R23, R22, R10 ;  /* 0x0000001617177224 */ /* 0x000fca00078e020a */
[----:B------:R-:W-:Y:S02]  /*c8e0*/  VIADDMNMX R12, R23, R22, R12, PT ;  /* 0x00000016170c7246 */ /* 0x000fe4000380010c */
[----:B------:R-:W-:-:S07]  /*c8f0*/  VIMNMX R11, R11, R23, !PT ;  /* 0x000000170b0b7248 */ /* 0x000fce0007fe0100 */
.L_x_714:
[C---:B------:R-:W-:Y:S02]  /*c900*/  ISETP.GE.AND P1, PT, R15.reuse, 0x2, PT ;  /* 0x000000020f00780c */ /* 0x040fe40003f26270 */
        /* <DEDUP_REMOVED lines=10> */
[----:B------:R-:W-:Y:S02]  /*c9b0*/  LOP3.LUT R16, R16, 0x7fffffff, RZ, 0xc0, !PT ;  /* 0x7fffffff10107812 */ /* 0x000fe400078ec0ff */
        /* <DEDUP_REMOVED lines=213> */
[----:B------:R-:W-:Y:S02]  /*d710*/  ISETP.GE.AND P6, PT, R15, 0x9a, PT ;  /* 0x0000009a0f00780c */ /* 0x000fe40003fc6270 */
[----:B------:R-:W0:Y:S11]  /*d720*/  SHFL.IDX PT, R15, R19, 0x1, 0x1c1f ;  /* 0x003c1f00130f7f89 */ /* 0x000e3600000e0000 */
[----:B------:R-:W-:-:S02]  /*d730*/  @P6 LOP3.LUT R16, R16, 0x10000000, RZ, 0xfc, !PT ;  /* 0x1000000010106812 */ /* 0x000fc400078efcff */
[----:B------:R-:W-:-:S04]  /*d740*/  ISETP.GT.AND P6, PT, R11, 0x99, !P6 ;  /* 0x000000990b00780c */ /* 0x000fc800077c4270 */
[----:B------:R-:W-:-:S04]  /*d750*/  ISETP.LT.OR P6, PT, R12, 0x9a, P6 ;  /* 0x0000009a0c00780c */ /* 0x000fc800037c1670 */
[----:B------:R-:W-:Y:S02]  /*d760*/  FSEL R69, R69, -INF , !P6 ;  /* 0xff80000045457808 */ /* 0x000fe40007000000 */
[----:B------:R-:W-:Y:S01]  /*d770*/  PLOP3.LUT P6, PT, PT, PT, UP1, 0x40, 0x0 ;  /* 0x000000000000781c */ /* 0x000fe20003fce818 */
[--C-:B0-----:R-:W-:Y:S02]  /*d780*/  IMAD.IADD R14, R14, 0x1, R15.reuse ;  /* 0x000000010e0e7824 */ /* 0x101fe400078e020f */
[----:B------:R-:W-:-:S10]  /*d790*/  IMAD.IADD R11, R13, 0x1, R15 ;  /* 0x000000010d0b7824 */ /* 0x000fd400078e020f */
        /* <DEDUP_REMOVED lines=14> */
.L_x_720:
[----:B------:R-:W-:-:S05]  /*d880*/  IMAD.U32 R19, RZ, RZ, UR21 ;  /* 0x00000015ff137e24 */ /* 0x000fca000f8e00ff */
[----:B------:R-:W-:-:S13]  /*d890*/  ISETP.NE.AND P6, PT, R19, 0x1, PT ;  /* 0x000000011300780c */ /* 0x000fda0003fc5270 */
[----:B------:R-:W0:Y:S02]  /*d8a0*/  @P6 LDC.64 R12, c[0x0][0x9e8] ;  /* 0x00027a00ff0c6b82 */ /* 0x000e240000000a00 */
[----:B0-----:R-:W-:-:S05]  /*d8b0*/  @P6 IMAD.HI.U32 R12, R15, R12, RZ ;  /* 0x0000000c0f0c6227 */ /* 0x001fca00078e00ff */
[----:B------:R-:W-:-:S07]  /*d8c0*/  @P6 SHF.R.U32.HI R15, RZ, R13, R12 ;  /* 0x0000000dff0f6219 */ /* 0x000fce000001160c */
.L_x_721:
[----:B------:R-:W-:Y:S05]  /*d8d0*/  BSYNC B0 ;  /* 0x0000000000007941 */ /* 0x000fea0003800000 */
.L_x_719:
[----:B------:R-:W-:-:S05]  /*d8e0*/  IMAD R10, R15, R19, R10 ;  /* 0x000000130f0a7224 */ /* 0x000fca00078e020a */
[----:B------:R-:W-:Y:S02]  /*d8f0*/  VIADDMNMX R14, R10, R19, R14, PT ;  /* 0x000000130a0e7246 */ /* 0x000fe4000380010e */
[----:B------:R-:W-:-:S07]  /*d900*/  VIMNMX R11, R11, R10, !PT ;  /* 0x0000000a0b0b7248 */ /* 0x000fce0007fe0100 */
.L_x_718:
        /* <DEDUP_REMOVED lines=501> */
.L_x_722:
[----:B------:R-:W-:Y:S01]  /*f860*/  UIADD3 UR4, UR12, 0x12460, URZ ;  /* 0x000124600c047890 */ /* 0x000fe2000fffe03f */
[----:B------:R-:W-:Y:S01]  /*f870*/  ISETP.GT.AND P1, PT, R9, UR46, PT ;  /* 0x0000002e09007c0c */ /* 0x000fe2000bf24270 */
[----:B------:R-:W-:Y:S01]  /*f880*/  UMOV UR7, UR27 ;  /* 0x0000001b00077c82 */ /* 0x000fe20008000000 */
[----:B------:R-:W-:Y:S01]  /*f890*/  F2FP.SATFINITE.E4M3.F32.PACK_AB_MERGE_C R8, R95, R8, RZ ;  /* 0x000000085f08723e */ /* 0x000fe200048070ff */
[----:B------:R-:W-:Y:S01]  /*f8a0*/  UPRMT UR4, UR5, 0x654, UR4 ;  /* 0x0000065405047896 */ /* 0x000fe20008000004 */
        /* <DEDUP_REMOVED lines=11> */
[----:B------:R-:W-:Y:S01]  /*f960*/  UMOV UR4, UR26 ;  /* 0x0000001a00047c82 */ /* 0x000fe20008000000 */
        /* <DEDUP_REMOVED lines=65> */
[----:B------:R-:W-:Y:S01]  /*fd80*/  IMAD.MOV.U32 R8, RZ, RZ, R11 ;  /* 0x000000ffff087224 */ /* 0x000fe200078e000b */
[----:B------:R-:W-:Y:S01]  /*fd90*/  UMOV UR7, UR27 ;  /* 0x0000001b00077c82 */ /* 0x000fe20008000000 */
[----:B------:R-:W-:Y:S01]  /*fda0*/  IMAD.MOV.U32 R5, RZ, RZ, R10 ;  /* 0x000000ffff057224 */ /* 0x000fe200078e000a */
[----:B------:R-:W-:-:S06]  /*fdb0*/  UMOV UR4, UR26 ;  /* 0x0000001a00047c82 */ /* 0x000fcc0008000000 */
.L_x_705:
[----:B------:R-:W-:Y:S06]  /*fdc0*/  BAR.ARV 0x8, 0x200 ;  /* 0x0208000000007b1d */ /* 0x000fec0000002000 */
[----:B------:R-:W-:Y:S05]  /*fdd0*/  @!P0 BRA `(.L_x_724) ;  /* 0x0000000000048947 */ /* 0x000fea0003800000 */
[----:B------:R-:W-:Y:S01]  /*fde0*/  BPT.TRAP 0x1 ;  /* 0x000000040000795c */ /* 0x000fe20000300000 */
.L_x_724:
[----:B------:R-:W-:Y:S01]  /*fdf0*/  ULEA UR16, UR7, UR47, 0x3 ;  /* 0x0000002f07107291 */ /* 0x000fe2000f8e183f */
[----:B------:R-:W-:-:S05]  /*fe00*/  IMAD.U32 R0, RZ, RZ, UR4 ;  /* 0x00000004ff007e24 */ /* 0x000fca000f8e00ff */
[----:B------:R-:W-:-:S04]  /*fe10*/  SHF.L.U32 R0, R0, 0x1f, RZ ;  /* 0x0000001f00007819 */ /* 0x000fc800000006ff */
[----:B------:R0:W1:Y:S01]  /*fe20*/  SYNCS.PHASECHK.TRANS64.TRYWAIT P1, [UR16+0x12450], R0 ;  /* 0x01245000ff0075a7 */ /* 0x0000620008020150 */
[----:B------:R-:W-:Y:S05]  /*fe30*/  @!P0 BRA `(.L_x_725) ;  /* 0x0000000000048947 */ /* 0x000fea0003800000 */
[----:B------:R-:W-:Y:S01]  /*fe40*/  BPT.TRAP 0x1 ;  /* 0x000000040000795c */ /* 0x000fe20000300000 */
.L_x_725:
[----:B-1----:R-:W-:Y:S05]  /*fe50*/  @P1 BRA `(.L_x_726) ;  /* 0x0000000000081947 */ /* 0x002fea0003800000 */
[----:B------:R-:W1:Y:S02]  /*fe60*/  SYNCS.PHASECHK.TRANS64.TRYWAIT P1, [UR16+0x12450], R0 ;  /* 0x01245000ff0075a7 */ /* 0x000e640008020150 */
[----:B-1----:R-:W-:Y:S05]  /*fe70*/  @!P1 BRA `(.L_x_727) ;  /* 0x0000005400d89947 */ /* 0x002fea0003800000 */
.L_x_726:
[----:B------:R-:W-:Y:S01]  /*fe80*/  ULDC.64 UR12, c[0x0][0x9a0] ;  /* 0x00026800000c7ab9 */ /* 0x000fe20000000a00 */
[----:B------:R-:W-:Y:S01]  /*fe90*/  UIADD3 UR47, UR47, 0x200, URZ ;  /* 0x000002002f2f7890 */ /* 0x000fe2000fffe03f */
[----:B------:R-:W-:Y:S01]  /*fea0*/  WARPGROUP.ARRIVE ;  /* 0x00000000000079c5 */ /* 0x000fe20000000000 */
[----:B------:R-:W-:Y:S01]  /*feb0*/  UISETP.NE.U32.AND UP0, UPT, UR12, URZ, UPT ;  /* 0x0000003f0c00728c */ /* 0x000fe2000bf05070 */
[----:B------:R-:W-:Y:S01]  /*fec0*/  IMAD.MOV.U32 R4, RZ, RZ, 0x3f800000 ;  /* 0x3f800000ff047424 */ /* 0x000fe200078e00ff */
[----:B------:R-:W-:Y:S02]  /*fed0*/  USHF.R.S32.HI UR4, URZ, 0x1f, UR41 ;  /* 0x0000001f3f047899 */ /* 0x000fe40008011429 */
[----:B------:R-:W-:Y:S02]  /*fee0*/  UISETP.NE.AND.EX UP0, UPT, UR13, URZ, UPT, UP0 ;  /* 0x0000003f0d00728c */ /* 0x000fe4000bf05300 */
[----:B------:R-:W-:Y:S01]  /*fef0*/  USHF.R.U32.HI UR47, URZ, 0x4, UR47 ;  /* 0x000000043f2f7899 */ /* 0x000fe2000801162f */
[----:B------:R-:W-:-:S03]  /*ff00*/  UMOV UR19, 0xc0000010 ;  /* 0xc000001000137882 */ /* 0x000fc60000000000 */
[----:B------:R-:W-:Y:S01]  /*ff10*/  ULOP3.LUT UR47, UR47, 0x3fff, URZ, 0xc0, !UPT ;  /* 0x00003fff2f2f7892 */ /* 0x000fe2000f8ec03f */
[----:B------:R-:W-:-:S04]  /*ff20*/  PLOP3.LUT P1, PT, PT, PT, UP0, 0x80, 0x0 ;  /* 0x000000000000781c */ /* 0x000fc80003f2f008 */
[----:B------:R-:W-:Y:S01]  /*ff30*/  @UP0 ULDC.64 UR10, c[0x0][0x9c8] ;  /* 0x00027200000a0ab9 */ /* 0x000fe20000000a00 */
[----:B------:R-:W-:Y:S01]  /*ff40*/  @UP0 ULDC.64 UR14, c[0x0][0x9d0] ;  /* 0x00027400000e0ab9 */ /* 0x000fe20000000a00 */
[----:B------:R-:W-:Y:S02]  /*ff50*/  @UP0 UIMAD UR4, UR4, UR10, URZ ;  /* 0x0000000a040402a4 */ /* 0x000fe4000f8e023f */
[----:B------:R-:W-:Y:S02]  /*ff60*/  @UP0 UIMAD.WIDE.U32 UR8, UR41, UR10, URZ ;  /* 0x0000000a290802a5 */ /* 0x000fe4000f8e003f */
[----:B------:R-:W-:Y:S02]  /*ff70*/  @UP0 UIMAD UR6, UR41, UR11, UR4 ;  /* 0x0000000b290602a4 */ /* 0x000fe4000f8e0204 */
[----:B------:R-:W-:Y:S02]  /*ff80*/  ULOP3.LUT UR4, UR47, 0x10000, URZ, 0xfc, !UPT ;  /* 0x000100002f047892 */ /* 0x000fe4000f8efc3f */
[----:B------:R-:W-:-:S02]  /*ff90*/  @UP0 USHF.R.S32.HI UR10, URZ, 0x1f, UR44 ;  /* 0x0000001f3f0a0899 */ /* 0x000fc4000801142c */
[----:B------:R-:W-:Y:S02]  /*ffa0*/  UIMAD UR4, UR7, 0x280, UR4 ;  /* 0x00000280070478a4 */ /* 0x000fe4000f8e0204 */
[----:B------:R-:W-:Y:S02]  /*ffb0*/  @UP0 UIMAD UR10, UR10, UR14, URZ ;  /* 0x0000000e0a0a02a4 */ /* 0x000fe4000f8e023f */
[----:B------:R-:W-:Y:S02]  /*ffc0*/  @UP0 UIADD3 UR7, UR9, UR6, URZ ;  /* 0x0000000609070290 */ /* 0x000fe4000fffe03f */
[----:B------:R-:W-:Y:S01]  /*ffd0*/  @UP0 UIMAD UR10, UR44, UR15, UR10 ;  /* 0x0000000f2c0a02a4 */ /* 0x000fe2000f8e020a */
[----:B------:R-:W-:Y:S01]  /*ffe0*/  UMOV UR18, UR4 ;  /* 0x0000000400127c82 */ /* 0x000fe20008000000 */
[----:B------:R-:W-:Y:S01]  /*fff0*/  @UP0 UMOV UR6, UR8 ;  /* 0x0000000800060c82 */ /* 0x000fe20008000000 */
[----:B------:R-:W-:Y:S01]  /*10000*/  QGMMA.64x64x32.F32.E4M3.E4M3 R24, R152, gdesc[UR16], R24, gsb0 ;  /* 0x00e0001098187df3 */ /* 0x000fe20008000818 */
[----:B------:R-:W-:-:S04]  /*10010*/  @UP0 UIMAD.WIDE.U32 UR6, UR44, UR14, UR6 ;  /* 0x0000000e2c0602a5 */ /* 0x000fc8000f8e0006 */
[----:B------:R-:W-:Y:S02]  /*10020*/  @UP0 UIADD3 UR7, UR7, UR10, URZ ;  /* 0x0000000a07070290 */ /* 0x000fe4000fffe03f */
[----:B------:R-:W-:-:S04]  /*10030*/  @UP0 ULEA UR8, UP1, UR6, UR12, 0x2 ;  /* 0x0000000c06080291 */ /* 0x000fc8000f82103f */
[----:B------:R-:W-:Y:S02]  /*10040*/  @UP0 ULEA.HI.X UR9, UR6, UR13, UR7, 0x2, UP1 ;  /* 0x0000000d06090291 */ /* 0x000fe400088f1407 */
[----:B------:R-:W-:-:S04]  /*10050*/  IMAD.U32 R2, RZ, RZ, UR8 ;  /* 0x00000008ff027e24 */ /* 0x000fc8000f8e00ff */
[----:B-1----:R-:W-:Y:S01]  /*10060*/  IMAD.U32 R3, RZ, RZ, UR9 ;  /* 0x00000009ff037e24 */ /* 0x002fe2000f8e00ff */
[----:B------:R-:W-:-:S04]  /*10070*/  UIADD3 UR6, UR4, 0x80, URZ ;  /* 0x0000008004067890 */ /* 0x000fc8000fffe03f */
[----:B------:R1:W2:Y:S01]  /*10080*/  @P1 LDG.E R4, desc[UR42][R2.64] ;  /* 0x0000002a02041981 */ /* 0x0002a2000c1e1900 */
        /* <DEDUP_REMOVED lines=11> */
[----:B0-----:R-:W0:Y:S04]  /*10140*/  SHFL.BFLY PT, R0, R7, 0x2, 0x1f ;  /* 0x0c401f0007007f89 */ /* 0x001e2800000e0000 */
[----:B------:R-:W3:Y:S01]  /*10150*/  SHFL.BFLY PT, R9, R6, 0x2, 0x1f ;  /* 0x0c401f0006097f89 */ /* 0x000ee200000e0000 */
[----:B------:R-:W-:Y:S02]  /*10160*/  WARPGROUP.DEPBAR.LE gsb0, 0x0 ;  /* 0x00008000000079c5 */ /* 0x000fe40000010000 */
[----:B------:R-:W-:-:S06]  /*10170*/  WARPGROUP.ARRIVE ;  /* 0x00000000000079c5 */ /* 0x000fcc0000000000 */
[----:B------:R-:W-:Y:S01]  /*10180*/  QGMMA.64x64x32.F32.E4M3.E4M3 R24, R140, gdesc[UR4], R24, gsb0 ;  /* 0x00e000048c187df3 */ /* 0x000fe20008000818 */
[----:B0-----:R-:W-:Y:S01]  /*10190*/  FADD.FTZ R0, R0, R7 ;  /* 0x0000000700007221 */ /* 0x001fe20000010000 */
[----:B------:R-:W-:Y:S01]  /*101a0*/  UIADD3 UR4, UR4, 0x200, URZ ;  /* 0x0000020004047890 */ /* 0x000fe2000fffe03f */
[----:B---3--:R-:W-:Y:S01]  /*101b0*/  FADD.FTZ R9, R9, R6 ;  /* 0x0000000609097221 */ /* 0x008fe20000010000 */
[----:B------:R-:W-:Y:S02]  /*101c0*/  UMOV UR7, 0xc0000010 ;  /* 0xc000001000077882 */ /* 0x000fe40000000000 */
[----:B-1----:R-:W0:Y:S03]  /*101d0*/  SHFL.BFLY PT, R3, R0, 0x1, 0x1f ;  /* 0x0c201f0000037f89 */ /* 0x002e2600000e0000 */
        /* <DEDUP_REMOVED lines=17> */
[----:B------:R-:W3:Y:S08]  /*102f0*/  @P3 MUFU.LG2 R10, R10 ;  /* 0x0000000a000a3308 */ /* 0x000ef00000000c00 */
[----:B------:R-:W4:Y:S01]  /*10300*/  @P1 MUFU.RCP R11, R14 ;  /* 0x0000000e000b1308 */ /* 0x000f220000001000 */
[----:B------:R-:W-:-:S02]  /*10310*/  IMAD.U32 R9, RZ, RZ, UR45 ;  /* 0x0000002dff097e24 */ /* 0x000fc4000f8e00ff */
[----:B------:R-:W-:Y:S02]  /*10320*/  IMAD.U32 R2, RZ, RZ, UR45 ;  /* 0x0000002dff027e24 */ /* 0x000fe4000f8e00ff */
[----:B0-----:R-:W-:Y:S01]  /*10330*/  @P3 FMUL.FTZ R12, R9, 0.69314718246459960938 ;  /* 0x3f317218090c3820 */ /* 0x001fe20000410000 */
[----:B-1----:R-:W-:Y:S01]  /*10340*/  @P2 FMUL.FTZ R9, R6, 0.69314718246459960938 ;  /* 0x3f31721806092820 */ /* 0x002fe20000410000 */
[----:B------:R-:W-:Y:S01]  /*10350*/  @P2 FMUL.FTZ R2, R2, 0.69314718246459960938 ;  /* 0x3f31721802022820 */ /* 0x000fe20000410000 */
[----:B---3--:R-:W-:Y:S01]  /*10360*/  @P3 FMUL.FTZ R13, R10, 0.69314718246459960938 ;  /* 0x3f3172180a0d3820 */ /* 0x008fe20000410000 */
[----:B------:R-:W-:Y:S02]  /*10370*/  IMAD.MOV.U32 R3, RZ, RZ, -0x800000 ;  /* 0xff800000ff037424 */ /* 0x000fe400078e00ff */
[----:B------:R-:W-:Y:S01]  /*10380*/  @P2 FFMA.FTZ R3, R2, R5, R9 ;  /* 0x0000000502032223 */ /* 0x000fe20000010009 */
[----:B------:R-:W-:Y:S02]  /*10390*/  IMAD.MOV.U32 R0, RZ, RZ, -0x800000 ;  /* 0xff800000ff007424 */ /* 0x000fe400078e00ff */
[----:B------:R-:W-:Y:S01]  /*103a0*/  @P3 FFMA.FTZ R0, R12, R8, R13 ;  /* 0x000000080c003223 */ /* 0x000fe2000001000d */
[-C--:B--2---:R-:W-:Y:S01]  /*103b0*/  FMUL.FTZ R7, R7, R4.reuse ;  /* 0x0000000407077220 */ /* 0x084fe20000410000 */
[----:B----4-:R-:W-:Y:S01]  /*103c0*/  FMUL.FTZ R11, R11, R4 ;  /* 0x000000040b0b7220 */ /* 0x010fe20000410000 */
[----:B------:R-:W-:-:S02]  /*103d0*/  WARPGROUP.DEPBAR.LE gsb0, 0x0 ;  /* 0x00008000000079c5 */ /* 0x000fc40000010000 */
[----:B------:R-:W-:Y:S05]  /*103e0*/  @!P0 BRA `(.L_x_728) ;  /* 0x0000000000048947 */ /* 0x000fea0003800000 */
[----:B------:R-:W-:Y:S01]  /*103f0*/  BPT.TRAP 0x1 ;  /* 0x000000040000795c */ /* 0x000fe20000300000 */
.L_x_728:
        /* <DEDUP_REMOVED lines=36> */
.L_x_654:
[----:B------:R-:W-:Y:S05]  /*10640*/  @P0 BRA `(.L_x_729) ;  /* 0x0000001400700947 */ /* 0x000fea0003800000 */
[----:B------:R-:W0:Y:S01]  /*10650*/  S2R R7, SR_TID.X ;  /* 0x0000000000077919 */ /* 0x000e220000002100 */
[----:B------:R-:W-:Y:S01]  /*10660*/  ULDC.64 UR4, c[0x4][0x38] ;  /* 0x01000e0000047ab9 */ /* 0x000fe20000000a00 */
        /* <DEDUP_REMOVED lines=9> */
[C---:B------:R-:W-:Y:S01]  /*10700*/  LOP3.LUT P0, R2, R7.reuse, 0x3, RZ, 0xc0, !PT ;  /* 0x0000000307027812 */ /* 0x040fe2000780c0ff */
[----:B------:R-:W-:Y:S01]  /*10710*/  VIADD R7, R7, 0xffffff80 ;  /* 0xffffff8007077836 */ /* 0x000fe20000000000 */
[----:B------:R-:W-:Y:S01]  /*10720*/  UIMAD.WIDE.U32 UR4, UR44, UR8, URZ ;  /* 0x000000082c0472a5 */ /* 0x000fe2000f8e003f */
[----:B------:R-:W-:Y:S01]  /*10730*/  BSSY B0, `(.L_x_730) ;  /* 0x0000109000007945 */ /* 0x000fe20003800000 */
[----:B------:R-:W-:Y:S01]  /*10740*/  ISETP.EQ.OR P0, PT, R2, 0x3, !P0 ;  /* 0x000000030200780c */ /* 0x000fe20004702670 */
[----:B------:R-:W-:Y:S01]  /*10750*/  UIMAD UR6, UR7, UR8, URZ ;  /* 0x00000008070672a4 */ /* 0x000fe2000f8e023f */
[----:B------:R-:W-:Y:S01]  /*10760*/  SHF.R.S32.HI R2, RZ, 0x1f, R7 ;  /* 0x0000001fff027819 */ /* 0x000fe20000011407 */
[----:B------:R-:W-:Y:S01]  /*10770*/  UIMAD UR8, UR7, UR10, URZ ;  /* 0x0000000a070872a4 */ /* 0x000fe2000f8e023f */
[----:B------:R-:W-:Y:S01]  /*10780*/  SEL R65, R48, R49, P0 ;  /* 0x0000003130417207 */ /* 0x000fe20000000000 */
[----:B------:R-:W-:Y:S01]  /*10790*/  IMAD.U32 R20, RZ, RZ, UR4 ;  /* 0x00000004ff147e24 */ /* 0x000fe2000f8e00ff */
[----:B0-----:R-:W-:Y:S01]  /*107a0*/  LEA.HI R4, R2, R7, RZ, 0x7 ;  /* 0x0000000702047211 */ /* 0x001fe200078f38ff */
[----:B------:R-:W-:Y:S01]  /*107b0*/  UIMAD UR9, UR44, UR9, UR6 ;  /* 0x000000092c0972a4 */ /* 0x000fe2000f8e0206 */
[----:B------:R-:W-:Y:S01]  /*107c0*/  SEL R61, R49, R48, P0 ;  /* 0x00000030313d7207 */ /* 0x000fe20000000000 */
[----:B------:R-:W0:Y:S01]  /*107d0*/  S2UR UR4, SR_CTAID.Y ;  /* 0x00000000000479c3 */ /* 0x000e220000002600 */
[----:B------:R-:W-:Y:S01]  /*107e0*/  LOP3.LUT R8, R4, 0xffffff80, RZ, 0xc0, !PT ;  /* 0xffffff8004087812 */ /* 0x000fe200078ec0ff */
[----:B------:R-:W-:Y:S01]  /*107f0*/  UIADD3 UR9, UR5, UR9, URZ ;  /* 0x0000000905097290 */ /* 0x000fe2000fffe03f */
[----:B------:R-:W-:Y:S01]  /*10800*/  SEL R49, R26, R27, P0 ;  /* 0x0000001b1a317207 */ /* 0x000fe20000000000 */
[----:B------:R-:W-:Y:S01]  /*10810*/  IMAD.U32 R21, RZ, RZ, UR5 ;  /* 0x00000005ff157e24 */ /* 0x000fe2000f8e00ff */
[----:B------:R-:W-:Y:S01]  /*10820*/  SEL R57, R27, R26, P0 ;  /* 0x0000001a1b397207 */ /* 0x000fe20000000000 */
[----:B------:R-:W-:Y:S01]  /*10830*/  IMAD.IADD R26, R7, 0x1, -R8 ;  /* 0x00000001071a7824 */ /* 0x000fe200078e0a08 */
[----:B------:R-:W-:Y:S01]  /*10840*/  LEA.HI R2, R2, R7, RZ, 0x2 ;  /* 0x0000000702027211 */ /* 0x000fe200078f10ff */
[----:B------:R-:W-:Y:S01]  /*10850*/  USHF.R.S32.HI UR5, URZ, 0x1f, UR41 ;  /* 0x0000001f3f057899 */ /* 0x000fe20008011429 */
[----:B------:R-:W-:Y:S01]  /*10860*/  SHF.R.S32.HI R4, RZ, 0x7, R4 ;  /* 0x00000007ff047819 */ /* 0x000fe20000011404 */
[----:B------:R-:W-:Y:S01]  /*10870*/  IMAD.U32 R21, RZ, RZ, UR9 ;  /* 0x00000009ff157e24 */ /* 0x000fe2000f8e00ff */
[----:B------:R-:W-:Y:S01]  /*10880*/  SHF.R.S32.HI R9, RZ, 0x1f, R26 ;  /* 0x0000001fff097819 */ /* 0x000fe2000001141a */
[----:B------:R-:W-:Y:S01]  /*10890*/  UIMAD.WIDE.U32 UR6, UR44, UR10, URZ ;  /* 0x0000000a2c0672a5 */ /* 0x000fe2000f8e003f */
[----:B------:R-:W-:Y:S01]  /*108a0*/  SEL R91, R28, R29, P0 ;  /* 0x0000001d1c5b7207 */ /* 0x000fe20000000000 */
[----:B------:R-:W-:Y:S01]  /*108b0*/  UIMAD UR8, UR44, UR11, UR8 ;  /* 0x0000000b2c0872a4 */ /* 0x000fe2000f8e0208 */
[----:B------:R-:W-:-:S02]  /*108c0*/  SEL R87, R29, R28, P0 ;  /* 0x0000001c1d577207 */ /* 0x000fc40000000000 */
[----:B------:R-:W-:Y:S01]  /*108d0*/  LOP3.LUT R8, R2, 0xfffffffc, RZ, 0xc0, !PT ;  /* 0xfffffffc02087812 */ /* 0x000fe200078ec0ff */
[----:B------:R-:W-:Y:S01]  /*108e0*/  IMAD.HI R2, R4, 0x55555556, RZ ;  /* 0x5555555604027827 */ /* 0x000fe200078e02ff */
[----:B------:R-:W1:Y:S01]  /*108f0*/  LDC R29, c[0x0][0xbe8] ;  /* 0x0002fa00ff1d7b82 */ /* 0x000e620000000800 */
[----:B------:R-:W-:Y:S01]  /*10900*/  SEL R75, R44, R45, P0 ;  /* 0x0000002d2c4b7207 */ /* 0x000fe20000000000 */
[----:B------:R-:W-:Y:S01]  /*10910*/  UIADD3 UR8, UR7, UR8, URZ ;  /* 0x0000000807087290 */ /* 0x000fe2000fffe03f */
[----:B------:R-:W-:Y:S01]  /*10920*/  SEL R71, R45, R44, P0 ;  /* 0x0000002c2d477207 */ /* 0x000fe20000000000 */
[----:B------:R-:W-:Y:S01]  /*10930*/  IMAD.IADD R12, R7, 0x1, -R8 ;  /* 0x00000001070c7824 */ /* 0x000fe200078e0a08 */
[----:B------:R-:W-:Y:S01]  /*10940*/  LEA.HI R10, R9, R26, RZ, 0x2 ;  /* 0x0000001a090a7211 */ /* 0x000fe200078f10ff */
[----:B------:R-:W3:Y:S01]  /*10950*/  S2R R44, SR_CTAID.X ;  /* 0x00000000002c7919 */ /* 0x000ee20000002500 */
[----:B------:R-:W-:Y:S01]  /*10960*/  LEA.HI R5, R2, R2, RZ, 0x1 ;  /* 0x0000000202057211 */ /* 0x000fe200078f08ff */
[----:B------:R-:W-:Y:S01]  /*10970*/  IMAD.U32 R8, RZ, RZ, UR6 ;  /* 0x00000006ff087e24 */ /* 0x000fe2000f8e00ff */
[----:B------:R-:W-:-:S02]  /*10980*/  SHF.R.S32.HI R2, RZ, 0x2, R10 ;  /* 0x00000002ff027819 */ /* 0x000fc4000001140a */
[----:B------:R-:W-:Y:S01]  /*10990*/  SHF.R.S32.HI R17, RZ, 0x1f, R10 ;  /* 0x0000001fff117819 */ /* 0x000fe2000001140a */
[----:B------:R-:W-:Y:S01]  /*109a0*/  IMAD R7, R5, -0x3, R4 ;  /* 0xfffffffd05077824 */ /* 0x000fe200078e0204 */
[----:B------:R-:W-:Y:S01]  /*109b0*/  LEA.HI R9, R9, R26, RZ, 0x5 ;  /* 0x0000001a09097211 */ /* 0x000fe200078f28ff */
[----:B------:R-:W4:Y:S01]  /*109c0*/  LDC.64 R4, c[0x0][0xbd8] ;  /* 0x0002f600ff047b82 */ /* 0x000f220000000a00 */
[----:B------:R-:W-:Y:S02]  /*109d0*/  LEA.HI R17, R17, R2, RZ, 0x3 ;  /* 0x0000000211117211 */ /* 0x000fe400078f18ff */
[----:B------:R-:W-:Y:S02]  /*109e0*/  SHF.R.S32.HI R9, RZ, 0x5, R9 ;  /* 0x00000005ff097819 */ /* 0x000fe40000011409 */
[----:B------:R-:W-:Y:S02]  /*109f0*/  LOP3.LUT R17, R17, 0xfffffff8, RZ, 0xc0, !PT ;  /* 0xfffffff811117812 */ /* 0x000fe400078ec0ff */
[----:B------:R-:W-:-:S02]  /*10a00*/  LEA.HI R14, R12, R12, RZ, 0x1 ;  /* 0x0000000c0c0e7211 */ /* 0x000fc400078f08ff */
[----:B------:R-:W-:Y:S01]  /*10a10*/  SEL R15, R30, R31, P0 ;  /* 0x0000001f1e0f7207 */ /* 0x000fe20000000000 */
[----:B------:R-:W-:Y:S01]  /*10a20*/  IMAD.IADD R2, R2, 0x1, -R17 ;  /* 0x0000000102027824 */ /* 0x000fe200078e0a11 */
[----:B------:R-:W-:Y:S02]  /*10a30*/  SEL R59, R31, R30, P0 ;  /* 0x0000001e1f3b7207 */ /* 0x000fe40000000000 */
[----:B------:R-:W-:Y:S01]  /*10a40*/  LOP3.LUT R31, R14, 0x1ffffffe, RZ, 0xc0, !PT ;  /* 0x1ffffffe0e1f7812 */ /* 0x000fe200078ec0ff */
[----:B------:R-:W-:Y:S01]  /*10a50*/  IMAD R2, R9, 0x10, R2 ;  /* 0x0000001009027824 */ /* 0x000fe200078e0202 */
[----:B-1----:R-:W-:Y:S01]  /*10a60*/  ISETP.NE.AND P2, PT, R29, 0x1, PT ;  /* 0x000000011d00780c */ /* 0x002fe20003f45270 */
[----:B------:R-:W-:Y:S01]  /*10a70*/  IMAD.U32 R9, RZ, RZ, UR7 ;  /* 0x00000007ff097e24 */ /* 0x000fe2000f8e00ff */
[----:B------:R-:W-:Y:S01]  /*10a80*/  SEL R81, R32, R33, P0 ;  /* 0x0000002120517207 */ /* 0x000fe20000000000 */
[----:B------:R-:W-:Y:S01]  /*10a90*/  IMAD.IADD R31, R12, 0x1, -R31 ;  /* 0x000000010c1f7824 */ /* 0x000fe200078e0a1f */
[----:B------:R-:W-:Y:S01]  /*10aa0*/  SEL R77, R33, R32, P0 ;  /* 0x00000020214d7207 */ /* 0x000fe20000000000 */
[----:B------:R-:W-:Y:S01]  /*10ab0*/  IMAD R2, R7, 0x40, R2 ;  /* 0x0000004007027824 */ /* 0x000fe200078e0202 */
[----:B------:R-:W-:Y:S01]  /*10ac0*/  SEL R73, R40, R41, P0 ;  /* 0x0000002928497207 */ /* 0x000fe20000000000 */
[----:B------:R-:W-:Y:S01]  /*10ad0*/  IMAD.U32 R9, RZ, RZ, UR8 ;  /* 0x00000008ff097e24 */ /* 0x000fe2000f8e00ff */
[----:B------:R-:W-:Y:S01]  /*10ae0*/  SEL R69, R41, R40, P0 ;  /* 0x0000002829457207 */ /* 0x000fe20000000000 */
[--C-:B------:R-:W-:Y:S01]  /*10af0*/  IMAD R7, R31, 0x8, R2.reuse ;  /* 0x000000081f077824 */ /* 0x100fe200078e0202 */
[----:B------:R-:W-:Y:S01]  /*10b00*/  SEL R41, R34, R35, P0 ;  /* 0x0000002322297207 */ /* 0x000fe20000000000 */
[C---:B---3--:R-:W-:Y:S01]  /*10b10*/  IMAD R28, R44.reuse, 0xc0, R2 ;  /* 0x000000c02c1c7824 */ /* 0x048fe200078e0202 */
[----:B------:R-:W-:Y:S01]  /*10b20*/  SEL R45, R35, R34, P0 ;  /* 0x00000022232d7207 */ /* 0x000fe20000000000 */
[----:B------:R-:W-:Y:S01]  /*10b30*/  IMAD R44, R44, 0xc0, R7 ;  /* 0x000000c02c2c7824 */ /* 0x000fe200078e0207 */
[----:B------:R-:W-:Y:S01]  /*10b40*/  LOP3.LUT R33, R10, 0x7ffffffc, RZ, 0xc0, !PT ;  /* 0x7ffffffc0a217812 */ /* 0x000fe200078ec0ff */
[----:B------:R-:W1:Y:S01]  /*10b50*/  @P2 LDC R35, c[0x0][0xbec] ;  /* 0x0002fb00ff232b82 */ /* 0x000e620000000800 */
[----:B------:R-:W-:Y:S01]  /*10b60*/  SEL R89, R24, R25, P0 ;  /* 0x0000001918597207 */ /* 0x000fe20000000000 */
[C---:B----4-:R-:W-:Y:S01]  /*10b70*/  IMAD R18, R4.reuse, UR5, RZ ;  /* 0x0000000504127c24 */ /* 0x050fe2000f8e02ff */
[----:B------:R-:W-:Y:S01]  /*10b80*/  SEL R85, R25, R24, P0 ;  /* 0x0000001819557207 */ /* 0x000fe20000000000 */
[----:B------:R-:W-:Y:S01]  /*10b90*/  IMAD.WIDE.U32 R20, R4, UR41, R20 ;  /* 0x0000002904147c25 */ /* 0x000fe2000f8e0014 */
[----:B------:R-:W-:Y:S01]  /*10ba0*/  SEL R67, R52, R53, P0 ;  /* 0x0000003534437207 */ /* 0x000fe20000000000 */
[----:B------:R-:W-:Y:S01]  /*10bb0*/  ULDC.64 UR6, c[0x0][0xb48] ;  /* 0x0002d20000067ab9 */ /* 0x000fe20000000a00 */
[----:B------:R-:W-:Y:S01]  /*10bc0*/  SEL R63, R53, R52, P0 ;  /* 0x00000034353f7207 */ /* 0x000fe20000000000 */
[----:B------:R-:W-:Y:S01]  /*10bd0*/  IMAD R5, R5, UR41, R18 ;  /* 0x0000002905057c24 */ /* 0x000fe2000f8e0212 */
[C---:B------:R-:W-:Y:S01]  /*10be0*/  LOP3.LUT P1, RZ, R26.reuse, 0x3, RZ, 0xc0, !PT ;  /* 0x000000031aff7812 */ /* 0x040fe2000782c0ff */
[----:B------:R-:W-:Y:S01]  /*10bf0*/  IMAD.IADD R26, R26, 0x1, -R33 ;  /* 0x000000011a1a7824 */ /* 0x000fe200078e0a21 */
[----:B------:R-:W-:Y:S01]  /*10c00*/  SEL R13, R38, R39, P0 ;  /* 0x00000027260d7207 */ /* 0x000fe20000000000 */
[----:B------:R-:W3:Y:S01]  /*10c10*/  @P2 LDC R52, c[0x0][0xbf0] ;  /* 0x0002fc00ff342b82 */ /* 0x000ee20000000800 */
[----:B------:R-:W-:Y:S01]  /*10c20*/  SEL R53, R39, R38, P0 ;  /* 0x0000002627357207 */ /* 0x000fe20000000000 */
[----:B------:R-:W-:Y:S01]  /*10c30*/  IMAD.IADD R21, R21, 0x1, R5 ;  /* 0x0000000115157824 */ /* 0x000fe200078e0205 */
[----:B------:R-:W-:Y:S01]  /*10c40*/  SEL R83, R36, R37, P0 ;  /* 0x0000002524537207 */ /* 0x000fe20000000000 */
[----:B------:R-:W-:Y:S01]  /*10c50*/  ULDC.64 UR8, c[0x0][0xb28] ;  /* 0x0002ca0000087ab9 */ /* 0x000fe20000000a00 */
[----:B------:R-:W-:-:S02]  /*10c60*/  SEL R79, R37, R36, P0 ;  /* 0x00000024254f7207 */ /* 0x000fc40000000000 */
[----:B------:R-:W-:Y:S02]  /*10c70*/  SEL R25, R54, R55, P0 ;  /* 0x0000003736197207 */ /* 0x000fe40000000000 */
[----:B------:R-:W-:Y:S02]  /*10c80*/  SEL R17, R55, R54, P0 ;  /* 0x0000003637117207 */ /* 0x000fe40000000000 */
[----:B------:R-:W4:Y:S01]  /*10c90*/  LDC.64 R54, c[0x0][0xb40] ;  /* 0x0002d000ff367b82 */ /* 0x000f220000000a00 */
[----:B------:R-:W-:Y:S01]  /*10ca0*/  SEL R11, R46, R47, P0 ;  /* 0x0000002f2e0b7207 */ /* 0x000fe20000000000 */
[----:B-1----:R-:W-:Y:S01]  /*10cb0*/  @P2 IMAD.HI.U32 R35, R44, R35, RZ ;  /* 0x000000232c232227 */ /* 0x002fe200078e00ff */
[----:B------:R-:W-:Y:S02]  /*10cc0*/  SEL R47, R47, R46, P0 ;  /* 0x0000002e2f2f7207 */ /* 0x000fe40000000000 */
[----:B------:R-:W-:Y:S02]  /*10cd0*/  SEL R27, R42, R43, P0 ;  /* 0x0000002b2a1b7207 */ /* 0x000fe40000000000 */
[----:B------:R-:W-:Y:S01]  /*10ce0*/  SEL R23, R50, R51, P0 ;  /* 0x0000003332177207 */ /* 0x000fe20000000000 */
[----:B------:R-:W1:Y:S01]  /*10cf0*/  @P2 LDC R46, c[0x0][0xbf0] ;  /* 0x0002fc00ff2e2b82 */ /* 0x000e620000000800 */
[----:B------:R-:W-:-:S02]  /*10d00*/  SEL R37, R43, R42, P0 ;  /* 0x0000002a2b257207 */ /* 0x000fc40000000000 */
[----:B------:R-:W-:Y:S01]  /*10d10*/  SEL R19, R51, R50, P0 ;  /* 0x0000003233137207 */ /* 0x000fe20000000000 */
[----:B----4-:R-:W-:Y:S01]  /*10d20*/  IMAD.WIDE.U32 R8, R54, UR41, R8 ;  /* 0x0000002936087c25 */ /* 0x010fe2000f8e0008 */
[----:B--2---:R-:W-:Y:S01]  /*10d30*/  LOP3.LUT R34, R6, 0x2, RZ, 0x3c, !PT ;  /* 0x0000000206227812 */ /* 0x004fe200078e3cff */
[----:B------:R-:W-:Y:S04]  /*10d40*/  SHFL.IDX PT, R33, R89, R6, 0x1c1f ;  /* 0x001c1f0659217589 */ /* 0x000fe800000e0000 */
[----:B------:R-:W2:Y:S04]  /*10d50*/  SHFL.IDX PT, R38, R85, R34, 0x1c1f ;  /* 0x001c1f2255267589 */ /* 0x000ea800000e0000 */
[----:B------:R-:W-:Y:S04]  /*10d60*/  SHFL.IDX PT, R7, R91, R6, 0x1c1f ;  /* 0x001c1f065b077589 */ /* 0x000fe800000e0000 */
[----:B------:R4:W-:Y:S04]  /*10d70*/  SHFL.IDX PT, R31, R65, R6, 0x1c1f ;  /* 0x001c1f06411f7589 */ /* 0x0009e800000e0000 */
[----:B------:R-:W5:Y:S04]  /*10d80*/  SHFL.IDX PT, R36, R87, R34, 0x1c1f ;  /* 0x001c1f2257247589 */ /* 0x000f6800000e0000 */
[----:B------:R0:W-:Y:S01]  /*10d90*/  SHFL.IDX PT, R30, R67, R6, 0x1c1f ;  /* 0x001c1f06431e7589 */ /* 0x0001e200000e0000 */
[----:B----4-:R-:W4:Y:S03]  /*10da0*/  LDC R65, c[0x0][0xc50] ;  /* 0x00031400ff417b82 */ /* 0x010f260000000800 */
[----:B------:R-:W-:Y:S04]  /*10db0*/  SHFL.IDX PT, R40, R81, R6, 0x1c1f ;  /* 0x001c1f0651287589 */ /* 0x000fe800000e0000 */
[----:B------:R-:W-:Y:S01]  /*10dc0*/  SHFL.IDX PT, R39, R83, R6, 0x1c1f ;  /* 0x001c1f0653277589 */ /* 0x000fe200000e0000 */
[----:B--2---:R-:W-:Y:S01]  /*10dd0*/  SEL R4, R33, R38, P0 ;  /* 0x0000002621047207 */ /* 0x004fe20000000000 */
[----:B0-----:R-:W0:Y:S02]  /*10de0*/  @P2 LDC R67, c[0x0][0xbec] ;  /* 0x0002fb00ff432b82 */ /* 0x001e240000000800 */
[----:B------:R-:W-:Y:S04]  /*10df0*/  SHFL.IDX PT, R43, R73, R6, 0x1c1f ;  /* 0x001c1f06492b7589 */ /* 0x000fe800000e0000 */
[----:B------:R-:W-:Y:S04]  /*10e00*/  SHFL.IDX PT, R32, R75, R6, 0x1c1f ;  /* 0x001c1f064b207589 */ /* 0x000fe800000e0000 */
[----:B------:R-:W-:Y:S01]  /*10e10*/  SHFL.IDX PT, R16, R49, R6, 0x1c1f ;  /* 0x001c1f0631107589 */ /* 0x000fe200000e0000 */
[----:B-----5:R-:W-:-:S02]  /*10e20*/  SEL R5, R7, R36, P0 ;  /* 0x0000002407057207 */ /* 0x020fc40000000000 */
[----:B------:R-:W-:Y:S01]  /*10e30*/  SEL R7, R36, R7, P0 ;  /* 0x0000000724077207 */ /* 0x000fe20000000000 */
[----:B------:R-:W-:Y:S01]  /*10e40*/  SHFL.IDX PT, R15, R15, R6, 0x1c1f ;  /* 0x001c1f060f0f7589 */ /* 0x000fe200000e0000 */
[----:B------:R-:W-:-:S03]  /*10e50*/  IMAD R36, R54, UR5, RZ ;  /* 0x0000000536247c24 */ /* 0x000fc6000f8e02ff */
[----:B------:R-:W-:Y:S04]  /*10e60*/  SHFL.IDX PT, R14, R41, R6, 0x1c1f ;  /* 0x001c1f06290e7589 */ /* 0x000fe800000e0000 */
[----:B------:R-:W-:Y:S01]  /*10e70*/  SHFL.IDX PT, R13, R13, R6, 0x1c1f ;  /* 0x001c1f060d0d7589 */ /* 0x000fe200000e0000 */
[----:B0-----:R-:W-:-:S03]  /*10e80*/  @P2 IMAD.HI.U32 R67, R44, R67, RZ ;  /* 0x000000432c432227 */ /* 0x001fc600078e00ff */
[----:B------:R-:W-:Y:S04]  /*10e90*/  SHFL.IDX PT, R12, R27, R6, 0x1c1f ;  /* 0x001c1f061b0c7589 */ /* 0x000fe800000e0000 */
[----:B------:R-:W-:Y:S04]  /*10ea0*/  SHFL.IDX PT, R11, R11, R6, 0x1c1f ;  /* 0x001c1f060b0b7589 */ /* 0x000fe800000e0000 */
[----:B------:R-:W-:Y:S04]  /*10eb0*/  SHFL.IDX PT, R2, R25, R6, 0x1c1f ;  /* 0x001c1f0619027589 */ /* 0x000fe800000e0000 */
[----:B------:R0:W-:Y:S04]  /*10ec0*/  SHFL.IDX PT, R10, R23, R6, 0x1c1f ;  /* 0x001c1f06170a7589 */ /* 0x0001e800000e0000 */
[----:B------:R-:W-:Y:S04]  /*10ed0*/  SHFL.IDX PT, R42, R79, R34, 0x1c1f ;  /* 0x001c1f224f2a7589 */ /* 0x000fe800000e0000 */
[----:B------:R-:W-:Y:S01]  /*10ee0*/  SHFL.IDX PT, R41, R77, R34, 0x1c1f ;  /* 0x001c1f224d297589 */ /* 0x000fe200000e0000 */
[----:B0-----:R-:W-:Y:S01]  /*10ef0*/  SEL R6, R38, R33, P0 ;  /* 0x0000002126067207 */ /* 0x001fe20000000000 */
[----:B------:R-:W-:-:S02]  /*10f00*/  IMAD R38, RZ, RZ, -UR44 ;  /* 0x8000002cff267e24 */ /* 0x000fc4000f8e02ff */
[----:B------:R-:W-:Y:S01]  /*10f10*/  SHFL.IDX PT, R49, R71, R34, 0x1c1f ;  /* 0x001c1f2247317589 */ /* 0x000fe200000e0000 */
[----:B------:R-:W-:Y:S01]  /*10f20*/  IMAD.MOV.U32 R33, RZ, RZ, R44 ;  /* 0x000000ffff217224 */ /* 0x000fe200078e002c */
[----:B-1----:R-:W-:Y:S01]  /*10f30*/  @P2 SHF.R.U32.HI R33, RZ, R46, R35 ;  /* 0x0000002eff212219 */ /* 0x002fe20000011623 */
[----:B----4-:R-:W-:Y:S01]  /*10f40*/  IMAD R65, R65, R38, UR4 ;  /* 0x0000000441417e24 */ /* 0x010fe2000f8e0226 */
[----:B------:R-:W-:Y:S01]  /*10f50*/  ULDC.64 UR4, c[0x0][0xbe0] ;  /* 0x0002f80000047ab9 */ /* 0x000fe20000000a00 */
[----:B------:R-:W-:Y:S01]  /*10f60*/  IMAD R35, R55, UR41, R36 ;  /* 0x0000002937237c24 */ /* 0x000fe2000f8e0224 */
[----:B------:R-:W0:Y:S02]  /*10f70*/  SHFL.IDX PT, R48, R69, R34, 0x1c1f ;  /* 0x001c1f2245307589 */ /* 0x000e2400000e0000 */
[----:B------:R-:W-:Y:S01]  /*10f80*/  SHF.R.S32.HI R38, RZ, 0x1f, R65 ;  /* 0x0000001fff267819 */ /* 0x000fe20000011441 */
[----:B------:R-:W-:Y:S01]  /*10f90*/  IMAD.IADD R35, R9, 0x1, R35 ;  /* 0x0000000109237824 */ /* 0x000fe200078e0223 */
[----:B------:R-:W-:Y:S03]  /*10fa0*/  SHFL.IDX PT, R51, R63, R34, 0x1c1f ;  /* 0x001c1f223f337589 */ /* 0x000fe600000e0000 */
[C---:B------:R-:W-:Y:S01]  /*10fb0*/  IMAD R9, R38.reuse, UR4, RZ ;  /* 0x0000000426097c24 */ /* 0x040fe2000f8e02ff */
[----:B------:R-:W1:Y:S01]  /*10fc0*/  SHFL.IDX PT, R50, R61, R34, 0x1c1f ;  /* 0x001c1f223d327589 */ /* 0x000e6200000e0000 */
[----:B------:R-:W-:-:S02]  /*10fd0*/  IMAD R38, R38, UR6, RZ ;  /* 0x0000000626267c24 */ /* 0x000fc4000f8e02ff */
[C---:B------:R-:W-:Y:S01]  /*10fe0*/  IMAD R36, R65.reuse, UR5, R9 ;  /* 0x0000000541247c24 */ /* 0x040fe2000f8e0209 */
[----:B------:R-:W-:Y:S04]  /*10ff0*/  SHFL.IDX PT, R24, R59, R34, 0x1c1f ;  /* 0x001c1f223b187589 */ /* 0x000fe800000e0000 */
[----:B------:R-:W-:Y:S04]  /*11000*/  SHFL.IDX PT, R27, R57, R34, 0x1c1f ;  /* 0x001c1f22391b7589 */ /* 0x000fe800000e0000 */
[----:B------:R-:W-:Y:S04]  /*11010*/  SHFL.IDX PT, R22, R53, R34, 0x1c1f ;  /* 0x001c1f2235167589 */ /* 0x000fe800000e0000 */
[----:B------:R2:W-:Y:S04]  /*11020*/  SHFL.IDX PT, R25, R45, R34, 0x1c1f ;  /* 0x001c1f222d197589 */ /* 0x0005e800000e0000 */
[----:B------:R-:W-:Y:S04]  /*11030*/  SHFL.IDX PT, R18, R47, R34, 0x1c1f ;  /* 0x001c1f222f127589 */ /* 0x000fe800000e0000 */
[----:B------:R4:W-:Y:S01]  /*11040*/  SHFL.IDX PT, R23, R37, R34, 0x1c1f ;  /* 0x001c1f2225177589 */ /* 0x0009e200000e0000 */
[----:B--2---:R-:W-:-:S03]  /*11050*/  IMAD R45, R65, UR7, R38 ;  /* 0x00000007412d7c24 */ /* 0x004fc6000f8e0226 */
[----:B------:R-:W-:Y:S04]  /*11060*/  SHFL.IDX PT, R17, R17, R34, 0x1c1f ;  /* 0x001c1f2211117589 */ /* 0x000fe800000e0000 */
[----:B------:R2:W-:Y:S01]  /*11070*/  SHFL.IDX PT, R19, R19, R34, 0x1c1f ;  /* 0x001c1f2213137589 */ /* 0x0005e200000e0000 */
[----:B----4-:R-:W-:Y:S01]  /*11080*/  IMAD.MOV.U32 R37, RZ, RZ, R44 ;  /* 0x000000ffff257224 */ /* 0x010fe200078e002c */
[----:B---3--:R-:W-:Y:S01]  /*11090*/  @P2 SHF.R.U32.HI R37, RZ, R52, R67 ;  /* 0x00000034ff252219 */ /* 0x008fe20000011643 */
[----:B------:R-:W-:-:S04]  /*110a0*/  VIADD R52, R28, 0x8 ;  /* 0x000000081c347836 */ /* 0x000fc80000000000 */
[----:B------:R-:W-:Y:S02]  /*110b0*/  IMAD.MOV R38, RZ, RZ, -R37 ;  /* 0x000000ffff267224 */ /* 0x000fe400078e0a25 */
[----:B--2---:R-:W-:Y:S02]  /*110c0*/  IMAD.MOV.U32 R34, RZ, RZ, R8 ;  /* 0x000000ffff227224 */ /* 0x004fe400078e0008 */
[----:B------:R-:W-:Y:S01]  /*110d0*/  IMAD.WIDE.U32 R8, R65, UR4, R20 ;  /* 0x0000000441087c25 */ /* 0x000fe2000f8e0014 */
[----:B------:R-:W-:-:S03]  /*110e0*/  ULDC.64 UR4, c[0x0][0xb30] ;  /* 0x0002cc0000047ab9 */ /* 0x000fc60000000a00 */
[----:B------:R-:W-:Y:S01]  /*110f0*/  IMAD.WIDE.U32 R20, R65, UR6, R34 ;  /* 0x0000000641147c25 */ /* 0x000fe2000f8e0022 */
[----:B------:R-:W-:Y:S01]  /*11100*/  IADD3 R34, P2, R33, R8, RZ ;  /* 0x0000000821227210 */ /* 0x000fe20007f5e0ff */
[----:B------:R-:W-:Y:S01]  /*11110*/  ULDC.64 UR6, c[0x0][0xbc8] ;  /* 0x0002f20000067ab9 */ /* 0x000fe20000000a00 */
[----:B------:R-:W-:Y:S01]  /*11120*/  SHF.R.S32.HI R8, RZ, 0x1f, R37 ;  /* 0x0000001fff087819 */ /* 0x000fe20000011425 */
[----:B------:R-:W-:Y:S01]  /*11130*/  IMAD.IADD R21, R21, 0x1, R45 ;  /* 0x0000000115157824 */ /* 0x000fe200078e022d */
[--C-:B------:R-:W-:Y:S01]  /*11140*/  SHF.R.S32.HI R35, RZ, 0x1f, R33.reuse ;  /* 0x0000001fff237819 */ /* 0x100fe20000011421 */
[----:B------:R-:W-:Y:S02]  /*11150*/  IMAD.MOV R33, RZ, RZ, -R33 ;  /* 0x000000ffff217224 */ /* 0x000fe400078e0a21 */
[----:B------:R-:W-:Y:S01]  /*11160*/  IMAD R8, R8, UR4, RZ ;  /* 0x0000000408087c24 */ /* 0x000fe2000f8e02ff */
[----:B------:R-:W-:Y:S01]  /*11170*/  IADD3.X R35, R35, R9, R36, P2, !PT ;  /* 0x0000000923237210 */ /* 0x000fe200017fe424 */
[----:B------:R-:W-:-:S02]  /*11180*/  IMAD R33, R29, R33, R44 ;  /* 0x000000211d217224 */ /* 0x000fc400078e022c */
[----:B------:R-:W-:Y:S01]  /*11190*/  IMAD R45, R29, R38, R44 ;  /* 0x000000261d2d7224 */ /* 0x000fe200078e022c */
[----:B0-----:R-:W-:Y:S01]  /*111a0*/  SEL R38, R48, R43, P0 ;  /* 0x0000002b30267207 */ /* 0x001fe20000000000 */
[C---:B------:R-:W-:Y:S01]  /*111b0*/  IMAD R47, R37.reuse, UR5, R8 ;  /* 0x00000005252f7c24 */ /* 0x040fe2000f8e0208 */
[----:B------:R-:W0:Y:S01]  /*111c0*/  S2UR UR5, SR_CgaCtaId ;  /* 0x00000000000579c3 */ /* 0x000e220000008800 */
[----:B------:R-:W-:Y:S01]  /*111d0*/  IMAD.WIDE.U32 R8, R37, UR4, R20 ;  /* 0x0000000425087c25 */ /* 0x000fe2000f8e0014 */
[----:B------:R-:W-:Y:S01]  /*111e0*/  SHF.R.S32.HI R20, RZ, 0x1f, R33 ;  /* 0x0000001fff147819 */ /* 0x000fe20000011421 */
[----:B------:R-:W-:Y:S01]  /*111f0*/  UMOV UR4, 0x400 ;  /* 0x0000040000047882 */ /* 0x000fe20000000000 */
[----:B------:R-:W-:Y:S01]  /*11200*/  SHF.R.S32.HI R21, RZ, 0x1f, R45 ;  /* 0x0000001fff157819 */ /* 0x000fe2000001142d */
[----:B------:R-:W-:Y:S02]  /*11210*/  IMAD.IADD R9, R9, 0x1, R47 ;  /* 0x0000000109097824 */ /* 0x000fe400078e022f */
[----:B------:R-:W-:-:S02]  /*11220*/  IMAD R20, R20, UR6, RZ ;  /* 0x0000000614147c24 */ /* 0x000fc4000f8e02ff */
[----:B------:R-:W-:Y:S02]  /*11230*/  IMAD R36, R21, UR8, RZ ;  /* 0x0000000815247c24 */ /* 0x000fe4000f8e02ff */
[----:B------:R-:W-:Y:S01]  /*11240*/  IMAD R21, R33, UR7, R20 ;  /* 0x0000000721157c24 */ /* 0x000fe2000f8e0214 */
[----:B------:R-:W-:Y:S01]  /*11250*/  SEL R20, R41, R40, P0 ;  /* 0x0000002829147207 */ /* 0x000fe20000000000 */
        /* <DEDUP_REMOVED lines=10> */
[----:B0-----:R-:W-:Y:S01]  /*11300*/  ULEA UR4, UR5, UR4, 0x18 ;  /* 0x0000000405047291 */ /* 0x001fe2000f8ec03f */
        /* <DEDUP_REMOVED lines=11> */
[----:B------:R-:W2:Y:S01]  /*113c0*/  SHFL.IDX PT, R45, R33, 0x1, 0x1c1f ;  /* 0x003c1f00212d7f89 */ /* 0x000ea200000e0000 */
[----:B------:R-:W-:Y:S02]  /*113d0*/  ISETP.GE.AND P3, PT, R28, R53, PT ;  /* 0x000000351c00720c */ /* 0x000fe40003f66270 */
[----:B------:R-:W-:Y:S01]  /*113e0*/  SEL R9, R39, R42, P0 ;  /* 0x0000002a27097207 */ /* 0x000fe20000000000 */
[----:B------:R3:W4:Y:S01]  /*113f0*/  SHFL.IDX PT, R46, R54, RZ, 0x1c1f ;  /* 0x001c1fff362e7589 */ /* 0x00072200000e0000 */
[----:B------:R-:W-:-:S02]  /*11400*/  SEL R21, R42, R39, P0 ;  /* 0x000000272a157207 */ /* 0x000fc40000000000 */
[----:B------:R-:W-:Y:S01]  /*11410*/  SYNCS.ARRIVE.TRANS64.RED.A1T0 RZ, [UR4], RZ ;  /* 0x000000ffffff79a7 */ /* 0x000fe20008100404 */
[----:B------:R3:W3:Y:S01]  /*11420*/  SHFL.IDX PT, R47, R55, RZ, 0x1c1f ;  /* 0x001c1fff372f7589 */ /* 0x0006e200000e0000 */
[----:B------:R-:W-:Y:S02]  /*11430*/  SEL R36, R43, R48, P0 ;  /* 0x000000302b247207 */ /* 0x000fe40000000000 */
[----:B------:R-:W-:Y:S02]  /*11440*/  SEL R37, R32, R49, P0 ;  /* 0x0000003120257207 */ /* 0x000fe40000000000 */
[----:B------:R-:W-:Y:S01]  /*11450*/  SEL R39, R49, R32, P0 ;  /* 0x0000002031277207 */ /* 0x000fe20000000000 */
[----:B------:R-:W-:Y:S01]  /*11460*/  IMAD.SHL.U32 R49, R26, 0x2, RZ ;  /* 0x000000021a317824 */ /* 0x000fe200078e00ff */
[----:B-1----:R-:W-:Y:S02]  /*11470*/  SEL R40, R31, R50, P0 ;  /* 0x000000321f287207 */ /* 0x002fe40000000000 */
[----:B------:R-:W-:-:S02]  /*11480*/  SEL R42, R50, R31, P0 ;  /* 0x0000001f322a7207 */ /* 0x000fc40000000000 */
[----:B------:R-:W-:Y:S01]  /*11490*/  SEL R41, R30, R51, P0 ;  /* 0x000000331e297207 */ /* 0x000fe20000000000 */
[----:B0-----:R0:W-:Y:S01]  /*114a0*/  @!P2 ST.E desc[UR42][R34.64], R3 ;  /* 0x000000032200a985 */ /* 0x0011e2000c10192a */
[----:B------:R-:W-:-:S03]  /*114b0*/  SEL R43, R51, R30, P0 ;  /* 0x0000001e332b7207 */ /* 0x000fc60000000000 */
[----:B--2---:R0:W-:Y:S01]  /*114c0*/  @!P1 ST.E desc[UR42][R44.64], R0 ;  /* 0x000000002c009985 */ /* 0x0041e2000c10192a */
        /* <DEDUP_REMOVED lines=8> */
[C---:B------:R-:W-:Y:S01]  /*11550*/  VIADD R33, R49.reuse, 0x30 ;  /* 0x0000003031217836 */ /* 0x040fe20000000000 */
[----:B------:R-:W-:Y:S01]  /*11560*/  ISETP.GE.AND P3, PT, R26, UR4, PT ;  /* 0x000000041a007c0c */ /* 0x000fe2000bf66270 */
[----:B------:R-:W-:Y:S01]  /*11570*/  VIADD R34, R49, 0x38 ;  /* 0x0000003831227836 */ /* 0x000fe20000000000 */
[----:B------:R-:W-:-:S02]  /*11580*/  ISETP.GE.AND P4, PT, R32, UR4, PT ;  /* 0x0000000420007c0c */ /* 0x000fc4000bf86270 */
[----:B------:R-:W-:Y:S02]  /*11590*/  ISETP.GE.AND P5, PT, R33, UR4, PT ;  /* 0x0000000421007c0c */ /* 0x000fe4000bfa6270 */
[----:B------:R-:W-:Y:S01]  /*115a0*/  ISETP.GE.AND P6, PT, R34, UR4, PT ;  /* 0x0000000422007c0c */ /* 0x000fe2000bfc6270 */
[----:B---34-:R-:W-:Y:S02]  /*115b0*/  @!P1 IMAD.WIDE R28, R49, 0x4, R46 ;  /* 0x00000004311c9825 */ /* 0x018fe400078e022e */
        /* <DEDUP_REMOVED lines=12> */
[----:B0-----:R-:W-:Y:S02]  /*11680*/  @!P3 LOP3.LUT R29, R26, 0xfffffffe, RZ, 0xc0, !PT ;  /* 0xfffffffe1a1db812 */ /* 0x001fe400078ec0ff */
[----:B------:R-:W-:Y:S02]  /*11690*/  @!P5 LOP3.LUT R33, R33, 0xfffffffe, RZ, 0xc0, !PT ;  /* 0xfffffffe2121d812 */ /* 0x000fe400078ec0ff */
[----:B------:R-:W-:Y:S01]  /*116a0*/  @!P1 LEA.HI R0, R0, R0, RZ, 0x1 ;  /* 0x0000000000009211 */ /* 0x000fe200078f08ff */
[----:B------:R-:W-:Y:S01]  /*116b0*/  @!P3 IMAD.WIDE R28, R29, 0x4, R46 ;  /* 0x000000041d1cb825 */ /* 0x000fe200078e022e */
        /* <DEDUP_REMOVED lines=16> */
.L_x_731:
[----:B------:R-:W-:Y:S05]  /*117c0*/  BSYNC B0 ;  /* 0x0000000000007941 */ /* 0x000fea0003800000 */
.L_x_730:
[----:B------:R-:W-:Y:S01]  /*117d0*/  ISETP.GE.AND P1, PT, R52, R53, PT ;  /* 0x000000353400720c */ /* 0x000fe20003f26270 */
[----:B-1----:R1:W2:Y:S01]  /*117e0*/  SHFL.IDX PT, R29, R55, 0x1, 0x1c1f ;  /* 0x003c1f00371d7f89 */ /* 0x0022a200000e0000 */
[----:B------:R-:W-:Y:S02]  /*117f0*/  SEL R20, R16, R27, P0 ;  /* 0x0000001b10147207 */ /* 0x000fe40000000000 */
[----:B------:R-:W-:Y:S01]  /*11800*/  SEL R26, R27, R16, P0 ;  /* 0x000000101b1a7207 */ /* 0x000fe20000000000 */
[----:B------:R1:W0:Y:S01]  /*11810*/  SHFL.IDX PT, R28, R54, 0x1, 0x1c1f ;  /* 0x003c1f00361c7f89 */ /* 0x00022200000e0000 */
        /* <DEDUP_REMOVED lines=14> */
[----:B012---:R-:W-:Y:S06]  /*11900*/  @P1 BRA `(.L_x_646) ;  /* 0x00000038006c1947 */ /* 0x007fec0003800000 */
[C---:B------:R-:W-:Y:S01]  /*11910*/  VIADD R0, R49.reuse, 0x8 ;  /* 0x0000000831007836 */ /* 0x040fe20000000000 */
        /* <DEDUP_REMOVED lines=47> */
.L_x_729:
        /* <DEDUP_REMOVED lines=20> */
[----:B------:R-:W-:-:S02]  /*11d50*/  UIMAD UR6, UR44, UR9, UR6 ;  /* 0x000000092c0672a4 */ /* 0x000fc4000f8e0206 */
[----:B------:R-:W-:Y:S02]  /*11d60*/  USHF.R.S32.HI UR8, URZ, 0x1f, UR41 ;  /* 0x0000001f3f087899 */ /* 0x000fe40008011429 */
        /* <DEDUP_REMOVED lines=37> */
.L_x_644:
        /* <DEDUP_REMOVED lines=18> */
.L_x_732:
[----:B------:R-:W-:Y:S01]  /*120e0*/  ULDC UR8, c[0x0][0xc50] ;  /* 0x0003140000087ab9 */ /* 0x000fe20000000800 */
[----:B------:R-:W-:Y:S01]  /*120f0*/  UMOV UR36, UR7 ;  /* 0x0000000700247c82 */ /* 0x000fe20008000000 */
[----:B------:R-:W-:-:S11]  /*12100*/  UISETP.NE.AND UP0, UPT, UR8, 0x1, UPT ;  /* 0x000000010800788c */ /* 0x000fd6000bf05270 */
[----:B------:R-:W-:Y:S01]  /*12110*/  @UP0 ULDC UR4, c[0x0][0xc54] ;  /* 0x0003150000040ab9 */ /* 0x000fe20000000800 */
[----:B------:R-:W-:Y:S01]  /*12120*/  @UP0 ULDC UR6, c[0x0][0xc58] ;  /* 0x0003160000060ab9 */ /* 0x000fe20000000800 */
[----:B------:R-:W-:-:S04]  /*12130*/  UIMAD.WIDE.U32 UR4, UR7, UR4, URZ ;  /* 0x00000004070472a5 */ /* 0x000fc8000f8e003f */
[----:B------:R-:W-:-:S12]  /*12140*/  @UP0 USHF.R.U32.HI UR36, URZ, UR6, UR5 ;  /* 0x000000063f240299 */ /* 0x000fd80008011605 */
.L_x_733:
[----:B------:R-:W-:Y:S01]  /*12150*/  ISETP.GE.AND P0, PT, R26, RZ, PT ;  /* 0x000000ff1a00720c */ /* 0x000fe20003f06270 */
[----:B------:R-:W-:Y:S01]  /*12160*/  UIADD3 UR6, -UR36, URZ, URZ ;  /* 0x0000003f24067290 */ /* 0x000fe2000fffe13f */
[----:B------:R-:W-:Y:S02]  /*12170*/  IMAD.MOV.U32 R0, RZ, RZ, 0x1 ;  /* 0x00000001ff007424 */ /* 0x000fe400078e00ff */
[----:B------:R-:W-:Y:S01]  /*12180*/  IMAD.MOV.U32 R3, RZ, RZ, RZ ;  /* 0x000000ffff037224 */ /* 0x000fe200078e00ff */
[----:B------:R-:W-:Y:S01]  /*12190*/  UIMAD UR6, UR8, UR6, UR7 ;  /* 0x00000006080672a4 */ /* 0x000fe2000f8e0207 */
[----:B------:R-:W-:-:S07]  /*121a0*/  IMAD.MOV.U32 R4, RZ, RZ, 0x1 ;  /* 0x00000001ff047424 */ /* 0x000fce00078e00ff */
[----:B------:R-:W-:Y:S05]  /*121b0*/  @!P0 BRA `(.L_x_734) ;  /* 0x0000002c00808947 */ /* 0x000fea0003800000 */
[----:B------:R-:W0:Y:S01]  /*121c0*/  S2UR UR39, SR_CTAID.X ;  /* 0x00000000002779c3 */ /* 0x000e220000002500 */
[----:B------:R-:W-:Y:S01]  /*121d0*/  ULDC.64 UR4, c[0x0][0x418] ;  /* 0x0001060000047ab9 */ /* 0x000fe20000000a00 */
[----:B------:R-:W-:Y:S01]  /*121e0*/  ULDC UR7, c[0x0][0x448] ;  /* 0x0001120000077ab9 */ /* 0x000fe20000000800 */
[----:B------:R-:W-:Y:S02]  /*121f0*/  UISETP.NE.U32.AND UP0, UPT, UR4, URZ, UPT ;  /* 0x0000003f0400728c */ /* 0x000fe4000bf05070 */
[----:B------:R-:W-:Y:S02]  /*12200*/  UISETP.NE.AND UP1, UPT, UR7, 0x1, UPT ;  /* 0x000000010700788c */ /* 0x000fe4000bf25270 */
[----:B------:R-:W-:Y:S01]  /*12210*/  UISETP.NE.AND.EX UP0, UPT, UR5, URZ, UPT, UP0 ;  /* 0x0000003f0500728c */ /* 0x000fe2000bf05300 */
[----:B------:R-:W-:Y:S01]  /*12220*/  ULDC UR4, c[0x0][0x424] ;  /* 0x0001090000047ab9 */ /* 0x000fe20000000800 */
[----:B------:R-:W-:Y:S02]  /*12230*/  ULDC UR15, c[0x0][0x288] ;  /* 0x0000a200000f7ab9 */ /* 0x000fe40000000800 */
[----:B------:R-:W-:-:S02]  /*12240*/  USEL UR14, UR4, 0x1, UP0 ;  /* 0x00000001040e7887 */ /* 0x000fc40008000000 */
[----:B------:R-:W-:Y:S01]  /*12250*/  UIADD3 UR10, -UR15, 0x1, URZ ;  /* 0x000000010f0a7890 */ /* 0x000fe2000fffe13f */
[----:B------:R-:W-:Y:S02]  /*12260*/  ULDC.64 UR4, c[0x0][0x9e0] ;  /* 0x0002780000047ab9 */ /* 0x000fe40000000a00 */
[----:B------:R-:W-:Y:S01]  /*12270*/  @UP1 ULDC UR8, c[0x0][0x44c] ;  /* 0x0001130000081ab9 */ /* 0x000fe20000000800 */
[----:B------:R-:W-:Y:S01]  /*12280*/  UISETP.GE.AND UP0, UPT, UR5, 0x1, UPT ;  /* 0x000000010500788c */ /* 0x000fe2000bf06270 */
[----:B------:R-:W-:Y:S01]  /*12290*/  ULDC UR16, c[0x0][0x2f0] ;  /* 0x0000bc0000107ab9 */ /* 0x000fe20000000800 */
[----:B------:R-:W-:Y:S01]  /*122a0*/  @UP1 ULDC UR11, c[0x0][0x450] ;  /* 0x00011400000b1ab9 */ /* 0x000fe20000000800 */
[----:B------:R-:W-:-:S03]  /*122b0*/  UIMAD UR10, UR14, UR16, UR10 ;  /* 0x000000100e0a72a4 */ /* 0x000fc6000f8e020a */
[----:B------:R-:W-:Y:S01]  /*122c0*/  PLOP3.LUT P1, PT, PT, PT, UP0, 0x80, 0x0 ;  /* 0x000000000000781c */ /* 0x000fe20003f2f008 */
[----:B0-----:R-:W-:-:S04]  /*122d0*/  UIMAD UR39, UR39, 0xc0, URZ ;  /* 0x000000c0272778a4 */ /* 0x001fc8000f8e023f */
[----:B------:R-:W-:-:S04]  /*122e0*/  UIADD3 UR7, UR39, 0xbf, URZ ;  /* 0x000000bf27077890 */ /* 0x000fc8000fffe03f */
[----:B------:R-:W-:-:S04]  /*122f0*/  UIMAD.WIDE.U32 UR8, UR7, UR8, URZ ;  /* 0x00000008070872a5 */ /* 0x000fc8000f8e003f */
[----:B------:R-:W-:-:S04]  /*12300*/  @UP1 USHF.R.U32.HI UR7, URZ, UR11, UR9 ;  /* 0x0000000b3f071299 */ /* 0x000fc80008011609 */
[----:B------:R-:W-:-:S04]  /*12310*/  UIADD3 UR8, UR10, UR7, URZ ;  /* 0x000000070a087290 */ /* 0x000fc8000fffe03f */
[----:B------:R-:W-:Y:S01]  /*12320*/  UIADD3 UR4, UR8, UR4, URZ ;  /* 0x0000000408047290 */ /* 0x000fe2000fffe03f */
[----:B------:R-:W-:Y:S11]  /*12330*/  @!P1 BRA `(.L_x_735) ;  /* 0x0000000000449947 */ /* 0x000ff60003800000 */
        /* <DEDUP_REMOVED lines=10> */
.L_x_736:
[----:B------:R-:W-:-:S11]  /*123e0*/  UISETP.NE.AND UP0, UPT, UR5, 0x1, UPT ;  /* 0x000000010500788c */ /* 0x000fd6000bf05270 */
[----:B------:R-:W-:Y:S02]  /*123f0*/  @UP0 ULDC.64 UR10, c[0x0][0x9e8] ;  /* 0x00027a00000a0ab9 */ /* 0x000fe40000000a00 */
[----:B------:R-:W-:-:S04]  /*12400*/  UIMAD.WIDE.U32 UR8, UR7, UR10, URZ ;  /* 0x0000000a070872a5 */ /* 0x000fc8000f8e003f */
[----:B------:R-:W-:-:S12]  /*12410*/  @UP0 USHF.R.U32.HI UR7, URZ, UR11, UR9 ;  /* 0x0000000b3f070299 */ /* 0x000fd80008011609 */
.L_x_737:
[----:B------:R-:W-:-:S04]  /*12420*/  UIMAD UR7, UR7, UR5, UR5 ;  /* 0x00000005070772a4 */ /* 0x000fc8000f8e0205 */
[----:B------:R-:W-:-:S04]  /*12430*/  UISETP.LT.AND UP0, UPT, UR4, UR7, UPT ;  /* 0x000000070400728c */ /* 0x000fc8000bf01270 */
[----:B------:R-:W-:-:S12]  /*12440*/  USEL UR4, UR4, UR7, UP0 ;  /* 0x0000000704047287 */ /* 0x000fd80008000000 */
.L_x_735:
[----:B------:R-:W-:Y:S02]  /*12450*/  UIMAD UR8, UR14, UR16, 0x9f ;  /* 0x0000009f0e0874a4 */ /* 0x000fe4000f8e0210 */
[----:B------:R-:W-:Y:S02]  /*12460*/  UIADD3 UR10, UR4, 0x9f, URZ ;  /* 0x0000009f040a7890 */ /* 0x000fe4000fffe03f */
[----:B------:R-:W-:Y:S02]  /*12470*/  UIMAD.WIDE UR8, UR8, 0x66666667, URZ ;  /* 0x66666667080878a5 */ /* 0x000fe4000f8e023f */
[----:B------:R-:W-:Y:S01]  /*12480*/  UIMAD.WIDE UR10, UR10, 0x66666667, URZ ;  /* 0x666666670a0a78a5 */ /* 0x000fe2000f8e023f */
[----:B------:R-:W-:Y:S01]  /*12490*/  @UP1 ULDC UR12, c[0x0][0x44c] ;  /* 0x00011300000c1ab9 */ /* 0x000fe20000000800 */
[----:B------:R-:W-:Y:S02]  /*124a0*/  USHF.R.U32.HI UR8, URZ, 0x1f, UR9 ;  /* 0x0000001f3f087899 */ /* 0x000fe40008011609 */
[----:B------:R-:W-:-:S02]  /*124b0*/  UIMAD.WIDE.U32 UR12, UR39, UR12, URZ ;  /* 0x0000000c270c72a5 */ /* 0x000fc4000f8e003f */
[----:B------:R-:W-:Y:S01]  /*124c0*/  USHF.R.U32.HI UR4, URZ, 0x1f, UR11 ;  /* 0x0000001f3f047899 */ /* 0x000fe2000801160b */
[----:B------:R-:W-:Y:S01]  /*124d0*/  @UP1 ULDC UR17, c[0x0][0x450] ;  /* 0x0001140000111ab9 */ /* 0x000fe20000000800 */
[----:B------:R-:W-:Y:S01]  /*124e0*/  UMOV UR7, UR39 ;  /* 0x0000002700077c82 */ /* 0x000fe20008000000 */
[----:B------:R-:W-:Y:S02]  /*124f0*/  UIMAD UR14, UR14, UR16, -UR15 ;  /* 0x000000100e0e72a4 */ /* 0x000fe4000f8e0a0f */
[----:B------:R-:W-:Y:S02]  /*12500*/  @UP1 USHF.R.U32.HI UR7, URZ, UR17, UR13 ;  /* 0x000000113f071299 */ /* 0x000fe4000801160d */
[----:B------:R-:W-:Y:S02]  /*12510*/  ULEA.HI.SX32 UR8, UR9, UR8, 0x1a ;  /* 0x0000000809087291 */ /* 0x000fe4000f8fd23f */
[----:B------:R-:W-:Y:S02]  /*12520*/  ULEA.HI.SX32 UR4, UR11, UR4, 0x1a ;  /* 0x000000040b047291 */ /* 0x000fe4000f8fd23f */
[----:B------:R-:W-:-:S02]  /*12530*/  UIADD3 UR7, UR14, UR7, URZ ;  /* 0x000000070e077290 */ /* 0x000fc4000fffe03f */
[----:B------:R-:W-:Y:S01]  /*12540*/  UISETP.LT.AND UP0, UPT, UR8, UR4, UPT ;  /* 0x000000040800728c */ /* 0x000fe2000bf01270 */
[----:B------:R-:W-:Y:S02]  /*12550*/  ULDC UR10, c[0x0][0x9dc] ;  /* 0x00027700000a7ab9 */ /* 0x000fe40000000800 */
[----:B------:R-:W-:Y:S02]  /*12560*/  UIADD3 UR10, UR7, -UR10, URZ ;  /* 0x8000000a070a7290 */ /* 0x000fe4000fffe03f */
[----:B------:R-:W-:Y:S01]  /*12570*/  USEL UR11, UR8, UR4, UP0 ;  /* 0x00000004080b7287 */ /* 0x000fe20008000000 */
[----:B------:R-:W-:Y:S11]  /*12580*/  @!P1 BRA `(.L_x_738) ;  /* 0x0000000000449947 */ /* 0x000ff60003800000 */
        /* <DEDUP_REMOVED lines=10> */
.L_x_739:
[----:B------:R-:W-:-:S11]  /*12630*/  UISETP.NE.AND UP0, UPT, UR5, 0x1, UPT ;  /* 0x000000010500788c */ /* 0x000fd6000bf05270 */
[----:B------:R-:W-:Y:S02]  /*12640*/  @UP0 ULDC.64 UR12, c[0x0][0x9e8] ;  /* 0x00027a00000c0ab9 */ /* 0x000fe40000000a00 */
[----:B------:R-:W-:-:S04]  /*12650*/  UIMAD.WIDE.U32 UR8, UR7, UR12, URZ ;  /* 0x0000000c070872a5 */ /* 0x000fc8000f8e003f */
[----:B------:R-:W-:-:S12]  /*12660*/  @UP0 USHF.R.U32.HI UR7, URZ, UR13, UR9 ;  /* 0x0000000d3f070299 */ /* 0x000fd80008011609 */
.L_x_740:
[----:B------:R-:W-:-:S04]  /*12670*/  UIMAD UR5, UR7, UR5, URZ ;  /* 0x00000005070572a4 */ /* 0x000fc8000f8e023f */
[----:B------:R-:W-:-:S04]  /*12680*/  UISETP.LT.AND UP0, UPT, UR10, UR5, UPT ;  /* 0x000000050a00728c */ /* 0x000fc8000bf01270 */
[----:B------:R-:W-:-:S12]  /*12690*/  USEL UR10, UR10, UR5, !UP0 ;  /* 0x000000050a0a7287 */ /* 0x000fd8000c000000 */
.L_x_738:
[----:B------:R-:W-:Y:S02]  /*126a0*/  UIMAD.WIDE UR4, UR10, 0x66666667, URZ ;  /* 0x666666670a0478a5 */ /* 0x000fe4000f8e023f */
[----:B------:R-:W-:Y:S02]  /*126b0*/  USHF.R.U32.HI UR10, URZ, 0x10, UR6 ;  /* 0x000000103f0a7899 */ /* 0x000fe40008011606 */
[----:B------:R-:W-:Y:S02]  /*126c0*/  USHF.R.U32.HI UR4, URZ, 0x1f, UR5 ;  /* 0x0000001f3f047899 */ /* 0x000fe40008011605 */
[----:B------:R-:W-:Y:S02]  /*126d0*/  ULOP3.LUT UR41, UR6, 0xffff, URZ, 0xc0, !UPT ;  /* 0x0000ffff06297892 */ /* 0x000fe4000f8ec03f */
[----:B------:R-:W-:-:S04]  /*126e0*/  ULEA.HI.SX32 UR4, UR5, UR4, 0x1a ;  /* 0x0000000405047291 */ /* 0x000fc8000f8fd23f */
[----:B------:R-:W-:-:S04]  /*126f0*/  UISETP.LT.AND UP0, UPT, URZ, UR4, UPT ;  /* 0x000000043f00728c */ /* 0x000fc8000bf01270 */
[----:B------:R-:W-:Y:S02]  /*12700*/  USEL UR9, URZ, UR4, !UP0 ;  /* 0x000000043f097287 */ /* 0x000fe4000c000000 */
[----:B------:R-:W-:Y:S02]  /*12710*/  UISETP.NE.AND UP0, UPT, UR10, URZ, UPT ;  /* 0x0000003f0a00728c */ /* 0x000fe4000bf05270 */
[----:B------:R-:W-:Y:S01]  /*12720*/  UISETP.GT.AND UP1, UPT, UR11, UR9, UPT ;  /* 0x000000090b00728c */ /* 0x000fe2000bf24270 */
[----:B------:R-:W-:-:S05]  /*12730*/  UMOV UR4, URZ ;  /* 0x0000003f00047c82 */ /* 0x000fca0008000000 */
[----:B------:R-:W-:-:S03]  /*12740*/  PLOP3.LUT P0, PT, PT, PT, UP1, 0x80, 0x0 ;  /* 0x000000000000781c */ /* 0x000fc60003f0f018 */
[----:B------:R-:W-:-:S10]  /*12750*/  @!UP0 ULDC UR10, c[0x0][0x9f0] ;  /* 0x00027c00000a8ab9 */ /* 0x000fd40000000800 */
[----:B------:R-:W-:Y:S05]  /*12760*/  @!P0 BRA `(.L_x_741) ;  /* 0x0000000000848947 */ /* 0x000fea0003800000 */
[----:B------:R-:W-:Y:S01]  /*12770*/  IMAD.U32 R4, RZ, RZ, UR10 ;  /* 0x0000000aff047e24 */ /* 0x000fe2000f8e00ff */
[----:B------:R-:W-:-:S04]  /*12780*/  UIADD3 UR4, UR10, -0x1, UR11 ;  /* 0xffffffff0a047890 */ /* 0x000fc8000fffe00b */
[-C--:B------:R-:W-:Y:S01]  /*12790*/  IABS R0, R4.reuse ;  /* 0x0000000400007213 */ /* 0x080fe20000000000 */
[----:B------:R-:W-:Y:S01]  /*127a0*/  UIADD3 UR6, -UR9, UR4, URZ ;  /* 0x0000000409067290 */ /* 0x000fe2000fffe13f */
[----:B------:R-:W-:Y:S02]  /*127b0*/  IABS R6, R4 ;  /* 0x0000000400067213 */ /* 0x000fe40000000000 */
[----:B------:R-:W-:Y:S01]  /*127c0*/  R2UR UR12, R0 ;  /* 0x00000000000c72ca */ /* 0x000fe200000e0000 */
[----:B------:R-:W-:Y:S02]  /*127d0*/  UMOV UR4, URZ ;  /* 0x0000003f00047c82 */ /* 0x000fe40008000000 */
[----:B------:R-:W-:Y:S01]  /*127e0*/  IABS R5, UR6 ;  /* 0x0000000600057c13 */ /* 0x000fe20008000000 */
[----:B------:R-:W-:-:S04]  /*127f0*/  ULOP3.LUT UR6, UR6, UR10, URZ, 0x3c, !UPT ;  /* 0x0000000a06067292 */ /* 0x000fc8000f8e3c3f */
[----:B------:R-:W-:-:S05]  /*12800*/  IMAD.MOV.U32 R4, RZ, RZ, R5 ;  /* 0x000000ffff047224 */ /* 0x000fca00078e0005 */
[----:B------:R-:W0:Y:S01]  /*12810*/  I2F.RP R0, UR12 ;  /* 0x0000000c00007d06 */ /* 0x000e220008209400 */
[----:B------:R-:W-:-:S07]  /*12820*/  R2UR UR8, R4 ;  /* 0x00000000040872ca */ /* 0x000fce00000e0000 */
[----:B0-----:R-:W0:Y:S02]  /*12830*/  MUFU.RCP R0, R0 ;  /* 0x0000000000007308 */ /* 0x001e240000001000 */
[----:B0-----:R-:W-:Y:S02]  /*12840*/  VIADD R3, R0, 0xffffffe ;  /* 0x0ffffffe00037836 */ /* 0x001fe40000000000 */
        /* <DEDUP_REMOVED lines=19> */
.L_x_741:
[----:B------:R-:W-:Y:S01]  /*12980*/  UIMAD UR41, UR41, UR4, UR9 ;  /* 0x00000004292972a4 */ /* 0x000fe2000f8e0209 */
[----:B------:R-:W-:Y:S02]  /*12990*/  IMAD.U32 R27, RZ, RZ, UR11 ;  /* 0x0000000bff1b7e24 */ /* 0x000fe4000f8e00ff */
[----:B------:R-:W-:Y:S02]  /*129a0*/  IMAD.MOV.U32 R3, RZ, RZ, RZ ;  /* 0x000000ffff037224 */ /* 0x000fe400078e00ff */
[----:B------:R-:W-:Y:S02]  /*129b0*/  IMAD.MOV.U32 R4, RZ, RZ, 0x1 ;  /* 0x00000001ff047424 */ /* 0x000fe400078e00ff */
[----:B------:R-:W-:-:S05]  /*129c0*/  IMAD.U32 R0, RZ, RZ, UR41 ;  /* 0x00000029ff007e24 */ /* 0x000fca000f8e00ff */
[----:B------:R-:W-:Y:S01]  /*129d0*/  VIADDMNMX R27, R0, UR4, R27, PT ;  /* 0x00000004001b7c46 */ /* 0x000fe2000b80011b */
[----:B------:R-:W-:-:S03]  /*129e0*/  IMAD.MOV.U32 R0, RZ, RZ, 0x1 ;  /* 0x00000001ff007424 */ /* 0x000fc600078e00ff */
[----:B------:R-:W-:-:S13]  /*129f0*/  ISETP.GT.AND P0, PT, R27, UR41, PT ;  /* 0x000000291b007c0c */ /* 0x000fda000bf04270 */
        /* <DEDUP_REMOVED lines=24> */
.L_x_742:
        /* <DEDUP_REMOVED lines=20> */
.L_x_743:
        /* <DEDUP_REMOVED lines=20> */
.L_x_744:
        /* <DEDUP_REMOVED lines=18> */
.L_x_745:
[----:B------:R-:W0:Y:S01]  /*12f20*/  LDC.64 R4, c[0x0][0x9f8] ;  /* 0x00027e00ff047b82 */ /* 0x000e220000000a00 */
[----:B------:R-:W-:Y:S01]  /*12f30*/  IMAD.MOV.U32 R24, RZ, RZ, R26 ;  /* 0x000000ffff187224 */ /* 0x000fe200078e001a */
[----:B0-----:R-:W-:-:S04]  /*12f40*/  ISETP.NE.U32.AND P0, PT, R4, RZ, PT ;  /* 0x000000ff0400720c */ /* 0x001fc80003f05070 */
[----:B------:R-:W-:-:S13]  /*12f50*/  ISETP.NE.AND.EX P0, PT, R5, RZ, PT, P0 ;  /* 0x000000ff0500720c */ /* 0x000fda0003f05300 */
[----:B------:R-:W0:Y:S02]  /*12f60*/  @P0 LDC.64 R4, c[0x0][0x9f8] ;  /* 0x00027e00ff040b82 */ /* 0x000e240000000a00 */
[----:B0-----:R-:W-:-:S06]  /*12f70*/  @P0 IMAD.WIDE R6, R26, 0x4, R4 ;  /* 0x000000041a060825 */ /* 0x001fcc00078e0204 */
[----:B------:R-:W0:Y:S01]  /*12f80*/  LDC.64 R4, c[0x0][0x418] ;  /* 0x00010600ff047b82 */ /* 0x000e220000000a00 */
[----:B------:R1:W2:Y:S01]  /*12f90*/  @P0 LDG.E R24, desc[UR42][R6.64] ;  /* 0x0000002a06180981 */ /* 0x0002a2000c1e1900 */
[C---:B------:R-:W-:Y:S01]  /*12fa0*/  IMAD.SHL.U32 R23, R25.reuse, 0x40, RZ ;  /* 0x0000004019177824 */ /* 0x040fe200078e00ff */
[----:B------:R-:W-:Y:S01]  /*12fb0*/  SHF.R.U32.HI R3, RZ, 0x1, R25 ;  /* 0x00000001ff037819 */ /* 0x000fe20000011619 */
[----:B------:R-:W-:Y:S01]  /*12fc0*/  IMAD.SHL.U32 R9, R25, 0x20, RZ ;  /* 0x0000002019097824 */ /* 0x000fe200078e00ff */
[----:B------:R-:W-:Y:S01]  /*12fd0*/  UMOV UR4, 0xffffffff ;  /* 0xffffffff00047882 */ /* 0x000fe20000000000 */
[----:B------:R-:W-:Y:S01]  /*12fe0*/  IMAD.SHL.U32 R28, R2, 0x10, RZ ;  /* 0x00000010021c7824 */ /* 0x000fe200078e00ff */
[----:B------:R-:W-:Y:S02]  /*12ff0*/  LOP3.LUT R0, R23, 0x180, RZ, 0xc0, !PT ;  /* 0x0000018017007812 */ /* 0x000fe400078ec0ff */
[----:B------:R-:W-:Y:S02]  /*13000*/  LOP3.LUT R8, R9, 0x80, RZ, 0xc0, !PT ;  /* 0x0000008009087812 */ /* 0x000fe400078ec0ff */
[----:B------:R-:W-:Y:S01]  /*13010*/  LOP3.LUT R28, R28, 0x600, RZ, 0xc0, !PT ;  /* 0x000006001c1c7812 */ /* 0x000fe200078ec0ff */
[C---:B-1----:R-:W-:Y:S01]  /*13020*/  IMAD.SHL.U32 R7, R25.reuse, 0x4, RZ ;  /* 0x0000000419077824 */ /* 0x042fe200078e00ff */
[----:B------:R-:W-:Y:S01]  /*13030*/  LOP3.LUT R0, R0, 0x30, R3, 0xf8, !PT ;  /* 0x0000003000007812 */ /* 0x000fe200078ef803 */
[----:B------:R-:W-:Y:S01]  /*13040*/  IMAD.SHL.U32 R3, R25, 0x8, RZ ;  /* 0x0000000819037824 */ /* 0x000fe200078e00ff */
[----:B------:R-:W-:-:S02]  /*13050*/  LOP3.LUT R8, R8, 0x10, R25, 0xf8, !PT ;  /* 0x0000001008087812 */ /* 0x000fc400078ef819 */
[----:B------:R-:W-:Y:S02]  /*13060*/  LOP3.LUT R6, R28, 0x60, R9, 0xf8, !PT ;  /* 0x000000601c067812 */ /* 0x000fe400078ef809 */
[----:B------:R-:W-:Y:S02]  /*13070*/  LOP3.LUT R0, R0, 0x30, R3, 0x78, !PT ;  /* 0x0000003000007812 */ /* 0x000fe400078e7803 */
[----:B------:R-:W-:Y:S02]  /*13080*/  LOP3.LUT R8, R8, 0x10, R7, 0x78, !PT ;  /* 0x0000001008087812 */ /* 0x000fe400078e7807 */
[----:B0-----:R-:W-:Y:S02]  /*13090*/  ISETP.NE.U32.AND P0, PT, R4, RZ, PT ;  /* 0x000000ff0400720c */ /* 0x001fe40003f05070 */
[----:B------:R-:W-:Y:S02]  /*130a0*/  LOP3.LUT R3, R6, 0x100, R9, 0xf8, !PT ;  /* 0x0000010006037812 */ /* 0x000fe400078ef809 */
[----:B------:R-:W-:-:S02]  /*130b0*/  ISETP.NE.AND.EX P1, PT, R5, RZ, PT, P0 ;  /* 0x000000ff0500720c */ /* 0x000fc40003f25300 */
[----:B------:R-:W-:Y:S02]  /*130c0*/  LOP3.LUT R16, R16, 0xfffffffe, RZ, 0xc0, !PT ;  /* 0xfffffffe10107812 */ /* 0x000fe400078ec0ff */
[----:B------:R-:W-:Y:S02]  /*130d0*/  LOP3.LUT R23, R0, 0x640, R23, 0xf8, !PT ;  /* 0x0000064000177812 */ /* 0x000fe400078ef817 */
[----:B------:R-:W-:Y:S02]  /*130e0*/  LOP3.LUT R18, R3, R8, RZ, 0xfc, !PT ;  /* 0x0000000803127212 */ /* 0x000fe400078efcff */
[----:B------:R-:W-:-:S05]  /*130f0*/  SHF.R.U32.HI R29, RZ, 0x3, R25 ;  /* 0x00000003ff1d7819 */ /* 0x000fca0000011619 */
[----:B------:R-:W-:Y:S02]  /*13100*/  @P1 LOP3.LUT R16, R16, 0x1, RZ, 0xfc, !PT ;  /* 0x0000000110101812 */ /* 0x000fe400078efcff */
[----:B--2---:R-:W-:Y:S02]  /*13110*/  SHF.R.S32.HI R19, RZ, 0x1f, R24 ;  /* 0x0000001fff137819 */ /* 0x004fe40000011418 */
[----:B------:R-:W-:Y:S01]  /*13120*/  SEL R22, R24, RZ, !P1 ;  /* 0x000000ff18167207 */ /* 0x000fe20004800000 */
[----:B------:R-:W-:Y:S06]  /*13130*/  BRA.DIV UR4, `(.L_x_746) ;  /* 0x0000002604407947 */ /* 0x000fec000b800000 */
[----:B------:R0:W1:Y:S02]  /*13140*/  SHFL.IDX PT, R14, R17, RZ, 0x1f ;  /* 0x00001fff110e7589 */ /* 0x00006400000e0000 */
.L_x_795:
[----:B-1----:R-:W-:Y:S02]  /*13150*/  ISETP.NE.AND P0, PT, R14, RZ, PT ;  /* 0x000000ff0e00720c */ /* 0x002fe40003f05270 */
[----:B------:R-:W-:Y:S02]  /*13160*/  PLOP3.LUT P2, PT, PT, PT, PT, 0x8, 0x0 ;  /* 0x000000000000781c */ /* 0x000fe40003f4e170 */
[----:B------:R-:W-:-:S11]  /*13170*/  LOP3.LUT R16, R16, 0xfffffffd, RZ, 0xc0, !PT ;  /* 0xfffffffd10107812 */ /* 0x000fd600078ec0ff */
[----:B------:R-:W-:Y:S01]  /*13180*/  @P2 LOP3.LUT R16, R16, 0x2, RZ, 0xfc, !PT ;  /* 0x0000000210102812 */ /* 0x000fe200078efcff */
[----:B------:R-:W-:Y:S06]  /*13190*/  @P0 BRA `(.L_x_747) ;  /* 0x0000000400200947 */ /* 0x000fec0003800000 */
[----:B------:R-:W-:Y:S01]  /*131a0*/  UMOV UR4, 0xffffffff ;  /* 0xffffffff00047882 */ /* 0x000fe20000000000 */
[----:B------:R-:W-:Y:S02]  /*131b0*/  VIADD R3, R27, 0xffffffff ;  /* 0xffffffff1b037836 */ /* 0x000fe40000000000 */
[----:B------:R-:W-:Y:S05]  /*131c0*/  BRA.DIV UR4, `(.L_x_748) ;  /* 0x00000026043c7947 */ /* 0x000fea000b800000 */
[----:B------:R-:W-:-:S13]  /*131d0*/  ELECT P6, URZ, PT ;  /* 0x00000000003f782f */ /* 0x000fda00038c0000 */
.L_x_798:
        /* <DEDUP_REMOVED lines=23> */
.L_x_749:
[----:B------:R-:W2:Y:S01]  /*13350*/  SYNCS.PHASECHK.TRANS64.TRYWAIT P0, [UR38+0x12480], R0 ;  /* 0x01248000ff0075a7 */ /* 0x000ea20008000166 */
[----:B------:R-:W-:Y:S01]  /*13360*/  ISETP.NE.AND P1, PT, R2, RZ, PT ;  /* 0x000000ff0200720c */ /* 0x000fe20003f25270 */
[----:B--2---:R-:W-:-:S12]  /*13370*/  @!P0 BRA `(.L_x_750) ;  /* 0x0000002000f08947 */ /* 0x004fd80003800000 */
.L_x_799:
[----:B------:R-:W-:Y:S05]  /*13380*/  @P1 BRA `(.L_x_751) ;  /* 0x0000000000141947 */ /* 0x000fea0003800000 */
[----:B------:R-:W-:Y:S01]  /*13390*/  LOP3.LUT P0, RZ, R25, 0x1f, RZ, 0xc0, !PT ;  /* 0x0000001f19ff7812 */ /* 0x000fe2000780c0ff */
[----:B-1----:R-:W-:-:S04]  /*133a0*/  IMAD.MOV.U32 R4, RZ, RZ, 0x2800 ;  /* 0x00002800ff047424 */ /* 0x002fc800078e00ff */
[----:B------:R2:W-:Y:S08]  /*133b0*/  SYNCS.ARRIVE.TRANS64 RZ, [UR38+0x12470], R4 ;  /* 0x01247004ffff79a7 */ /* 0x0005f00008000026 */
[----:B--2---:R-:W-:Y:S05]  /*133c0*/  @!P0 BRA `(.L_x_751) ;  /* 0x0000000000048947 */ /* 0x004fea0003800000 */
[----:B------:R-:W-:Y:S01]  /*133d0*/  BPT.TRAP 0x1 ;  /* 0x000000040000795c */ /* 0x000fe20000300000 */
.L_x_751:
        /* <DEDUP_REMOVED lines=15> */
.L_x_800:
[----:B------:R-:W-:Y:S05]  /*134d0*/  @P1 BRA `(.L_x_753) ;  /* 0x0000000000141947 */ /* 0x000fea0003800000 */
[----:B------:R-:W-:Y:S01]  /*134e0*/  LOP3.LUT P0, RZ, R25, 0x1f, RZ, 0xc0, !PT ;  /* 0x0000001f19ff7812 */ /* 0x000fe2000780c0ff */
[----:B-1----:R-:W-:-:S04]  /*134f0*/  IMAD.MOV.U32 R0, RZ, RZ, 0x2800 ;  /* 0x00002800ff007424 */ /* 0x002fc800078e00ff */
[----:B------:R2:W-:Y:S08]  /*13500*/  SYNCS.ARRIVE.TRANS64 RZ, [UR38+0x12430], R0 ;  /* 0x01243000ffff79a7 */ /* 0x0005f00008000026 */
[----:B--2---:R-:W-:Y:S05]  /*13510*/  @!P0 BRA `(.L_x_753) ;  /* 0x0000000000048947 */ /* 0x004fea0003800000 */
[----:B------:R-:W-:Y:S01]  /*13520*/  BPT.TRAP 0x1 ;  /* 0x000000040000795c */ /* 0x000fe20000300000 */
.L_x_753:
        /* <DEDUP_REMOVED lines=15> */
.L_x_747:
        /* <DEDUP_REMOVED lines=28> */
.L_x_754:
[----:B------:R-:W2:Y:S01]  /*137e0*/  LDC R6, c[0x0][0x448] ;  /* 0x00011200ff067b82 */ /* 0x000ea20000000800 */
[----:B-1----:R-:W-:Y:S01]  /*137f0*/  IMAD.SHL.U32 R0, R25, 0x10, RZ ;  /* 0x0000001019007824 */ /* 0x002fe200078e00ff */
        /* <DEDUP_REMOVED lines=11> */
[----:B------:R-:W-:Y:S01]  /*138b0*/  IMAD.SHL.U32 R3, R25, 0x10, RZ ;  /* 0x0000001019037824 */ /* 0x000fe200078e00ff */
[----:B------:R-:W-:Y:S02]  /*138c0*/  LEA.HI R9, R2, R20, RZ, 0x1e ;  /* 0x0000001402097211 */ /* 0x000fe400078ff0ff */
[----:B------:R-:W-:Y:S02]  /*138d0*/  SHF.R.S32.HI R20, RZ, 0x1f, R26 ;  /* 0x0000001fff147819 */ /* 0x000fe4000001141a */
[----:B------:R-:W-:Y:S01]  /*138e0*/  LOP3.LUT R3, R3, 0x40, RZ, 0xc0, !PT ;  /* 0x0000004003037812 */ /* 0x000fe200078ec0ff */
[----:B------:R-:W-:Y:S01]  /*138f0*/  VIADD R9, R9, UR39 ;  /* 0x0000002709097c36 */ /* 0x000fe20008000000 */
[----:B--2---:R-:W-:-:S03]  /*13900*/  ISETP.NE.AND P0, PT, R6, 0x1, PT ;  /* 0x000000010600780c */ /* 0x004fc60003f05270 */
[----:B------:R-:W-:Y:S01]  /*13910*/  IMAD.MOV.U32 R11, RZ, RZ, R9 ;  /* 0x000000ffff0b7224 */ /* 0x000fe200078e0009 */
[----:B------:R-:W-:Y:S02]  /*13920*/  IADD3 R28, R4, R3, R28 ;  /* 0x00000003041c7210 */ /* 0x000fe40007ffe01c */
[----:B------:R-:W1:Y:S08]  /*13930*/  LDC.64 R4, c[0x0][0x2e0] ;  /* 0x0000b800ff047b82 */ /* 0x000e700000000a00 */
[----:B------:R-:W2:Y:S08]  /*13940*/  @P0 LDC R8, c[0x0][0x44c] ;  /* 0x00011300ff080b82 */ /* 0x000eb00000000800 */
[----:B------:R-:W3:Y:S08]  /*13950*/  @P0 LDC R10, c[0x0][0x450] ;  /* 0x00011400ff0a0b82 */ /* 0x000ef00000000800 */
[----:B------:R-:W4:Y:S08]  /*13960*/  @P0 LDC R12, c[0x0][0x44c] ;  /* 0x00011300ff0c0b82 */ /* 0x000f300000000800 */
[----:B------:R-:W5:Y:S01]  /*13970*/  @P0 LDC R13, c[0x0][0x450] ;  /* 0x00011400ff0d0b82 */ /* 0x000f620000000800 */
[----:B--2---:R-:W-:-:S05]  /*13980*/  @P0 IMAD.HI.U32 R3, R9, R8, RZ ;  /* 0x0000000809030227 */ /* 0x004fca00078e00ff */
[----:B---3--:R-:W-:Y:S01]  /*13990*/  @P0 SHF.R.U32.HI R11, RZ, R10, R3 ;  /* 0x0000000aff0b0219 */ /* 0x008fe20000011603 */
[----:B------:R-:W-:-:S04]  /*139a0*/  VIADD R3, R9, 0x80 ;  /* 0x0000008009037836 */ /* 0x000fc80000000000 */
[----:B------:R-:W-:Y:S02]  /*139b0*/  IMAD.MOV.U32 R7, RZ, RZ, R3 ;  /* 0x000000ffff077224 */ /* 0x000fe400078e0003 */
[----:B------:R-:W-:Y:S02]  /*139c0*/  IMAD.MOV R10, RZ, RZ, -R11 ;  /* 0x000000ffff0a7224 */ /* 0x000fe400078e0a0b */
[----:B----4-:R-:W-:-:S04]  /*139d0*/  @P0 IMAD.HI.U32 R8, R3, R12, RZ ;  /* 0x0000000c03080227 */ /* 0x010fc800078e00ff */
[----:B------:R-:W-:Y:S01]  /*139e0*/  IMAD R9, R6, R10, R9 ;  /* 0x0000000a06097224 */ /* 0x000fe200078e0209 */
[----:B-----5:R-:W-:Y:S01]  /*139f0*/  @P0 SHF.R.U32.HI R7, RZ, R13, R8 ;  /* 0x0000000dff070219 */ /* 0x020fe20000011608 */
[----:B-1----:R-:W-:-:S04]  /*13a00*/  IMAD R8, R20, R4, RZ ;  /* 0x0000000414087224 */ /* 0x002fc800078e02ff */
[C---:B------:R-:W-:Y:S01]  /*13a10*/  IMAD R13, R26.reuse, R5, R8 ;  /* 0x000000051a0d7224 */ /* 0x040fe200078e0208 */
[----:B------:R-:W-:Y:S01]  /*13a20*/  SHF.R.S32.HI R8, RZ, 0x1f, R11 ;  /* 0x0000001fff087819 */ /* 0x000fe2000001140b */
[----:B------:R-:W-:-:S04]  /*13a30*/  IMAD.WIDE.U32 R4, R26, R4, UR46 ;  /* 0x0000002e1a047e25 */ /* 0x000fc8000f8e0004 */
[----:B------:R-:W-:Y:S02]  /*13a40*/  IMAD R8, R8, UR4, RZ ;  /* 0x0000000408087c24 */ /* 0x000fe4000f8e02ff */
[----:B------:R-:W-:Y:S02]  /*13a50*/  IMAD.IADD R5, R5, 0x1, R13 ;  /* 0x0000000105057824 */ /* 0x000fe400078e020d */
[C---:B------:R-:W-:Y:S01]  /*13a60*/  IMAD R13, R11.reuse, UR5, R8 ;  /* 0x000000050b0d7c24 */ /* 0x040fe2000f8e0208 */
[----:B------:R-:W-:Y:S01]  /*13a70*/  SHF.R.S32.HI R8, RZ, 0x1f, R9 ;  /* 0x0000001fff087819 */ /* 0x000fe20000011409 */
[----:B------:R-:W-:-:S04]  /*13a80*/  IMAD.WIDE.U32 R10, R11, UR4, R4 ;  /* 0x000000040b0a7c25 */ /* 0x000fc8000f8e0004 */
[----:B------:R-:W-:Y:S02]  /*13a90*/  IMAD.IADD R11, R11, 0x1, R13 ;  /* 0x000000010b0b7824 */ /* 0x000fe400078e020d */
[----:B------:R-:W-:Y:S02]  /*13aa0*/  IMAD R8, R8, UR6, RZ ;  /* 0x0000000608087c24 */ /* 0x000fe4000f8e02ff */
[----:B------:R-:W-:-:S04]  /*13ab0*/  IMAD.WIDE.U32 R10, R9, UR6, R10 ;  /* 0x00000006090a7c25 */ /* 0x000fc8000f8e000a */
[----:B------:R-:W-:Y:S01]  /*13ac0*/  IMAD R13, R9, UR7, R8 ;  /* 0x00000007090d7c24 */ /* 0x000fe2000f8e0208 */
[----:B------:R-:W-:Y:S01]  /*13ad0*/  SHF.R.S32.HI R8, RZ, 0x1f, R7 ;  /* 0x0000001fff087819 */ /* 0x000fe20000011407 */
[----:B------:R-:W-:Y:S01]  /*13ae0*/  IMAD.WIDE.U32 R4, R7, UR4, R4 ;  /* 0x0000000407047c25 */ /* 0x000fe2000f8e0004 */
[----:B------:R-:W-:-:S03]  /*13af0*/  IADD3 R9, P0, R10, UR8, RZ ;  /* 0x000000080a097c10 */ /* 0x000fc6000ff1e0ff */
[----:B------:R-:W-:Y:S01]  /*13b00*/  IMAD R8, R8, UR4, RZ ;  /* 0x0000000408087c24 */ /* 0x000fe2000f8e02ff */
[----:B------:R-:W-:Y:S01]  /*13b10*/  IADD3.X R10, R11, UR9, R13, P0, !PT ;  /* 0x000000090b0a7c10 */ /* 0x000fe200087fe40d */
[----:B------:R-:W-:Y:S02]  /*13b20*/  ULDC UR4, c[0x0][0x2b8] ;  /* 0x0000ae0000047ab9 */ /* 0x000fe40000000800 */
[----:B------:R-:W-:Y:S01]  /*13b30*/  IMAD R11, R7, UR5, R8 ;  /* 0x00000005070b7c24 */ /* 0x000fe2000f8e0208 */
[----:B------:R-:W-:Y:S01]  /*13b40*/  ISETP.GE.AND P0, PT, R0, UR4, PT ;  /* 0x0000000400007c0c */ /* 0x000fe2000bf06270 */
[----:B------:R-:W-:Y:S01]  /*13b50*/  IMAD.MOV R7, RZ, RZ, -R7 ;  /* 0x000000ffff077224 */ /* 0x000fe200078e0a07 */
[----:B------:R-:W-:Y:S01]  /*13b60*/  UMOV UR4, 0xffffffff ;  /* 0xffffffff00047882 */ /* 0x000fe20000000000 */
[----:B------:R-:W-:Y:S02]  /*13b70*/  IMAD.IADD R5, R5, 0x1, R11 ;  /* 0x0000000105057824 */ /* 0x000fe400078e020b */
[----:B------:R-:W-:-:S04]  /*13b80*/  IMAD R3, R6, R7, R3 ;  /* 0x0000000706037224 */ /* 0x000fc800078e0203 */
[----:B------:R-:W-:Y:S01]  /*13b90*/  IMAD.WIDE.U32 R4, R3, UR6, R4 ;  /* 0x0000000603047c25 */ /* 0x000fe2000f8e0004 */
[----:B------:R-:W-:-:S05]  /*13ba0*/  SHF.R.S32.HI R7, RZ, 0x1f, R3 ;  /* 0x0000001fff077819 */ /* 0x000fca0000011403 */
[----:B------:R-:W-:-:S04]  /*13bb0*/  IMAD R8, R7, UR6, RZ ;  /* 0x0000000607087c24 */ /* 0x000fc8000f8e02ff */
[----:B------:R-:W-:Y:S01]  /*13bc0*/  IMAD R7, R3, UR7, R8 ;  /* 0x0000000703077c24 */ /* 0x000fe2000f8e0208 */
[----:B------:R-:W-:-:S04]  /*13bd0*/  IADD3 R8, P1, R4, UR8, RZ ;  /* 0x0000000804087c10 */ /* 0x000fc8000ff3e0ff */
[----:B------:R-:W-:Y:S01]  /*13be0*/  IADD3.X R7, R5, UR9, R7, P1, !PT ;  /* 0x0000000905077c10 */ /* 0x000fe20008ffe407 */
[----:B------:R-:W-:Y:S08]  /*13bf0*/  BRA.DIV UR4, `(.L_x_755) ;  /* 0x0000001e04007947 */ /* 0x000ff0000b800000 */
[----:B------:R-:W1:Y:S01]  /*13c00*/  SHFL.IDX PT, R14, R9, RZ, 0x1c1f ;  /* 0x001c1fff090e7589 */ /* 0x000e6200000e0000 */
[----:B------:R-:W-:Y:S01]  /*13c10*/  ULDC UR4, c[0x0][0x288] ;  /* 0x0000a20000047ab9 */ /* 0x000fe20000000800 */
[----:B------:R-:W-:Y:S01]  /*13c20*/  LEA.HI R3, R2, UR39, RZ, 0x1e ;  /* 0x0000002702037c11 */ /* 0x000fe2000f8ff0ff */
[----:B------:R-:W-:Y:S01]  /*13c30*/  IMAD R6, R6, UR4, RZ ;  /* 0x0000000406067c24 */ /* 0x000fe2000f8e02ff */
[----:B------:R-:W2:Y:S03]  /*13c40*/  SHFL.IDX PT, R4, R10, RZ, 0x1c1f ;  /* 0x001c1fff0a047589 */ /* 0x000ea600000e0000 */
[C---:B------:R-:W-:Y:S01]  /*13c50*/  VIADD R11, R3.reuse, 0x20 ;  /* 0x00000020030b7836 */ /* 0x040fe20000000000 */
[----:B------:R-:W-:Y:S01]  /*13c60*/  ISETP.GE.AND P1, PT, R3, R6, PT ;  /* 0x000000060300720c */ /* 0x000fe20003f26270 */
[----:B------:R-:W-:Y:S04]  /*13c70*/  SHFL.IDX PT, R21, R10, 0x1, 0x1c1f ;  /* 0x003c1f000a157f89 */ /* 0x000fe800000e0000 */
[----:B------:R-:W-:Y:S04]  /*13c80*/  SHFL.IDX PT, R26, R9, 0x2, 0x1c1f ;  /* 0x005c1f00091a7f89 */ /* 0x000fe800000e0000 */
[----:B------:R-:W-:Y:S04]  /*13c90*/  SHFL.IDX PT, R20, R10, 0x2, 0x1c1f ;  /* 0x005c1f000a147f89 */ /* 0x000fe800000e0000 */
[----:B------:R-:W-:Y:S01]  /*13ca0*/  @!P1 VIADD R29, R28, UR38 ;  /* 0x000000261c1d9c36 */ /* 0x000fe20008000000 */
[----:B------:R-:W-:Y:S01]  /*13cb0*/  SHFL.IDX PT, R10, R10, 0x3, 0x1c1f ;  /* 0x007c1f000a0a7f89 */ /* 0x000fe200000e0000 */
        /* <DEDUP_REMOVED lines=9> */
[----:B--2---:R-:W-:Y:S01]  /*13d50*/  @!P1 VIADD R29, R28, UR38 ;  /* 0x000000261c1d9c36 */ /* 0x004fe20008000000 */
[C---:B-1----:R-:W-:Y:S02]  /*13d60*/  @!P1 IADD3 R4, P3, R0.reuse, R14, RZ ;  /* 0x0000000e00049210 */ /* 0x042fe40007f7e0ff */
[----:B------:R-:W1:Y:S03]  /*13d70*/  SHFL.IDX PT, R14, R9, 0x3, 0x1c1f ;  /* 0x007c1f00090e7f89 */ /* 0x000e6600000e0000 */
[----:B------:R-:W-:Y:S02]  /*13d80*/  @!P1 IMAD.X R5, RZ, RZ, R21, P3 ;  /* 0x000000ffff059224 */ /* 0x000fe400018e0615 */
[----:B------:R-:W2:Y:S04]  /*13d90*/  SHFL.IDX PT, R21, R8, RZ, 0x1c1f ;  /* 0x001c1fff08157589 */ /* 0x000ea800000e0000 */
[----:B------:R3:W-:Y:S02]  /*13da0*/  @!P1 LDGSTS.E.BYPASS.LTC128B.128 [R29+0xaa00], desc[UR42][R4.64], !P0 ;  /* 0x0aa00000041d9fae */ /* 0x0007e4000c101d6a */
[----:B---3--:R-:W-:Y:S01]  /*13db0*/  @!P2 IADD3 R4, P1, R0, R26, RZ ;  /* 0x0000001a0004a210 */ /* 0x008fe20007f3e0ff */
[----:B------:R-:W-:-:S04]  /*13dc0*/  @!P2 VIADD R26, R28, UR38 ;  /* 0x000000261c1aac36 */ /* 0x000fc80008000000 */
[----:B------:R-:W-:Y:S01]  /*13dd0*/  @!P2 IMAD.X R5, RZ, RZ, R20, P1 ;  /* 0x000000ffff05a224 */ /* 0x000fe200008e0614 */
[----:B------:R-:W-:Y:S01]  /*13de0*/  ISETP.GE.AND P1, PT, R11, R6, PT ;  /* 0x000000060b00720c */ /* 0x000fe20003f26270 */
[----:B------:R-:W3:Y:S01]  /*13df0*/  SHFL.IDX PT, R20, R7, RZ, 0x1c1f ;  /* 0x001c1fff07147589 */ /* 0x000ee200000e0000 */
[----:B------:R-:W-:-:S03]  /*13e00*/  VIADD R11, R3, 0x80 ;  /* 0x00000080030b7836 */ /* 0x000fc60000000000 */
[----:B------:R1:W-:Y:S02]  /*13e10*/  @!P2 LDGSTS.E.BYPASS.LTC128B.128 [R26+0xb200], desc[UR42][R4.64], !P0 ;  /* 0x0b200000041aafae */ /* 0x0003e4000c101d6a */
[----:B------:R-:W-:Y:S02]  /*13e20*/  ISETP.GE.AND P2, PT, R11, R6, PT ;  /* 0x000000060b00720c */ /* 0x000fe40003f46270 */
[----:B------:R-:W4:Y:S04]  /*13e30*/  SHFL.IDX PT, R7, R7, 0x1, 0x1c1f ;  /* 0x003c1f0007077f89 */ /* 0x000f2800000e0000 */
[----:B------:R-:W-:Y:S01]  /*13e40*/  @!P1 VIADD R29, R28, UR38 ;  /* 0x000000261c1d9c36 */ /* 0x000fe20008000000 */
[----:B-1----:R-:W-:Y:S02]  /*13e50*/  @!P1 IADD3 R4, P3, R0, R14, RZ ;  /* 0x0000000e00049210 */ /* 0x002fe40007f7e0ff */
[----:B------:R1:W0:Y:S04]  /*13e60*/  SHFL.IDX PT, R14, R8, 0x1, 0x1c1f ;  /* 0x003c1f00080e7f89 */ /* 0x00022800000e0000 */
[----:B------:R-:W-:-:S02]  /*13e70*/  @!P2 VIADD R9, R28, UR38 ;  /* 0x000000261c09ac36 */ /* 0x000fc40008000000 */
[----:B------:R-:W-:-:S05]  /*13e80*/  @!P1 IMAD.X R5, RZ, RZ, R10, P3 ;  /* 0x000000ffff059224 */ /* 0x000fca00018e060a */
[----:B------:R2:W-:Y:S02]  /*13e90*/  @!P1 LDGSTS.E.BYPASS.LTC128B.128 [R29+0xba00], desc[UR42][R4.64], !P0 ;  /* 0x0ba00000041d9fae */ /* 0x0005e4000c101d6a */
[----:B--2---:R-:W-:-:S05]  /*13ea0*/  @!P2 IADD3 R4, P1, R0, R21, RZ ;  /* 0x000000150004a210 */ /* 0x004fca0007f3e0ff */
[----:B---3--:R-:W-:-:S05]  /*13eb0*/  @!P2 IMAD.X R5, RZ, RZ, R20, P1 ;  /* 0x000000ffff05a224 */ /* 0x008fca00008e0614 */
[----:B0---4-:R1:W-:Y:S03]  /*13ec0*/  @!P2 LDGSTS.E.BYPASS.LTC128B.128 [R9+0xc200], desc[UR42][R4.64], !P0 ;  /* 0x0c2000000409afae */ /* 0x0113e6000c101d6a */
.L_x_813:
[----:B------:R-:W-:-:S05]  /*13ed0*/  VIADD R3, R3, 0xa0 ;  /* 0x000000a003037836 */ /* 0x000fca0000000000 */
[----:B------:R-:W-:-:S13]  /*13ee0*/  ISETP.GE.AND P1, PT, R3, R6, PT ;  /* 0x000000060300720c */ /* 0x000fda0003f26270 */
[----:B-1----:R-:W-:Y:S01]  /*13ef0*/  @!P1 IADD3 R4, P2, R0, R14, RZ ;  /* 0x0000000e00049210 */ /* 0x002fe20007f5e0ff */
[----:B------:R-:W-:Y:S02]  /*13f00*/  @!P1 VIADD R3, R28, UR38 ;  /* 0x000000261c039c36 */ /* 0x000fe40008000000 */
[----:B------:R-:W-:Y:S02]  /*13f10*/  IMAD.MOV.U32 R0, RZ, RZ, 0x1 ;  /* 0x00000001ff007424 */ /* 0x000fe400078e00ff */
[----:B------:R-:W-:-:S03]  /*13f20*/  @!P1 IMAD.X R5, RZ, RZ, R7, P2 ;  /* 0x000000ffff059224 */ /* 0x000fc600010e0607 */
[----:B------:R-:W-:Y:S02]  /*13f30*/  SHF.L.U32 R0, R0, 0x1f, RZ ;  /* 0x0000001f00007819 */ /* 0x000fe400000006ff */
        /* <DEDUP_REMOVED lines=9> */
[----:B------:R-:W-:-:S05]  /*13fd0*/  VIADD R15, R27, 0xfffffffe ;  /* 0xfffffffe1b0f7836 */ /* 0x000fca0000000000 */
[----:B------:R-:W-:Y:S01]  /*13fe0*/  ISETP.GE.AND P1, PT, R15, UR41, PT ;  /* 0x000000290f007c0c */ /* 0x000fe2000bf26270 */
[----:B------:R-:W1:Y:S02]  /*13ff0*/  SYNCS.PHASECHK.TRANS64.TRYWAIT P0, [UR38+0x12420], R0 ;  /* 0x01242000ff0075a7 */ /* 0x000e640008000166 */
[----:B01----:R-:W-:Y:S10]  /*14000*/  @!P0 BRA `(.L_x_756) ;  /* 0x0000001c00c48947 */ /* 0x003ff40003800000 */
.L_x_814:
[----:B------:R-:W-:Y:S05]  /*14010*/  @!P1 BRA `(.L_x_757) ;  /* 0x0000000800b49947 */ /* 0x000fea0003800000 */
[----:B------:R-:W-:Y:S01]  /*14020*/  IMAD.U32 R12, RZ, RZ, UR40 ;  /* 0x00000028ff0c7e24 */ /* 0x000fe2000f8e00ff */
[----:B------:R-:W-:Y:S01]  /*14030*/  LOP3.LUT R13, R25, 0x1f, RZ, 0xc0, !PT ;  /* 0x0000001f190d7812 */ /* 0x000fe200078ec0ff */
[----:B------:R-:W-:Y:S02]  /*14040*/  IMAD.U32 R14, RZ, RZ, UR40 ;  /* 0x00000028ff0e7e24 */ /* 0x000fe4000f8e00ff */
[----:B------:R-:W-:Y:S01]  /*14050*/  IMAD.MOV.U32 R8, RZ, RZ, 0x1 ;  /* 0x00000001ff087424 */ /* 0x000fe200078e00ff */
[----:B------:R-:W-:Y:S01]  /*14060*/  LOP3.LUT R12, R12, 0x1, RZ, 0xfc, !PT ;  /* 0x000000010c0c7812 */ /* 0x000fe200078efcff */
[----:B------:R-:W-:Y:S01]  /*14070*/  IMAD.MOV.U32 R9, RZ, RZ, RZ ;  /* 0x000000ffff097224 */ /* 0x000fe200078e00ff */
[----:B------:R-:W-:-:S07]  /*14080*/  LOP3.LUT R14, R14, 0x2, RZ, 0xfc, !PT ;  /* 0x000000020e0e7812 */ /* 0x000fce00078efcff */
.L_x_774:
        /* <DEDUP_REMOVED lines=13> */
[----:B------:R-:W-:Y:S02]  /*14160*/  ULDC.64 UR4, c[0x0][0x428] ;  /* 0x00010a0000047ab9 */ /* 0x000fe40000000a00 */
[----:B------:R-:W-:-:S04]  /*14170*/  IMAD R21, R19, UR4, RZ ;  /* 0x0000000413157c24 */ /* 0x000fc8000f8e02ff */
[----:B------:R-:W1:Y:S01]  /*14180*/  LDC.64 R6, c[0x0][0x418] ;  /* 0x00010600ff067b82 */ /* 0x000e620000000a00 */
[----:B------:R-:W-:Y:S01]  /*14190*/  IMAD R21, R24, UR5, R21 ;  /* 0x0000000518157c24 */ /* 0x000fe2000f8e0215 */
[----:B0-----:R-:W-:-:S13]  /*141a0*/  ISETP.NE.AND P0, PT, R10, 0x1, PT ;  /* 0x000000010a00780c */ /* 0x001fda0003f05270 */
[----:B------:R-:W0:Y:S02]  /*141b0*/  @P0 LDC.64 R4, c[0x0][0x440] ;  /* 0x00011000ff040b82 */ /* 0x000e240000000a00 */
[----:B0-----:R-:W-:-:S05]  /*141c0*/  @P0 IMAD.HI.U32 R4, R15, R4, RZ ;  /* 0x000000040f040227 */ /* 0x001fca00078e00ff */
[----:B------:R-:W-:-:S04]  /*141d0*/  @P0 SHF.R.U32.HI R11, RZ, R5, R4 ;  /* 0x00000005ff0b0219 */ /* 0x000fc80000011604 */
[--C-:B------:R-:W-:Y:S01]  /*141e0*/  SHF.R.S32.HI R5, RZ, 0x1f, R11.reuse ;  /* 0x0000001fff057819 */ /* 0x100fe2000001140b */
        /* <DEDUP_REMOVED lines=8> */
.L_x_760:
[----:B0-----:R-:W-:Y:S02]  /*14270*/  LEA R7, R3, UR38, 0x3 ;  /* 0x0000002603077c11 */ /* 0x001fe4000f8e18ff */
[----:B------:R-:W-:Y:S02]  /*14280*/  SHF.L.U32 R4, R0, 0x1f, RZ ;  /* 0x0000001f00047819 */ /* 0x000fe400000006ff */
[----:B------:R-:W-:Y:S02]  /*14290*/  ISETP.NE.AND P1, PT, R2, RZ, PT ;  /* 0x000000ff0200720c */ /* 0x000fe40003f25270 */
[----:B------:R-:W0:Y:S02]  /*142a0*/  SYNCS.PHASECHK.TRANS64.TRYWAIT P0, [R7+URZ+0x12480], R4 ;  /* 0x01248004070075a7 */ /* 0x000e24000800017f */
[----:B0-----:R-:W-:Y:S09]  /*142b0*/  @!P0 BRA `(.L_x_761) ;  /* 0x0000001c00308947 */ /* 0x001ff20003800000 */
.L_x_815:
[----:B------:R-:W-:Y:S04]  /*142c0*/  BSSY B1, `(.L_x_762) ;  /* 0x0000007000017945 */ /* 0x000fe80003800000 */
[----:B------:R-:W-:Y:S05]  /*142d0*/  @P1 BRA `(.L_x_763) ;  /* 0x0000000000141947 */ /* 0x000fea0003800000 */
[----:B------:R-:W-:Y:S01]  /*142e0*/  ISETP.NE.AND P0, PT, R13, RZ, PT ;  /* 0x000000ff0d00720c */ /* 0x000fe20003f05270 */
[----:B------:R-:W-:-:S04]  /*142f0*/  IMAD.MOV.U32 R6, RZ, RZ, 0x2800 ;  /* 0x00002800ff067424 */ /* 0x000fc800078e00ff */
[----:B------:R1:W-:Y:S08]  /*14300*/  SYNCS.ARRIVE.TRANS64 RZ, [R7+URZ+0x12470], R6 ;  /* 0x0124700607ff79a7 */ /* 0x0003f0000800003f */
[----:B------:R-:W-:Y:S05]  /*14310*/  @!P0 BRA `(.L_x_763) ;  /* 0x0000000000048947 */ /* 0x000fea0003800000 */
[----:B------:R-:W-:Y:S01]  /*14320*/  BPT.TRAP 0x1 ;  /* 0x000000040000795c */ /* 0x000fe20000300000 */
.L_x_763:
[----:B------:R-:W-:Y:S05]  /*14330*/  BSYNC B1 ;  /* 0x0000000000017941 */ /* 0x000fea0003800000 */
.L_x_762:
        /* <DEDUP_REMOVED lines=16> */
.L_x_764:
        /* <DEDUP_REMOVED lines=8> */
.L_x_816:
        /* <DEDUP_REMOVED lines=9> */
.L_x_767:
[----:B------:R-:W-:Y:S05]  /*14550*/  BSYNC B1 ;  /* 0x0000000000017941 */ /* 0x000fea0003800000 */
.L_x_766:
        /* <DEDUP_REMOVED lines=12> */
.L_x_768:
[----:B------:R-:W-:-:S13]  /*14620*/  @P0 ELECT P1, URZ, PT ;  /* 0x00000000003f082f */ /* 0x000fda0003820000 */
[----:B------:R-:W-:Y:S01]  /*14630*/  @P1 R2UR UR13, R22 ;  /* 0x00000000160d12ca */ /* 0x000fe200000e0000 */
[----:B------:R-:W-:Y:S01]  /*14640*/  UMOV UR12, UR36 ;  /* 0x00000024000c7c82 */ /* 0x000fe20008000000 */
[----:B------:R-:W-:-:S11]  /*14650*/  @P1 PLOP3.LUT P0, PT, P1, PT, PT, 0x8, 0x0 ;  /* 0x000000000000181c */ /* 0x000fd60000f0e170 */
[----:B------:R1:W-:Y:S01]  /*14660*/  UTMALDG.4D [UR8], [UR4], desc[UR6] ;  /* 0x00000608040075b4 */ /* 0x0003e20008019000 */
[----:B------:R-:W-:Y:S01]  /*14670*/  PLOP3.LUT P1, PT, PT, PT, PT, 0x8, 0x0 ;  /* 0x000000000000781c */ /* 0x000fe20003f2e170 */
[----:B-1----:R-:W-:-:S12]  /*14680*/  @P0 BRA.U.ANY `(.L_x_768) ;  /* 0xfffffffd00e40947 */ /* 0x002fd8000393ffff */
.L_x_759:
[----:B------:R-:W-:Y:S05]  /*14690*/  BSYNC B0 ;  /* 0x0000000000007941 */ /* 0x000fea0003800000 */
.L_x_758:
[----:B------:R-:W-:-:S13]  /*146a0*/  ISETP.NE.AND P0, PT, R12, 0x3, PT ;  /* 0x000000030c00780c */ /* 0x000fda0003f05270 */
[----:B------:R-:W-:Y:S05]  /*146b0*/  @!P0 BRA `(.L_x_769) ;  /* 0x0000000000048947 */ /* 0x000fea0003800000 */
[----:B------:R-:W-:Y:S01]  /*146c0*/  BPT.TRAP 0x1 ;  /* 0x000000040000795c */ /* 0x000fe20000300000 */
.L_x_769:
[----:B------:R-:W-:Y:S02]  /*146d0*/  LOP3.LUT R5, R8, 0x1, RZ, 0x3c, !PT ;  /* 0x0000000108057812 */ /* 0x000fe400078e3cff */
[----:B------:R-:W-:Y:S02]  /*146e0*/  LEA R20, R9, UR38, 0x3 ;  /* 0x0000002609147c11 */ /* 0x000fe4000f8e18ff */
[----:B------:R-:W-:Y:S02]  /*146f0*/  SHF.L.U32 R5, R5, 0x1f, RZ ;  /* 0x0000001f05057819 */ /* 0x000fe400000006ff */
[----:B------:R-:W-:Y:S02]  /*14700*/  ISETP.NE.AND P1, PT, R14, 0x3, PT ;  /* 0x000000030e00780c */ /* 0x000fe40003f25270 */
[----:B------:R-:W1:Y:S02]  /*14710*/  SYNCS.PHASECHK.TRANS64.TRYWAIT P0, [R20+URZ+0x12470], R5 ;  /* 0x01247005140075a7 */ /* 0x000e64000800017f */
[----:B-1----:R-:W-:Y:S09]  /*14720*/  @!P0 BRA `(.L_x_770) ;  /* 0x00000018003c8947 */ /* 0x002ff20003800000 */
.L_x_817:
[----:B------:R-:W-:Y:S05]  /*14730*/  @!P1 BRA `(.L_x_771) ;  /* 0x0000000000049947 */ /* 0x000fea0003800000 */
[----:B------:R-:W-:Y:S01]  /*14740*/  BPT.TRAP 0x1 ;  /* 0x000000040000795c */ /* 0x000fe20000300000 */
.L_x_771:
[----:B-1----:R-:W-:Y:S01]  /*14750*/  SHF.L.U32 R5, R8, 0x1f, RZ ;  /* 0x0000001f08057819 */ /* 0x002fe200000006ff */
[----:B0-----:R-:W-:-:S03]  /*14760*/  IMAD R10, R9, 0x2800, RZ ;  /* 0x00002800090a7824 */ /* 0x001fc600078e02ff */
[----:B------:R-:W0:Y:S02]  /*14770*/  SYNCS.PHASECHK.TRANS64.TRYWAIT P0, [R20+URZ+0x12460], R5 ;  /* 0x01246005140075a7 */ /* 0x000e24000800017f */
[----:B0-----:R-:W-:Y:S05]  /*14780*/  @!P0 BRA `(.L_x_772) ;  /* 0x0000001800388947 */ /* 0x001fea0003800000 */
.L_x_818:
        /* <DEDUP_REMOVED lines=42> */
.L_x_773:
        /* <DEDUP_REMOVED lines=12> */
.L_x_757:
[----:B0-----:R-:W-:Y:S02]  /*14af0*/  IMAD.MOV.U32 R3, RZ, RZ, RZ ;  /* 0x000000ffff037224 */ /* 0x001fe400078e00ff */
[----:B------:R-:W-:-:S07]  /*14b00*/  IMAD.MOV.U32 R0, RZ, RZ, 0x1 ;  /* 0x00000001ff007424 */ /* 0x000fce00078e00ff */
.L_x_775:
[----:B------:R-:W-:-:S04]  /*14b10*/  ULOP3.LUT UR4, UR40, 0x1, URZ, 0xfc, !UPT ;  /* 0x0000000128047892 */ /* 0x000fc8000f8efc3f */
[----:B------:R-:W-:-:S06]  /*14b20*/  UISETP.NE.AND UP0, UPT, UR4, 0x3, UPT ;  /* 0x000000030400788c */ /* 0x000fcc000bf05270 */
[----:B------:R-:W-:-:S13]  /*14b30*/  PLOP3.LUT P0, PT, PT, PT, UP0, 0x80, 0x0 ;  /* 0x000000000000781c */ /* 0x000fda0003f0f008 */
[----:B------:R-:W-:Y:S05]  /*14b40*/  @!P0 BRA `(.L_x_776) ;  /* 0x0000000000048947 */ /* 0x000fea0003800000 */
[----:B------:R-:W-:Y:S01]  /*14b50*/  BPT.TRAP 0x1 ;  /* 0x000000040000795c */ /* 0x000fe20000300000 */
.L_x_776:
[----:B------:R-:W-:Y:S01]  /*14b60*/  LOP3.LUT R5, R0, 0x1, RZ, 0x3c, !PT ;  /* 0x0000000100057812 */ /* 0x000fe200078e3cff */
[----:B------:R-:W-:Y:S01]  /*14b70*/  BSSY B0, `(.L_x_777) ;  /* 0x0000005000007945 */ /* 0x000fe20003800000 */
[----:B------:R-:W-:Y:S02]  /*14b80*/  LEA R12, R3, UR38, 0x3 ;  /* 0x00000026030c7c11 */ /* 0x000fe4000f8e18ff */
[----:B------:R-:W-:-:S04]  /*14b90*/  SHF.L.U32 R5, R5, 0x1f, RZ ;  /* 0x0000001f05057819 */ /* 0x000fc800000006ff */
[----:B------:R-:W0:Y:S02]  /*14ba0*/  SYNCS.PHASECHK.TRANS64.TRYWAIT P0, [R12+URZ+0x12470], R5 ;  /* 0x012470050c0075a7 */ /* 0x000e24000800017f */
[----:B0-----:R-:W-:Y:S05]  /*14bb0*/  @!P0 BRA `(.L_x_778) ;  /* 0x0000001400408947 */ /* 0x001fea0003800000 */
.L_x_819:
[----:B------:R-:W-:Y:S05]  /*14bc0*/  BSYNC B0 ;  /* 0x0000000000007941 */ /* 0x000fea0003800000 */
.L_x_777:
[----:B------:R-:W-:-:S06]  /*14bd0*/  ULOP3.LUT UR4, UR40, 0x2, URZ, 0xfc, !UPT ;  /* 0x0000000228047892 */ /* 0x000fcc000f8efc3f */
[----:B------:R-:W-:-:S05]  /*14be0*/  IMAD.U32 R4, RZ, RZ, UR4 ;  /* 0x00000004ff047e24 */ /* 0x000fca000f8e00ff */
[----:B------:R-:W-:-:S13]  /*14bf0*/  ISETP.NE.AND P1, PT, R4, 0x3, PT ;  /* 0x000000030400780c */ /* 0x000fda0003f25270 */
[----:B------:R-:W-:Y:S05]  /*14c00*/  @!P1 BRA `(.L_x_779) ;  /* 0x0000000000049947 */ /* 0x000fea0003800000 */
[----:B------:R-:W-:Y:S01]  /*14c10*/  BPT.TRAP 0x1 ;  /* 0x000000040000795c */ /* 0x000fe20000300000 */
.L_x_779:
[----:B0-----:R-:W-:Y:S01]  /*14c20*/  SHF.L.U32 R5, R0, 0x1f, RZ ;  /* 0x0000001f00057819 */ /* 0x001fe200000006ff */
[----:B------:R-:W-:-:S03]  /*14c30*/  IMAD R8, R3, 0x2800, RZ ;  /* 0x0000280003087824 */ /* 0x000fc600078e02ff */
[----:B------:R-:W0:Y:S02]  /*14c40*/  SYNCS.PHASECHK.TRANS64.TRYWAIT P0, [R12+URZ+0x12460], R5 ;  /* 0x012460050c0075a7 */ /* 0x000e24000800017f */
[----:B------:R-:W-:Y:S01]  /*14c50*/  LOP3.LUT R23, R8, R23, RZ, 0xfc, !PT ;  /* 0x0000001708177212 */ /* 0x000fe200078efcff */
[----:B0-----:R-:W-:Y:S06]  /*14c60*/  @!P0 BRA `(.L_x_780) ;  /* 0x0000001400288947 */ /* 0x001fec0003800000 */
.L_x_820:
        /* <DEDUP_REMOVED lines=41> */
.L_x_781:
[----:B-1----:R1:W-:Y:S01]  /*14f00*/  SYNCS.ARRIVE.TRANS64.A1T0 RZ, [R12+URZ+0x12450], RZ ;  /* 0x012450ff0cff79a7 */ /* 0x0023e2000810003f */
[----:B------:R-:W-:Y:S01]  /*14f10*/  BAR.SYNC.DEFER_BLOCKING 0x2, 0x80 ;  /* 0x0082000000007b1d */ /* 0x000fe20000010000 */
[----:B------:R-:W-:Y:S01]  /*14f20*/  ISETP.NE.AND P0, PT, R2, RZ, PT ;  /* 0x000000ff0200720c */ /* 0x000fe20003f05270 */
[----:B------:R-:W-:Y:S02]  /*14f30*/  VIADD R3, R3, 0x1 ;  /* 0x0000000103037836 */ /* 0x000fe40000000000 */
[----:B------:R-:W-:-:S10]  /*14f40*/  IMAD.MOV.U32 R4, RZ, RZ, RZ ;  /* 0x000000ffff047224 */ /* 0x000fd400078e00ff */
[----:B------:R-:W-:-:S05]  /*14f50*/  @!P0 VIADD R2, R12, 0x12480 ;  /* 0x000124800c028836 */ /* 0x000fca0000000000 */
[----:B------:R-:W-:-:S04]  /*14f60*/  @!P0 PRMT R2, RZ, 0x654, R2 ;  /* 0x00000654ff028816 */ /* 0x000fc80000000002 */
[----:B------:R1:W-:Y:S01]  /*14f70*/  @!P0 SYNCS.ARRIVE.TRANS64.RED.A1T0 RZ, [R2+URZ], RZ ;  /* 0x000000ff02ff89a7 */ /* 0x0003e2000810043f */
[----:B------:R-:W-:-:S04]  /*14f80*/  ISETP.NE.AND P0, PT, R3, 0x2, PT ;  /* 0x000000020300780c */ /* 0x000fc80003f05270 */
[----:B------:R-:W-:Y:S02]  /*14f90*/  SEL R5, RZ, 0x1, P0 ;  /* 0x00000001ff057807 */ /* 0x000fe40000000000 */
[----:B------:R-:W-:Y:S02]  /*14fa0*/  SEL R3, R3, RZ, P0 ;  /* 0x000000ff03037207 */ /* 0x000fe40000000000 */
[----:B-1----:R-:W-:-:S07]  /*14fb0*/  LOP3.LUT R0, R0, R5, RZ, 0x3c, !PT ;  /* 0x0000000500007212 */ /* 0x002fce00078e3cff */
.L_x_734:
[----:B------:R-:W0:Y:S01]  /*14fc0*/  S2R R5, SR_CgaCtaId ;  /* 0x0000000000057919 */ /* 0x000e220000008800 */
[----:B------:R-:W-:Y:S02]  /*14fd0*/  MOV R2, 0x400 ;  /* 0x0000040000027802 */ /* 0x000fe40000000f00 */
[----:B------:R-:W-:Y:S02]  /*14fe0*/  SHF.L.U32 R4, R4, 0x1f, RZ ;  /* 0x0000001f04047819 */ /* 0x000fe400000006ff */
[----:B0-----:R-:W-:-:S04]  /*14ff0*/  LEA R9, R5, R2, 0x18 ;  /* 0x0000000205097211 */ /* 0x001fc800078ec0ff */
[----:B------:R-:W0:Y:S02]  /*15000*/  SYNCS.PHASECHK.TRANS64.TRYWAIT P0, [R9+URZ+0x12420], R4 ;  /* 0x01242004090075a7 */ /* 0x000e24000800017f */
[----:B0-----:R-:W-:Y:S05]  /*15010*/  @!P0 BRA `(.L_x_782) ;  /* 0x0000001000508947 */ /* 0x001fea0003800000 */
.L_x_821:
        /* <DEDUP_REMOVED lines=10> */
.L_x_783:
        /* <DEDUP_REMOVED lines=12> */
.L_x_822:
[----:B------:R-:W1:Y:S02]  /*15180*/  SYNCS.PHASECHK.TRANS64.TRYWAIT P1, [R5+URZ], R0 ;  /* 0x00000000050075a7 */ /* 0x000e64000802017f */
[----:B-1----:R-:W-:Y:S05]  /*15190*/  @!P1 BRA `(.L_x_785) ;  /* 0x0000001000189947 */ /* 0x002fea0003800000 */
.L_x_823:
[----:B------:R-:W-:Y:S05]  /*151a0*/  @!P0 BRA `(.L_x_786) ;  /* 0x0000000000048947 */ /* 0x000fea0003800000 */
[----:B------:R-:W-:Y:S01]  /*151b0*/  BPT.TRAP 0x1 ;  /* 0x000000040000795c */ /* 0x000fe20000300000 */
.L_x_786:
[----:B------:R-:W-:-:S04]  /*151c0*/  IMAD R3, R3, 0x8, R9 ;  /* 0x0000000803037824 */ /* 0x000fc800078e0209 */
[----:B------:R-:W2:Y:S02]  /*151d0*/  SYNCS.PHASECHK.TRANS64.TRYWAIT P1, [R3+URZ+0x12460], R4 ;  /* 0x01246004030075a7 */ /* 0x000ea4000802017f */
[----:B--2---:R-:W-:Y:S05]  /*151e0*/  @!P1 BRA `(.L_x_787) ;  /* 0x0000001000189947 */ /* 0x004fea0003800000 */
.L_x_824:
[----:B------:R-:W-:Y:S05]  /*151f0*/  @!P0 BRA `(.L_x_788) ;  /* 0x0000000000048947 */ /* 0x000fea0003800000 */
[----:B------:R-:W-:Y:S01]  /*15200*/  BPT.TRAP 0x1 ;  /* 0x000000040000795c */ /* 0x000fe20000300000 */
.L_x_788:
[----:B-1----:R-:W-:-:S04]  /*15210*/  IMAD R5, R2, 0x8, R9 ;  /* 0x0000000802057824 */ /* 0x002fc800078e0209 */
[----:B------:R-:W1:Y:S02]  /*15220*/  SYNCS.PHASECHK.TRANS64.TRYWAIT P1, [R5+URZ+0x12460], R0 ;  /* 0x01246000050075a7 */ /* 0x000e64000802017f */
[----:B-1----:R-:W-:Y:S05]  /*15230*/  @!P1 BRA `(.L_x_789) ;  /* 0x0000001000189947 */ /* 0x002fea0003800000 */
.L_x_825:
[----:B------:R-:W-:Y:S05]  /*15240*/  @!P0 BRA `(.L_x_790) ;  /* 0x0000000000048947 */ /* 0x000fea0003800000 */
[----:B------:R-:W-:Y:S01]  /*15250*/  BPT.TRAP 0x1 ;  /* 0x000000040000795c */ /* 0x000fe20000300000 */
.L_x_790:
[----:B------:R-:W3:Y:S02]  /*15260*/  SYNCS.PHASECHK.TRANS64.TRYWAIT P0, [R3+URZ+0x12480], R4 ;  /* 0x01248004030075a7 */ /* 0x000ee4000800017f */
[----:B---3--:R-:W-:Y:S05]  /*15270*/  @!P0 BRA `(.L_x_791) ;  /* 0x00000010001c8947 */ /* 0x008fea0003800000 */
.L_x_792:
[----:B----4-:R4:W0:Y:S02]  /*15280*/  SYNCS.PHASECHK.TRANS64.TRYWAIT P0, [R5+URZ+0x12480], R0 ;  /* 0x01248000050075a7 */ /* 0x010824000800017f */
[----:B0-----:R-:W-:Y:S05]  /*15290*/  @!P0 NANOSLEEP.SYNCS 0x989680 ;  /* 0x009896800000895d */ /* 0x001fea0003900000 */
[----:B------:R-:W0:Y:S02]  /*152a0*/  @!P0 SYNCS.PHASECHK.TRANS64 P0, [R5+URZ+0x12480], R0 ;  /* 0x01248000050085a7 */ /* 0x000e24000800007f */
[----:B0-----:R-:W-:Y:S05]  /*152b0*/  @!P0 BRA `(.L_x_792) ;  /* 0xfffffffc00f08947 */ /* 0x001fea000383ffff */
.L_x_646:
[----:B------:R-:W-:Y:S05]  /*152c0*/  BSYNC B6 ;  /* 0x0000000000067941 */ /* 0x000fea0003800000 */
.L_x_643:
[----:B------:R-:W-:Y:S05]  /*152d0*/  EXIT ;  /* 0x000000000000794d */ /* 0x000fea0003800000 */
.L_x_656:
[----:B0-----:R-:W-:-:S04]  /*152e0*/  IMAD.U32 R3, RZ, RZ, UR47 ;  /* 0x0000002fff037e24 */ /* 0x001fc8000f8e00ff */
[----:B------:R0:W1:Y:S03]  /*152f0*/  SYNCS.PHASECHK.TRANS64.TRYWAIT P0, [R3+URZ+0x12400], R0 ;  /* 0x01240000030075a7 */ /* 0x000066000800017f */
[----:B-1----:R-:W-:Y:S05]  /*15300*/  @!P0 NANOSLEEP.SYNCS 0x989680 ;  /* 0x009896800000895d */ /* 0x002fea0003900000 */
[----:B------:R-:W1:Y:S02]  /*15310*/  @!P0 SYNCS.PHASECHK.TRANS64 P0, [R3+URZ+0x12400], R0 ;  /* 0x01240000030085a7 */ /* 0x000e64000800007f */
[----:B-1----:R-:W-:Y:S05]  /*15320*/  @!P0 BRA `(.L_x_656) ;  /* 0xfffffffc00ec8947 */ /* 0x002fea000383ffff */
[----:B------:R-:W-:Y:S05]  /*15330*/  BRA `(.L_x_793) ;  /* 0xfffffec400947947 */ /* 0x000fea000383ffff */
.L_x_660:
[----:B-1----:R-:W-:-:S04]  /*15340*/  IMAD.U32 R3, RZ, RZ, UR47 ;  /* 0x0000002fff037e24 */ /* 0x002fc8000f8e00ff */
[----:B------:R1:W2:Y:S03]  /*15350*/  SYNCS.PHASECHK.TRANS64.TRYWAIT P1, [R3+URZ+0x12430], R0 ;  /* 0x01243000030075a7 */ /* 0x0002a6000802017f */
[----:B--2---:R-:W-:Y:S05]  /*15360*/  @!P1 NANOSLEEP.SYNCS 0x989680 ;  /* 0x009896800000995d */ /* 0x004fea0003900000 */
[----:B------:R-:W2:Y:S02]  /*15370*/  @!P1 SYNCS.PHASECHK.TRANS64 P1, [R3+URZ+0x12430], R0 ;  /* 0x01243000030095a7 */ /* 0x000ea4000802007f */
[----:B--2---:R-:W-:Y:S05]  /*15380*/  @!P1 BRA `(.L_x_660) ;  /* 0xfffffffc00ec9947 */ /* 0x004fea000383ffff */
[----:B------:R-:W-:Y:S05]  /*15390*/  BRA `(.L_x_659) ;  /* 0xfffffec400b47947 */ /* 0x000fea000383ffff */
.L_x_676:
[----:B-1----:R-:W-:-:S04]  /*153a0*/  IMAD.U32 R11, RZ, RZ, UR21 ;  /* 0x00000015ff0b7e24 */ /* 0x002fc8000f8e00ff */
[----:B------:R1:W2:Y:S03]  /*153b0*/  SYNCS.PHASECHK.TRANS64.TRYWAIT P1, [R11+URZ+0x12430], R10 ;  /* 0x0124300a0b0075a7 */ /* 0x0002a6000802017f */
[----:B--2---:R-:W-:Y:S05]  /*153c0*/  @!P1 NANOSLEEP.SYNCS 0x989680 ;  /* 0x009896800000995d */ /* 0x004fea0003900000 */
[----:B------:R-:W2:Y:S02]  /*153d0*/  @!P1 SYNCS.PHASECHK.TRANS64 P1, [R11+URZ+0x12430], R10 ;  /* 0x0124300a0b0095a7 */ /* 0x000ea4000802007f */
[----:B--2---:R-:W-:Y:S05]  /*153e0*/  @!P1 BRA `(.L_x_676) ;  /* 0xfffffffc00ec9947 */ /* 0x004fea000383ffff */
[----:B------:R-:W-:Y:S05]  /*153f0*/  BRA `(.L_x_675) ;  /* 0xffffff0400c47947 */ /* 0x000fea000383ffff */
.L_x_680:
[----:B-1----:R-:W-:-:S04]  /*15400*/  IMAD.U32 R11, RZ, RZ, UR13 ;  /* 0x0000000dff0b7e24 */ /* 0x002fc8000f8e00ff */
[----:B------:R1:W2:Y:S03]  /*15410*/  SYNCS.PHASECHK.TRANS64.TRYWAIT P1, [R11+URZ+0x12450], R10 ;  /* 0x0124500a0b0075a7 */ /* 0x0002a6000802017f */
[----:B--2---:R-:W-:Y:S05]  /*15420*/  @!P1 NANOSLEEP.SYNCS 0x989680 ;  /* 0x009896800000995d */ /* 0x004fea0003900000 */
[----:B------:R-:W2:Y:S02]  /*15430*/  @!P1 SYNCS.PHASECHK.TRANS64 P1, [R11+URZ+0x12450], R10 ;  /* 0x0124500a0b0095a7 */ /* 0x000ea4000802007f */
[----:B--2---:R-:W-:Y:S05]  /*15440*/  @!P1 BRA `(.L_x_680) ;  /* 0xfffffffc00ec9947 */ /* 0x004fea000383ffff */
[----:B------:R-:W-:Y:S05]  /*15450*/  BRA `(.L_x_679) ;  /* 0xffffff0800d07947 */ /* 0x000fea000383ffff */
.L_x_698:
[----:B-1----:R-:W-:-:S04]  /*15460*/  IMAD.U32 R8, RZ, RZ, UR21 ;  /* 0x00000015ff087e24 */ /* 0x002fc8000f8e00ff */
[----:B------:R1:W2:Y:S03]  /*15470*/  SYNCS.PHASECHK.TRANS64.TRYWAIT P1, [R8+URZ+0x12430], R5 ;  /* 0x01243005080075a7 */ /* 0x0002a6000802017f */
[----:B--2---:R-:W-:Y:S05]  /*15480*/  @!P1 NANOSLEEP.SYNCS 0x989680 ;  /* 0x009896800000995d */ /* 0x004fea0003900000 */
[----:B------:R-:W2:Y:S02]  /*15490*/  @!P1 SYNCS.PHASECHK.TRANS64 P1, [R8+URZ+0x12430], R5 ;  /* 0x01243005080095a7 */ /* 0x000ea4000802007f */
[----:B--2---:R-:W-:Y:S05]  /*154a0*/  @!P1 BRA `(.L_x_698) ;  /* 0xfffffffc00ec9947 */ /* 0x004fea000383ffff */
[----:B------:R-:W-:Y:S05]  /*154b0*/  BRA `(.L_x_697) ;  /* 0xffffff4800207947 */ /* 0x000fea000383ffff */
.L_x_702:
[----:B-1----:R-:W-:-:S04]  /*154c0*/  IMAD.U32 R8, RZ, RZ, UR13 ;  /* 0x0000000dff087e24 */ /* 0x002fc8000f8e00ff */
[----:B------:R1:W2:Y:S03]  /*154d0*/  SYNCS.PHASECHK.TRANS64.TRYWAIT P1, [R8+URZ+0x12450], R5 ;  /* 0x01245005080075a7 */ /* 0x0002a6000802017f */
[----:B--2---:R-:W-:Y:S05]  /*154e0*/  @!P1 NANOSLEEP.SYNCS 0x989680 ;  /* 0x009896800000995d */ /* 0x004fea0003900000 */
[----:B------:R-:W2:Y:S02]  /*154f0*/  @!P1 SYNCS.PHASECHK.TRANS64 P1, [R8+URZ+0x12450], R5 ;  /* 0x01245005080095a7 */ /* 0x000ea4000802007f */
[----:B--2---:R-:W-:Y:S05]  /*15500*/  @!P1 BRA `(.L_x_702) ;  /* 0xfffffffc00ec9947 */ /* 0x004fea000383ffff */
[----:B------:R-:W-:Y:S05]  /*15510*/  BRA `(.L_x_701) ;  /* 0xffffff5000647947 */ /* 0x000fea000383ffff */
.L_x_709:
[----:B-1----:R-:W-:-:S04]  /*15520*/  IMAD.U32 R11, RZ, RZ, UR25 ;  /* 0x00000019ff0b7e24 */ /* 0x002fc8000f8e00ff */
[----:B------:R1:W2:Y:S03]  /*15530*/  SYNCS.PHASECHK.TRANS64.TRYWAIT P1, [R11+URZ+0x12430], R10 ;  /* 0x0124300a0b0075a7 */ /* 0x0002a6000802017f */
[----:B--2---:R-:W-:Y:S05]  /*15540*/  @!P1 NANOSLEEP.SYNCS 0x989680 ;  /* 0x009896800000995d */ /* 0x004fea0003900000 */
[----:B------:R-:W2:Y:S02]  /*15550*/  @!P1 SYNCS.PHASECHK.TRANS64 P1, [R11+URZ+0x12430], R10 ;  /* 0x0124300a0b0095a7 */ /* 0x000ea4000802007f */
[----:B--2---:R-:W-:Y:S05]  /*15560*/  @!P1 BRA `(.L_x_709) ;  /* 0xfffffffc00ec9947 */ /* 0x004fea000383ffff */
[----:B------:R-:W-:Y:S05]  /*15570*/  BRA `(.L_x_708) ;  /* 0xffffff6800907947 */ /* 0x000fea000383ffff */
.L_x_713:
[----:B-1----:R-:W-:-:S04]  /*15580*/  IMAD.U32 R11, RZ, RZ, UR12 ;  /* 0x0000000cff0b7e24 */ /* 0x002fc8000f8e00ff */
[----:B------:R1:W2:Y:S03]  /*15590*/  SYNCS.PHASECHK.TRANS64.TRYWAIT P1, [R11+URZ+0x12450], R10 ;  /* 0x0124500a0b0075a7 */ /* 0x0002a6000802017f */
[----:B--2---:R-:W-:Y:S05]  /*155a0*/  @!P1 NANOSLEEP.SYNCS 0x989680 ;  /* 0x009896800000995d */ /* 0x004fea0003900000 */
[----:B------:R-:W2:Y:S02]  /*155b0*/  @!P1 SYNCS.PHASECHK.TRANS64 P1, [R11+URZ+0x12450], R10 ;  /* 0x0124500a0b0095a7 */ /* 0x000ea4000802007f */
[----:B--2---:R-:W-:Y:S05]  /*155c0*/  @!P1 BRA `(.L_x_713) ;  /* 0xfffffffc00ec9947 */ /* 0x004fea000383ffff */
[----:B------:R-:W-:Y:S05]  /*155d0*/  BRA `(.L_x_712) ;  /* 0xffffff6c00987947 */ /* 0x000fea000383ffff */
.L_x_727:
[----:B-1----:R-:W-:-:S04]  /*155e0*/  IMAD.U32 R3, RZ, RZ, UR16 ;  /* 0x00000010ff037e24 */ /* 0x002fc8000f8e00ff */
[----:B------:R1:W2:Y:S03]  /*155f0*/  SYNCS.PHASECHK.TRANS64.TRYWAIT P1, [R3+URZ+0x12450], R0 ;  /* 0x01245000030075a7 */ /* 0x0002a6000802017f */
[----:B--2---:R-:W-:Y:S05]  /*15600*/  @!P1 NANOSLEEP.SYNCS 0x989680 ;  /* 0x009896800000995d */ /* 0x004fea0003900000 */
[----:B------:R-:W2:Y:S02]  /*15610*/  @!P1 SYNCS.PHASECHK.TRANS64 P1, [R3+URZ+0x12450], R0 ;  /* 0x01245000030095a7 */ /* 0x000ea4000802007f */
[----:B--2---:R-:W-:Y:S05]  /*15620*/  @!P1 BRA `(.L_x_727) ;  /* 0xfffffffc00ec9947 */ /* 0x004fea000383ffff */
[----:B------:R-:W-:Y:S05]  /*15630*/  BRA `(.L_x_726) ;  /* 0xffffffa800107947 */ /* 0x000fea000383ffff */
.L_x_746:
[----:B------:R-:W-:Y:S02]  /*15640*/  IMAD.MOV.U32 R13, RZ, RZ, R17 ;  /* 0x000000ffff0d7224 */ /* 0x000fe400078e0011 */
[----:B------:R-:W-:Y:S02]  /*15650*/  IMAD.MOV.U32 R12, RZ, RZ, RZ ;  /* 0x000000ffff0c7224 */ /* 0x000fe400078e00ff */
[----:B------:R-:W-:Y:S02]  /*15660*/  IMAD.MOV.U32 R11, RZ, RZ, 0x1f ;  /* 0x0000001fff0b7424 */ /* 0x000fe400078e00ff */
[----:B------:R-:W-:-:S07]  /*15670*/  IMAD.MOV.U32 R15, RZ, RZ, -0x1 ;  /* 0xffffffffff0f7424 */ /* 0x000fce00078e00ff */
[----:B------:R-:W-:Y:S05]  /*15680*/  WARPSYNC.COLLECTIVE R15, `(.L_x_794) ;  /* 0x000000000f087348 */ /* 0x000fea0003c00000 */
[----:B------:R0:W1:Y:S02]  /*15690*/  SHFL.IDX P6, R14, R13, R12, R11 ;  /* 0x0000000c0d0e7389 */ /* 0x00006400000c000b */
[----:B01----:R-:W-:Y:S01]  /*156a0*/  ENDCOLLECTIVE ;  /* 0x000000000000791b */ /* 0x003fe20003800000 */
.L_x_794:
[----:B------:R-:W-:Y:S05]  /*156b0*/  BRA `(.L_x_795) ;  /* 0xffffffd800a47947 */ /* 0x000fea000383ffff */
.L_x_748:
[----:B------:R-:W-:Y:S01]  /*156c0*/  BSSY B0, `(.L_x_796) ;  /* 0x0000006000007945 */ /* 0x000fe20003800000 */
[----:B------:R-:W-:-:S07]  /*156d0*/  IMAD.MOV.U32 R15, RZ, RZ, -0x1 ;  /* 0xffffffffff0f7424 */ /* 0x000fce00078e00ff */
[----:B0-----:R-:W-:Y:S05]  /*156e0*/  WARPSYNC.COLLECTIVE R15, `(.L_x_797) ;  /* 0x000000000f0c7348 */ /* 0x001fea0003c00000 */
[----:B------:R-:W-:Y:S02]  /*156f0*/  ELECT P6, UR62, PT ;  /* 0x00000000003e782f */ /* 0x000fe400038c0000 */
[----:B------:R-:W-:Y:S01]  /*15700*/  MOV R14, UR62 ;  /* 0x0000003e000e7c02 */ /* 0x000fe20008000f00 */
[----:B0-----:R-:W-:Y:S10]  /*15710*/  ENDCOLLECTIVE ;  /* 0x000000000000791b */ /* 0x001ff40003800000 */
.L_x_797:
[----:B------:R-:W-:Y:S05]  /*15720*/  BSYNC B0 ;  /* 0x0000000000007941 */ /* 0x000fea0003800000 */
.L_x_796:
[----:B------:R-:W-:Y:S05]  /*15730*/  BRA `(.L_x_798) ;  /* 0xffffffd800a87947 */ /* 0x000fea000383ffff */
.L_x_750:
[----:B-1----:R-:W-:-:S04]  /*15740*/  IMAD.U32 R5, RZ, RZ, UR38 ;  /* 0x00000026ff057e24 */ /* 0x002fc8000f8e00ff */
[----:B------:R1:W2:Y:S03]  /*15750*/  SYNCS.PHASECHK.TRANS64.TRYWAIT P0, [R5+URZ+0x12480], R0 ;  /* 0x01248000050075a7 */ /* 0x0002a6000800017f */
[----:B--2---:R-:W-:Y:S05]  /*15760*/  @!P0 NANOSLEEP.SYNCS 0x989680 ;  /* 0x009896800000895d */ /* 0x004fea0003900000 */
[----:B------:R-:W2:Y:S02]  /*15770*/  @!P0 SYNCS.PHASECHK.TRANS64 P0, [R5+URZ+0x12480], R0 ;  /* 0x01248000050085a7 */ /* 0x000ea4000800007f */
[----:B--2---:R-:W-:Y:S05]  /*15780*/  @!P0 BRA `(.L_x_750) ;  /* 0xfffffffc00ec8947 */ /* 0x004fea000383ffff */
[----:B------:R-:W-:Y:S05]  /*15790*/  BRA `(.L_x_799) ;  /* 0xffffffd800f87947 */ /* 0x000fea000383ffff */
.L_x_752:
[----:B-1----:R-:W-:-:S04]  /*157a0*/  IMAD.U32 R5, RZ, RZ, UR38 ;  /* 0x00000026ff057e24 */ /* 0x002fc8000f8e00ff */
[----:B------:R1:W2:Y:S03]  /*157b0*/  SYNCS.PHASECHK.TRANS64.TRYWAIT P0, [R5+URZ+0x12440], R0 ;  /* 0x01244000050075a7 */ /* 0x0002a6000800017f */
[----:B--2---:R-:W-:Y:S05]  /*157c0*/  @!P0 NANOSLEEP.SYNCS 0x989680 ;  /* 0x009896800000895d */ /* 0x004fea0003900000 */
[----:B------:R-:W2:Y:S02]  /*157d0*/  @!P0 SYNCS.PHASECHK.TRANS64 P0, [R5+URZ+0x12440], R0 ;  /* 0x01244000050085a7 */ /* 0x000ea4000800007f */
[----:B--2---:R-:W-:Y:S05]  /*157e0*/  @!P0 BRA `(.L_x_752) ;  /* 0xfffffffc00ec8947 */ /* 0x004fea000383ffff */
[----:B------:R-:W-:Y:S05]  /*157f0*/  BRA `(.L_x_800) ;  /* 0xffffffdc00347947 */ /* 0x000fea000383ffff */
.L_x_755:
[----:B------:R-:W-:Y:S01]  /*15800*/  IMAD.MOV.U32 R13, RZ, RZ, R10 ;  /* 0x000000ffff0d7224 */ /* 0x000fe200078e000a */
[----:B------:R-:W-:Y:S01]  /*15810*/  LEA.HI R3, R2, UR39, RZ, 0x1e ;  /* 0x0000002702037c11 */ /* 0x000fe2000f8ff0ff */
[----:B------:R-:W-:Y:S02]  /*15820*/  IMAD.MOV.U32 R12, RZ, RZ, RZ ;  /* 0x000000ffff0c7224 */ /* 0x000fe400078e00ff */
[----:B------:R-:W-:Y:S02]  /*15830*/  IMAD.MOV.U32 R11, RZ, RZ, 0x1c1f ;  /* 0x00001c1fff0b7424 */ /* 0x000fe400078e00ff */
[----:B------:R-:W-:-:S07]  /*15840*/  IMAD.MOV.U32 R15, RZ, RZ, -0x1 ;  /* 0xffffffffff0f7424 */ /* 0x000fce00078e00ff */
[----:B0-----:R-:W-:Y:S05]  /*15850*/  WARPSYNC.COLLECTIVE R15, `(.L_x_801) ;  /* 0x000000000f087348 */ /* 0x001fea0003c00000 */
[----:B------:R1:W2:Y:S02]  /*15860*/  SHFL.IDX P6, R14, R13, R12, R11 ;  /* 0x0000000c0d0e7389 */ /* 0x0002a400000c000b */
[----:B012---:R-:W-:Y:S01]  /*15870*/  ENDCOLLECTIVE ;  /* 0x000000000000791b */ /* 0x007fe20003800000 */
.L_x_801:
[----:B------:R-:W-:Y:S02]  /*15880*/  IMAD.MOV.U32 R13, RZ, RZ, R9 ;  /* 0x000000ffff0d7224 */ /* 0x000fe400078e0009 */
[----:B------:R-:W-:-:S07]  /*15890*/  IMAD.MOV.U32 R4, RZ, RZ, R14 ;  /* 0x000000ffff047224 */ /* 0x000fce00078e000e */
[----:B------:R-:W-:Y:S05]  /*158a0*/  WARPSYNC.COLLECTIVE R15, `(.L_x_802) ;  /* 0x000000000f087348 */ /* 0x000fea0003c00000 */
[----:B------:R0:W1:Y:S02]  /*158b0*/  SHFL.IDX P6, R14, R13, R12, R11 ;  /* 0x0000000c0d0e7389 */ /* 0x00006400000c000b */
[----:B01----:R-:W-:Y:S01]  /*158c0*/  ENDCOLLECTIVE ;  /* 0x000000000000791b */ /* 0x003fe20003800000 */
.L_x_802:
[----:B------:R-:W-:Y:S02]  /*158d0*/  ULDC UR4, c[0x0][0x288] ;  /* 0x0000a20000047ab9 */ /* 0x000fe40000000800 */
[----:B------:R-:W-:-:S05]  /*158e0*/  IMAD R6, R6, UR4, RZ ;  /* 0x0000000406067c24 */ /* 0x000fca000f8e02ff */
[C---:B------:R-:W-:Y:S01]  /*158f0*/  ISETP.GE.AND P1, PT, R3.reuse, R6, PT ;  /* 0x000000060300720c */ /* 0x040fe20003f26270 */
[----:B------:R-:W-:Y:S02]  /*15900*/  VIADD R11, R3, 0x20 ;  /* 0x00000020030b7836 */ /* 0x000fe40000000000 */
[----:B------:R-:W-:Y:S02]  /*15910*/  IMAD.MOV.U32 R13, RZ, RZ, R10 ;  /* 0x000000ffff0d7224 */ /* 0x000fe400078e000a */
[----:B------:R-:W-:-:S08]  /*15920*/  IMAD.MOV.U32 R12, RZ, RZ, 0x1 ;  /* 0x00000001ff0c7424 */ /* 0x000fd000078e00ff */
[----:B------:R-:W-:Y:S01]  /*15930*/  @!P1 VIADD R29, R28, UR38 ;  /* 0x000000261c1d9c36 */ /* 0x000fe20008000000 */
[----:B------:R-:W-:-:S05]  /*15940*/  @!P1 IADD3 R14, P2, R0, R14, RZ ;  /* 0x0000000e000e9210 */ /* 0x000fca0007f5e0ff */
[----:B------:R-:W-:Y:S02]  /*15950*/  @!P1 IMAD.X R5, RZ, RZ, R4, P2 ;  /* 0x000000ffff059224 */ /* 0x000fe400010e0604 */
[----:B------:R-:W-:-:S05]  /*15960*/  @!P1 IMAD.MOV.U32 R4, RZ, RZ, R14 ;  /* 0x000000ffff049224 */ /* 0x000fca00078e000e */
[----:B------:R-:W-:Y:S01]  /*15970*/  @!PT LDS RZ, [RZ] ;  /* 0x00000000fffff984 */ /* 0x000fe20000000800 */
[----:B------:R-:W-:Y:S01]  /*15980*/  @!PT LDS RZ, [RZ] ;  /* 0x00000000fffff984 */ /* 0x000fe20000000800 */
[----:B------:R-:W-:Y:S01]  /*15990*/  @!PT LDS RZ, [RZ] ;  /* 0x00000000fffff984 */ /* 0x000fe20000000800 */
[----:B------:R0:W-:Y:S01]  /*159a0*/  @!P1 LDGSTS.E.BYPASS.LTC128B.128 [R29+0xa200], desc[UR42][R4.64], !P0 ;  /* 0x0a200000041d9fae */ /* 0x0001e2000c101d6a */
[----:B------:R-:W-:Y:S01]  /*159b0*/  ISETP.GE.AND P1, PT, R11, R6, PT ;  /* 0x000000060b00720c */ /* 0x000fe20003f26270 */
[----:B------:R-:W-:-:S12]  /*159c0*/  IMAD.MOV.U32 R11, RZ, RZ, 0x1c1f ;  /* 0x00001c1fff0b7424 */ /* 0x000fd800078e00ff */
[----:B0-----:R-:W-:Y:S05]  /*159d0*/  WARPSYNC.COLLECTIVE R15, `(.L_x_803) ;  /* 0x000000000f087348 */ /* 0x001fea0003c00000 */
[----:B------:R1:W2:Y:S02]  /*159e0*/  SHFL.IDX P6, R14, R13, R12, R11 ;  /* 0x0000000c0d0e7389 */ /* 0x0002a400000c000b */
[----:B012---:R-:W-:Y:S01]  /*159f0*/  ENDCOLLECTIVE ;  /* 0x000000000000791b */ /* 0x007fe20003800000 */
.L_x_803:
[----:B------:R-:W-:Y:S02]  /*15a00*/  @!P1 VIADD R29, R28, UR38 ;  /* 0x000000261c1d9c36 */ /* 0x000fe40008000000 */
[----:B------:R-:W-:Y:S02]  /*15a10*/  IMAD.MOV.U32 R13, RZ, RZ, R9 ;  /* 0x000000ffff0d7224 */ /* 0x000fe400078e0009 */
[----:B------:R-:W-:-:S07]  /*15a20*/  IMAD.MOV.U32 R21, RZ, RZ, R14 ;  /* 0x000000ffff157224 */ /* 0x000fce00078e000e */
[----:B------:R-:W-:Y:S05]  /*15a30*/  WARPSYNC.COLLECTIVE R15, `(.L_x_804) ;  /* 0x000000000f087348 */ /* 0x000fea0003c00000 */
[----:B------:R0:W1:Y:S02]  /*15a40*/  SHFL.IDX P6, R14, R13, R12, R11 ;  /* 0x0000000c0d0e7389 */ /* 0x00006400000c000b */
[----:B01----:R-:W-:Y:S01]  /*15a50*/  ENDCOLLECTIVE ;  /* 0x000000000000791b */ /* 0x003fe20003800000 */
.L_x_804:
[----:B------:R-:W-:Y:S02]  /*15a60*/  IMAD.MOV.U32 R13, RZ, RZ, R10 ;  /* 0x000000ffff0d7224 */ /* 0x000fe400078e000a */
[----:B------:R-:W-:Y:S01]  /*15a70*/  IMAD.MOV.U32 R12, RZ, RZ, 0x2 ;  /* 0x00000002ff0c7424 */ /* 0x000fe200078e00ff */
[----:B------:R-:W-:-:S13]  /*15a80*/  @!P1 IADD3 R4, P3, R0, R14, RZ ;  /* 0x0000000e00049210 */ /* 0x000fda0007f7e0ff */
[----:B------:R-:W-:Y:S05]  /*15a90*/  WARPSYNC.COLLECTIVE R15, `(.L_x_805) ;  /* 0x000000000f087348 */ /* 0x000fea0003c00000 */
[----:B------:R0:W1:Y:S02]  /*15aa0*/  SHFL.IDX P6, R14, R13, R12, R11 ;  /* 0x0000000c0d0e7389 */ /* 0x00006400000c000b */
[----:B01----:R-:W-:Y:S01]  /*15ab0*/  ENDCOLLECTIVE ;  /* 0x000000000000791b */ /* 0x003fe20003800000 */
.L_x_805:
        /* <DEDUP_REMOVED lines=12> */
.L_x_806:
[----:B------:R-:W-:Y:S02]  /*15b80*/  IMAD.MOV.U32 R13, RZ, RZ, R10 ;  /* 0x000000ffff0d7224 */ /* 0x000fe400078e000a */
[----:B------:R-:W-:Y:S02]  /*15b90*/  IMAD.MOV.U32 R12, RZ, RZ, 0x3 ;  /* 0x00000003ff0c7424 */ /* 0x000fe400078e00ff */
[----:B------:R-:W-:-:S07]  /*15ba0*/  IMAD.MOV.U32 R26, RZ, RZ, R14 ;  /* 0x000000ffff1a7224 */ /* 0x000fce00078e000e */
[----:B------:R-:W-:Y:S05]  /*15bb0*/  WARPSYNC.COLLECTIVE R15, `(.L_x_807) ;  /* 0x000000000f087348 */ /* 0x000fea0003c00000 */
[----:B------:R0:W1:Y:S02]  /*15bc0*/  SHFL.IDX P6, R14, R13, R12, R11 ;  /* 0x0000000c0d0e7389 */ /* 0x00006400000c000b */
[----:B01----:R-:W-:Y:S01]  /*15bd0*/  ENDCOLLECTIVE ;  /* 0x000000000000791b */ /* 0x003fe20003800000 */
.L_x_807:
[----:B------:R-:W-:Y:S01]  /*15be0*/  @!P2 IADD3 R4, P1, R0, R26, RZ ;  /* 0x0000001a0004a210 */ /* 0x000fe20007f3e0ff */
[----:B------:R-:W-:-:S04]  /*15bf0*/  @!P2 VIADD R26, R28, UR38 ;  /* 0x000000261c1aac36 */ /* 0x000fc80008000000 */
        /* <DEDUP_REMOVED lines=10> */
.L_x_808:
        /* <DEDUP_REMOVED lines=9> */
.L_x_809:
        /* <DEDUP_REMOVED lines=12> */
.L_x_810:
[----:B------:R-:W-:Y:S02]  /*15df0*/  @!P2 VIADD R9, R28, UR38 ;  /* 0x000000261c09ac36 */ /* 0x000fe40008000000 */
[----:B------:R-:W-:Y:S02]  /*15e00*/  IMAD.MOV.U32 R13, RZ, RZ, R7 ;  /* 0x000000ffff0d7224 */ /* 0x000fe400078e0007 */
[----:B------:R-:W-:Y:S02]  /*15e10*/  IMAD.MOV.U32 R12, RZ, RZ, 0x1 ;  /* 0x00000001ff0c7424 */ /* 0x000fe400078e00ff */
[----:B------:R-:W-:-:S07]  /*15e20*/  IMAD.MOV.U32 R21, RZ, RZ, R14 ;  /* 0x000000ffff157224 */ /* 0x000fce00078e000e */
[----:B------:R-:W-:Y:S05]  /*15e30*/  WARPSYNC.COLLECTIVE R15, `(.L_x_811) ;  /* 0x000000000f087348 */ /* 0x000fea0003c00000 */
[----:B------:R0:W1:Y:S02]  /*15e40*/  SHFL.IDX P6, R14, R13, R12, R11 ;  /* 0x0000000c0d0e7389 */ /* 0x00006400000c000b */
[----:B01----:R-:W-:Y:S01]  /*15e50*/  ENDCOLLECTIVE ;  /* 0x000000000000791b */ /* 0x003fe20003800000 */
.L_x_811:
        /* <DEDUP_REMOVED lines=11> */
.L_x_812:
[----:B------:R-:W-:Y:S05]  /*15f10*/  BRA `(.L_x_813) ;  /* 0xffffffdc00ec7947 */ /* 0x000fea000383ffff */
.L_x_756:
[----:B0-----:R-:W-:-:S04]  /*15f20*/  IMAD.U32 R3, RZ, RZ, UR38 ;  /* 0x00000026ff037e24 */ /* 0x001fc8000f8e00ff */
[----:B------:R0:W1:Y:S03]  /*15f30*/  SYNCS.PHASECHK.TRANS64.TRYWAIT P0, [R3+URZ+0x12420], R0 ;  /* 0x01242000030075a7 */ /* 0x000066000800017f */
[----:B-1----:R-:W-:Y:S05]  /*15f40*/  @!P0 NANOSLEEP.SYNCS 0x989680 ;  /* 0x009896800000895d */ /* 0x002fea0003900000 */
[----:B------:R-:W1:Y:S02]  /*15f50*/  @!P0 SYNCS.PHASECHK.TRANS64 P0, [R3+URZ+0x12420], R0 ;  /* 0x01242000030085a7 */ /* 0x000e64000800007f */
[----:B-1----:R-:W-:Y:S05]  /*15f60*/  @!P0 BRA `(.L_x_756) ;  /* 0xfffffffc00ec8947 */ /* 0x002fea000383ffff */
[----:B------:R-:W-:Y:S05]  /*15f70*/  BRA `(.L_x_814) ;  /* 0xffffffe000247947 */ /* 0x000fea000383ffff */
.L_x_761:
[----:B0-----:R0:W1:Y:S02]  /*15f80*/  SYNCS.PHASECHK.TRANS64.TRYWAIT P0, [R7+URZ+0x12480], R4 ;  /* 0x01248004070075a7 */ /* 0x001064000800017f */
[----:B-1----:R-:W-:Y:S05]  /*15f90*/  @!P0 NANOSLEEP.SYNCS 0x989680 ;  /* 0x009896800000895d */ /* 0x002fea0003900000 */
[----:B------:R-:W1:Y:S02]  /*15fa0*/  @!P0 SYNCS.PHASECHK.TRANS64 P0, [R7+URZ+0x12480], R4 ;  /* 0x01248004070085a7 */ /* 0x000e64000800007f */
[----:B-1----:R-:W-:Y:S05]  /*15fb0*/  @!P0 BRA `(.L_x_761) ;  /* 0xfffffffc00f08947 */ /* 0x002fea000383ffff */
[----:B------:R-:W-:Y:S05]  /*15fc0*/  BRA `(.L_x_815) ;  /* 0xffffffe000bc7947 */ /* 0x000fea000383ffff */
.L_x_765:
[----:B-1----:R1:W2:Y:S02]  /*15fd0*/  SYNCS.PHASECHK.TRANS64.TRYWAIT P0, [R7+URZ+0x12440], R4 ;  /* 0x01244004070075a7 */ /* 0x0022a4000800017f */
[----:B--2---:R-:W-:Y:S05]  /*15fe0*/  @!P0 NANOSLEEP.SYNCS 0x989680 ;  /* 0x009896800000895d */ /* 0x004fea0003900000 */
[----:B------:R-:W2:Y:S02]  /*15ff0*/  @!P0 SYNCS.PHASECHK.TRANS64 P0, [R7+URZ+0x12440], R4 ;  /* 0x01244004070085a7 */ /* 0x000ea4000800007f */
[----:B--2---:R-:W-:Y:S05]  /*16000*/  @!P0 BRA `(.L_x_765) ;  /* 0xfffffffc00f08947 */ /* 0x004fea000383ffff */
[----:B------:R-:W-:Y:S05]  /*16010*/  BRA `(.L_x_816) ;  /* 0xffffffe400287947 */ /* 0x000fea000383ffff */
.L_x_770:
[----:B-1----:R1:W2:Y:S02]  /*16020*/  SYNCS.PHASECHK.TRANS64.TRYWAIT P0, [R20+URZ+0x12470], R5 ;  /* 0x01247005140075a7 */ /* 0x0022a4000800017f */
[----:B--2---:R-:W-:Y:S05]  /*16030*/  @!P0 NANOSLEEP.SYNCS 0x989680 ;  /* 0x009896800000895d */ /* 0x004fea0003900000 */
[----:B------:R-:W2:Y:S02]  /*16040*/  @!P0 SYNCS.PHASECHK.TRANS64 P0, [R20+URZ+0x12470], R5 ;  /* 0x01247005140085a7 */ /* 0x000ea4000800007f */
[----:B--2---:R-:W-:Y:S05]  /*16050*/  @!P0 BRA `(.L_x_770) ;  /* 0xfffffffc00f08947 */ /* 0x004fea000383ffff */
[----:B------:R-:W-:Y:S05]  /*16060*/  BRA `(.L_x_817) ;  /* 0xffffffe400b07947 */ /* 0x000fea000383ffff */
.L_x_772:
[----:B0-----:R0:W1:Y:S02]  /*16070*/  SYNCS.PHASECHK.TRANS64.TRYWAIT P0, [R20+URZ+0x12460], R5 ;  /* 0x01246005140075a7 */ /* 0x001064000800017f */
[----:B-1----:R-:W-:Y:S05]  /*16080*/  @!P0 NANOSLEEP.SYNCS 0x989680 ;  /* 0x009896800000895d */ /* 0x002fea0003900000 */
[----:B------:R-:W1:Y:S02]  /*16090*/  @!P0 SYNCS.PHASECHK.TRANS64 P0, [R20+URZ+0x12460], R5 ;  /* 0x01246005140085a7 */ /* 0x000e64000800007f */
[----:B-1----:R-:W-:Y:S05]  /*160a0*/  @!P0 BRA `(.L_x_772) ;  /* 0xfffffffc00f08947 */ /* 0x002fea000383ffff */
[----:B------:R-:W-:Y:S05]  /*160b0*/  BRA `(.L_x_818) ;  /* 0xffffffe400b47947 */ /* 0x000fea000383ffff */
.L_x_778:
[----:B0-----:R0:W1:Y:S02]  /*160c0*/  SYNCS.PHASECHK.TRANS64.TRYWAIT P0, [R12+URZ+0x12470], R5 ;  /* 0x012470050c0075a7 */ /* 0x001064000800017f */
[----:B-1----:R-:W-:Y:S05]  /*160d0*/  @!P0 NANOSLEEP.SYNCS 0x989680 ;  /* 0x009896800000895d */ /* 0x002fea0003900000 */
[----:B------:R-:W1:Y:S02]  /*160e0*/  @!P0 SYNCS.PHASECHK.TRANS64 P0, [R12+URZ+0x12470], R5 ;  /* 0x012470050c0085a7 */ /* 0x000e64000800007f */
[----:B-1----:R-:W-:Y:S05]  /*160f0*/  @!P0 BRA `(.L_x_778) ;  /* 0xfffffffc00f08947 */ /* 0x002fea000383ffff */
[----:B------:R-:W-:Y:S05]  /*16100*/  BRA `(.L_x_819) ;  /* 0xffffffe800ac7947 */ /* 0x000fea000383ffff */
.L_x_780:
[----:B0-----:R0:W1:Y:S02]  /*16110*/  SYNCS.PHASECHK.TRANS64.TRYWAIT P0, [R12+URZ+0x12460], R5 ;  /* 0x012460050c0075a7 */ /* 0x001064000800017f */
[----:B-1----:R-:W-:Y:S05]  /*16120*/  @!P0 NANOSLEEP.SYNCS 0x989680 ;  /* 0x009896800000895d */ /* 0x002fea0003900000 */
[----:B------:R-:W1:Y:S02]  /*16130*/  @!P0 SYNCS.PHASECHK.TRANS64 P0, [R12+URZ+0x12460], R5 ;  /* 0x012460050c0085a7 */ /* 0x000e64000800007f */
[----:B-1----:R-:W-:Y:S05]  /*16140*/  @!P0 BRA `(.L_x_780) ;  /* 0xfffffffc00f08947 */ /* 0x002fea000383ffff */
[----:B------:R-:W-:Y:S05]  /*16150*/  BRA `(.L_x_820) ;  /* 0xffffffe800c47947 */ /* 0x000fea000383ffff */
.L_x_782:
[----:B0-----:R0:W1:Y:S02]  /*16160*/  SYNCS.PHASECHK.TRANS64.TRYWAIT P0, [R9+URZ+0x12420], R4 ;  /* 0x01242004090075a7 */ /* 0x001064000800017f */
[----:B-1----:R-:W-:Y:S05]  /*16170*/  @!P0 NANOSLEEP.SYNCS 0x989680 ;  /* 0x009896800000895d */ /* 0x002fea0003900000 */
[----:B------:R-:W1:Y:S02]  /*16180*/  @!P0 SYNCS.PHASECHK.TRANS64 P0, [R9+URZ+0x12420], R4 ;  /* 0x01242004090085a7 */ /* 0x000e64000800007f */
[----:B-1----:R-:W-:Y:S05]  /*16190*/  @!P0 BRA `(.L_x_782) ;  /* 0xfffffffc00f08947 */ /* 0x002fea000383ffff */
[----:B------:R-:W-:Y:S05]  /*161a0*/  BRA `(.L_x_821) ;  /* 0xffffffec009c7947 */ /* 0x000fea000383ffff */
.L_x_784:
[----:B0-----:R0:W1:Y:S02]  /*161b0*/  SYNCS.PHASECHK.TRANS64.TRYWAIT P1, [R7+URZ], R4 ;  /* 0x00000004070075a7 */ /* 0x001064000802017f */
[----:B-1----:R-:W-:Y:S05]  /*161c0*/  @!P1 NANOSLEEP.SYNCS 0x989680 ;  /* 0x009896800000995d */ /* 0x002fea0003900000 */
[----:B------:R-:W1:Y:S02]  /*161d0*/  @!P1 SYNCS.PHASECHK.TRANS64 P1, [R7+URZ], R4 ;  /* 0x00000004070095a7 */ /* 0x000e64000802007f */
[----:B-1----:R-:W-:Y:S05]  /*161e0*/  @!P1 BRA `(.L_x_784) ;  /* 0xfffffffc00f09947 */ /* 0x002fea000383ffff */
[----:B------:R-:W-:Y:S05]  /*161f0*/  BRA `(.L_x_822) ;  /* 0xffffffec00e07947 */ /* 0x000fea000383ffff */
.L_x_785:
[----:B-1----:R1:W2:Y:S02]  /*16200*/  SYNCS.PHASECHK.TRANS64.TRYWAIT P1, [R5+URZ], R0 ;  /* 0x00000000050075a7 */ /* 0x0022a4000802017f */
[----:B--2---:R-:W-:Y:S05]  /*16210*/  @!P1 NANOSLEEP.SYNCS 0x989680 ;  /* 0x009896800000995d */ /* 0x004fea0003900000 */
[----:B------:R-:W2:Y:S02]  /*16220*/  @!P1 SYNCS.PHASECHK.TRANS64 P1, [R5+URZ], R0 ;  /* 0x00000000050095a7 */ /* 0x000ea4000802007f */
[----:B--2---:R-:W-:Y:S05]  /*16230*/  @!P1 BRA `(.L_x_785) ;  /* 0xfffffffc00f09947 */ /* 0x004fea000383ffff */
[----:B------:R-:W-:Y:S05]  /*16240*/  BRA `(.L_x_823) ;  /* 0xffffffec00d47947 */ /* 0x000fea000383ffff */
.L_x_787:
[----:B--2---:R2:W3:Y:S02]  /*16250*/  SYNCS.PHASECHK.TRANS64.TRYWAIT P1, [R3+URZ+0x12460], R4 ;  /* 0x01246004030075a7 */ /* 0x0044e4000802017f */
[----:B---3--:R-:W-:Y:S05]  /*16260*/  @!P1 NANOSLEEP.SYNCS 0x989680 ;  /* 0x009896800000995d */ /* 0x008fea0003900000 */
[----:B------:R-:W3:Y:S02]  /*16270*/  @!P1 SYNCS.PHASECHK.TRANS64 P1, [R3+URZ+0x12460], R4 ;  /* 0x01246004030095a7 */ /* 0x000ee4000802007f */
[----:B---3--:R-:W-:Y:S05]  /*16280*/  @!P1 BRA `(.L_x_787) ;  /* 0xfffffffc00f09947 */ /* 0x008fea000383ffff */
[----:B------:R-:W-:Y:S05]  /*16290*/  BRA `(.L_x_824) ;  /* 0xffffffec00d47947 */ /* 0x000fea000383ffff */
.L_x_789:
[----:B-1----:R1:W3:Y:S02]  /*162a0*/  SYNCS.PHASECHK.TRANS64.TRYWAIT P1, [R5+URZ+0x12460], R0 ;  /* 0x01246000050075a7 */ /* 0x0022e4000802017f */
[----:B---3--:R-:W-:Y:S05]  /*162b0*/  @!P1 NANOSLEEP.SYNCS 0x989680 ;  /* 0x009896800000995d */ /* 0x008fea0003900000 */
[----:B------:R-:W3:Y:S02]  /*162c0*/  @!P1 SYNCS.PHASECHK.TRANS64 P1, [R5+URZ+0x12460], R0 ;  /* 0x01246000050095a7 */ /* 0x000ee4000802007f */
[----:B---3--:R-:W-:Y:S05]  /*162d0*/  @!P1 BRA `(.L_x_789) ;  /* 0xfffffffc00f09947 */ /* 0x008fea000383ffff */
[----:B------:R-:W-:Y:S05]  /*162e0*/  BRA `(.L_x_825) ;  /* 0xffffffec00d47947 */ /* 0x000fea000383ffff */
.L_x_791:
[----:B---3--:R3:W4:Y:S02]  /*162f0*/  SYNCS.PHASECHK.TRANS64.TRYWAIT P0, [R3+URZ+0x12480], R4 ;  /* 0x01248004030075a7 */ /* 0x008724000800017f */
[----:B----4-:R-:W-:Y:S05]  /*16300*/  @!P0 NANOSLEEP.SYNCS 0x989680 ;  /* 0x009896800000895d */ /* 0x010fea0003900000 */
[----:B------:R-:W4:Y:S02]  /*16310*/  @!P0 SYNCS.PHASECHK.TRANS64 P0, [R3+URZ+0x12480], R4 ;  /* 0x01248004030085a7 */ /* 0x000f24000800007f */
[----:B----4-:R-:W-:Y:S05]  /*16320*/  @!P0 BRA `(.L_x_791) ;  /* 0xfffffffc00f08947 */ /* 0x010fea000383ffff */
[----:B------:R-:W-:Y:S05]  /*16330*/  BRA `(.L_x_792) ;  /* 0xffffffec00d07947 */ /* 0x000fea000383ffff */
.L_x_826:
        /* <DEDUP_REMOVED lines=12> */
.L_x_2190:


//--------------------- .text._ZN7cutlass13device_kernelIN5flash11enable_sm90INS1_16FlashAttnFwdSm90INS1_25CollectiveMainloopFwdSm90ILi2EN4cute5tupleIJNS5_1CILi1EEES8_S8_EEENS6_IJNS7_ILi192EEENS7_ILi160EEENS7_ILi64EEEEEELi64ENS_12float_e4m3_tEfNS_4arch4Sm90ELb0ELb1ELb0ELb1ELb0ELb0ELb0ELb1ELb1ELb1ELb1ELb0EEENS1_21CollectiveEpilogueFwdINS6_IJSA_SC_SB_EEES9_NS_10bfloat16_tESG_Li384ELb1ELb1ELb1ELb1EEENS1_36VarlenDynamicPersistentTileSchedulerILi192ELi160ELi384ELi128ELb1ELb1ELb1ELb1ELb0ELb1EEEEEEEEEvNT_6ParamsE --------------------------
	.section	.text._ZN7cutlass13device_kernelIN5flash11enable_sm90INS1_16FlashAttnFwdSm90INS1_25CollectiveMainloopFwdSm90ILi2EN4cute5tupleIJNS5_1CILi1EEES8_S8_EEENS6_IJNS7_ILi192EEENS7_ILi160EEENS7_ILi64EEEEEELi64ENS_12float_e4m3_tEfNS_4arch4Sm90ELb0ELb1ELb0ELb1ELb0ELb0ELb0ELb1ELb1ELb1ELb1ELb0EEENS1_21CollectiveEpilogueFwdINS6_IJSA_SC_SB_EEES9_NS_10bfloat16_tESG_Li384ELb1ELb1ELb1ELb1EEENS1_36VarlenDynamicPersistentTileSchedulerILi192ELi160ELi384ELi128ELb1ELb1ELb1ELb1ELb0ELb1EEEEEEEEEvNT_6ParamsE,"ax",@progbits
	.align	128
.text._ZN7cutlass13device_kernelIN5flash11enable_sm90INS1_16FlashAttnFwdSm90INS1_25CollectiveMainloopFwdSm90ILi2EN4cute5tupleIJNS5_1CILi1EEES8_S8_EEENS6_IJNS7_ILi192EEENS7_ILi160EEENS7_ILi64EEEEEELi64ENS_12float_e4m3_tEfNS_4arch4Sm90ELb0ELb1ELb0ELb1ELb0ELb0ELb0ELb1ELb1ELb1ELb1ELb0EEENS1_21CollectiveEpilogueFwdINS6_IJSA_SC_SB_EEES9_NS_10bfloat16_tESG_Li384ELb1ELb1ELb1ELb1EEENS1_36VarlenDynamicPersistentTileSchedulerILi192ELi160ELi384ELi128ELb1ELb1ELb1ELb1ELb0ELb1EEEEEEEEEvNT_6ParamsE:
        .type           _ZN7cutlass13device_kernelIN5flash11enable_sm90INS1_16FlashAttnFwdSm90INS1_25CollectiveMainloopFwdSm90ILi2EN4cute5tupleIJNS5_1CILi1EEES8_S8_EEENS6_IJNS7_ILi192EEENS7_ILi160EEENS7_ILi64EEEEEELi64ENS_12float_e4m3_tEfNS_4arch4Sm90ELb0ELb1ELb0ELb1ELb0ELb0ELb0ELb1ELb1ELb1ELb1ELb0EEENS1_21CollectiveEpilogueFwdINS6_IJSA_SC_SB_EEES9_NS_10bfloat16_tESG_Li384ELb1ELb1ELb1ELb1EEENS1_36VarlenDynamicPersistentTileSchedulerILi192ELi160ELi384ELi128ELb1ELb1ELb1ELb1ELb0ELb1EEEEEEEEEvNT_6ParamsE,@function
        .size           _ZN7cutlass13device_kernelIN5flash11enable_sm90INS1_16FlashAttnFwdSm90INS1_25CollectiveMainloopFwdSm90ILi2EN4cute5tupleIJNS5_1CILi1EEES8_S8_EEENS6_IJNS7_ILi192EEENS7_ILi160EEENS7_ILi64EEEEEELi64ENS_12float_e4m3_tEfNS_4arch4Sm90ELb0ELb1ELb0ELb1ELb0ELb0ELb0ELb1ELb1ELb1ELb1ELb0EEENS1_21CollectiveEpilogueFwdINS6_IJSA_SC_SB_EEES9_NS_10bfloat16_tESG_Li384ELb1ELb1ELb1ELb1EEENS1_36VarlenDynamicPersistentTileSchedulerILi192ELi160ELi384ELi128ELb1ELb1ELb1ELb1ELb0ELb1EEEEEEEEEvNT_6ParamsE,(.L_x_2191 - _ZN7cutlass13device_kernelIN5flash11enable_sm90INS1_16FlashAttnFwdSm90INS1_25CollectiveMainloopFwdSm90ILi2EN4cute5tupleIJNS5_1CILi1EEES8_S8_EEENS6_IJNS7_ILi192EEENS7_ILi160EEENS7_ILi64EEEEEELi64ENS_12float_e4m3_tEfNS_4arch4Sm90ELb0ELb1ELb0ELb1ELb0ELb0ELb0ELb1ELb1ELb1ELb1ELb0EEENS1_21CollectiveEpilogueFwdINS6_IJSA_SC_SB_EEES9_NS_10bfloat16_tESG_Li384ELb1ELb1ELb1ELb1EEENS1_36VarlenDynamicPersistentTileSchedulerILi192ELi160ELi384ELi128ELb1ELb1ELb1ELb1ELb0ELb1EEEEEEEEEvNT_6ParamsE)
        .other          _ZN7cutlass13device_kernelIN5flash11enable_sm90INS1_16FlashAttnFwdSm90INS1_25CollectiveMainloopFwdSm90ILi2EN4cute5tupleIJNS5_1CILi1EEES8_S8_EEENS6_IJNS7_ILi192EEENS7_ILi160EEENS7_ILi64EEEEEELi64ENS_12float_e4m3_tEfNS_4arch4Sm90ELb0ELb1ELb0ELb1ELb0ELb0ELb0ELb1ELb1ELb1ELb1ELb0EEENS1_21CollectiveEpilogueFwdINS6_IJSA_SC_SB_EEES9_NS_10bfloat16_tESG_Li384ELb1ELb1ELb1ELb1EEENS1_36VarlenDynamicPersistentTileSchedulerILi192ELi160ELi384ELi128ELb1ELb1ELb1ELb1ELb0ELb1EEEEEEEEEvNT_6ParamsE,@"STO_CUDA_ENTRY STV_DEFAULT"
_ZN7cutlass13device_kernelIN5flash11enable_sm90INS1_16FlashAttnFwdSm90INS1_25CollectiveMainloopFwdSm90ILi2EN4cute5tupleIJNS5_1CILi1EEES8_S8_EEENS6_IJNS7_ILi192EEENS7_ILi160EEENS7_ILi64EEEEEELi64ENS_12float_e4m3_tEfNS_4arch4Sm90ELb0ELb1ELb0ELb1ELb0ELb0ELb0ELb1ELb1ELb1ELb1ELb0EEENS1_21CollectiveEpilogueFwdINS6_IJSA_SC_SB_EEES9_NS_10bfloat16_tESG_Li384ELb1ELb1ELb1ELb1EEENS1_36VarlenDynamicPersistentTileSchedulerILi192ELi160ELi384ELi128ELb1ELb1ELb1ELb1ELb0ELb1EEEEEEEEEvNT_6ParamsE:
        /* <DEDUP_REMOVED lines=18> */
.L_x_828:
[----:B------:R-:W-:Y:S05]  /*0120*/  BSYNC B0 ;  /* 0x0000000000007941 */ /* 0x000fea0003800000 */
.L_x_827:
        /* <DEDUP_REMOVED lines=41> */
.L_x_829:
        /* <DEDUP_REMOVED lines=22> */
.L_x_830:
        /* <DEDUP_REMOVED lines=18> */
.L_x_831:
        /* <DEDUP_REMOVED lines=22> */
.L_x_832:
        /* <DEDUP_REMOVED lines=22> */
.L_x_833:
[----:B------:R-:W-:Y:S01]  /*0900*/  PLOP3.LUT P0, PT, PT, PT, UP0, 0x80, 0x0 ;  /* 0x000000000000781c */ /* 0x000fe20003f0f008 */
[----:B------:R-:W-:Y:S01]  /*0910*/  UMOV UR38, 0x1 ;  /* 0x0000000100267882 */ /* 0x000fe20000000000 */
[----:B------:R-:W-:Y:S01]  /*0920*/  NOP ;  /* 0x0000000000007918 */ /* 0x000fe20000000000 */
[----:B------:R-:W-:Y:S01]  /*0930*/  USEL UR38, UR38, 0x2, !UP0 ;  /* 0x0000000226267887 */ /* 0x000fe2000c000000 */
[----:B------:R-:W-:Y:S01]  /*0940*/  ULDC.64 UR52, c[0x0][0x208] ;  /* 0x0000820000347ab9 */ /* 0x000fe20000000a00 */
[----:B012-4-:R-:W-:Y:S08]  /*0950*/  BAR.SYNC.DEFER_BLOCKING 0x0 ;  /* 0x0000000000007b1d */ /* 0x017ff00000010000 */
[----:B------:R-:W-:Y:S05]  /*0960*/  @!P0 BRA `(.L_x_834) ;  /* 0x0000012c00248947 */ /* 0x000fea0003800000 */
.L_x_835:
        /* <DEDUP_REMOVED lines=19> */
[----:B------:R-:W-:Y:S01]  /*0aa0*/  R2UR UR50, R15 ;  /* 0x000000000f3272ca */ /* 0x000fe200000e0000 */
[----:B------:R-:W-:Y:S01]  /*0ab0*/  UMOV UR47, URZ ;  /* 0x0000003f002f7c82 */ /* 0x000fe20008000000 */
[----:B------:R-:W-:Y:S01]  /*0ac0*/  UMOV UR46, URZ ;  /* 0x0000003f002e7c82 */ /* 0x000fe20008000000 */
[----:B0-----:R-:W-:-:S05]  /*0ad0*/  VIADD R0, R0, 0xffffff80 ;  /* 0xffffff8000007836 */ /* 0x001fca0000000000 */
[----:B------:R-:W-:-:S04]  /*0ae0*/  SHF.R.S32.HI R3, RZ, 0x1f, R0 ;  /* 0x0000001fff037819 */ /* 0x000fc80000011400 */
[CC--:B------:R-:W-:Y:S02]  /*0af0*/  LEA.HI R2, R3.reuse, R0.reuse, RZ, 0x7 ;  /* 0x0000000003027211 */ /* 0x0c0fe400078f38ff */
[----:B------:R-:W-:Y:S02]  /*0b00*/  LEA.HI R3, R3, R0, RZ, 0x2 ;  /* 0x0000000003037211 */ /* 0x000fe400078f10ff */
[----:B------:R-:W-:Y:S02]  /*0b10*/  LOP3.LUT R5, R2, 0xffffff80, RZ, 0xc0, !PT ;  /* 0xffffff8002057812 */ /* 0x000fe400078ec0ff */
[----:B------:R-:W-:Y:S02]  /*0b20*/  SHF.R.S32.HI R2, RZ, 0x7, R2 ;  /* 0x00000007ff027819 */ /* 0x000fe40000011402 */
[----:B------:R-:W-:Y:S01]  /*0b30*/  LOP3.LUT R9, R3, 0xfffffffc, RZ, 0xc0, !PT ;  /* 0xfffffffc03097812 */ /* 0x000fe200078ec0ff */
[----:B------:R-:W-:Y:S02]  /*0b40*/  IMAD.IADD R5, R0, 0x1, -R5 ;  /* 0x0000000100057824 */ /* 0x000fe400078e0a05 */
[----:B------:R-:W-:-:S03]  /*0b50*/  IMAD.HI R3, R2, 0x55555556, RZ ;  /* 0x5555555602037827 */ /* 0x000fc600078e02ff */
[----:B------:R-:W-:Y:S01]  /*0b60*/  SHF.R.S32.HI R4, RZ, 0x1f, R5 ;  /* 0x0000001fff047819 */ /* 0x000fe20000011405 */
[----:B------:R-:W-:Y:S01]  /*0b70*/  IMAD.IADD R9, R0, 0x1, -R9 ;  /* 0x0000000100097824 */ /* 0x000fe200078e0a09 */
[----:B------:R-:W-:Y:S02]  /*0b80*/  LEA.HI R3, R3, R3, RZ, 0x1 ;  /* 0x0000000303037211 */ /* 0x000fe400078f08ff */
[CC--:B------:R-:W-:Y:S02]  /*0b90*/  LEA.HI R6, R4.reuse, R5.reuse, RZ, 0x2 ;  /* 0x0000000504067211 */ /* 0x0c0fe400078f10ff */
[----:B------:R-:W-:Y:S01]  /*0ba0*/  LEA.HI R4, R4, R5, RZ, 0x5 ;  /* 0x0000000504047211 */ /* 0x000fe200078f28ff */
[----:B------:R-:W-:Y:S01]  /*0bb0*/  IMAD R3, R3, -0x3, R2 ;  /* 0xfffffffd03037824 */ /* 0x000fe200078e0202 */
[--C-:B------:R-:W-:Y:S02]  /*0bc0*/  SHF.R.S32.HI R7, RZ, 0x2, R6.reuse ;  /* 0x00000002ff077819 */ /* 0x100fe40000011406 */
[----:B------:R-:W-:-:S02]  /*0bd0*/  SHF.R.S32.HI R8, RZ, 0x1f, R6 ;  /* 0x0000001fff087819 */ /* 0x000fc40000011406 */
[----:B------:R-:W-:Y:S02]  /*0be0*/  LEA.HI R0, R9, R9, RZ, 0x1 ;  /* 0x0000000909007211 */ /* 0x000fe400078f08ff */
[----:B------:R-:W-:Y:S02]  /*0bf0*/  LEA.HI R8, R8, R7, RZ, 0x3 ;  /* 0x0000000708087211 */ /* 0x000fe400078f18ff */
[----:B------:R-:W-:Y:S02]  /*0c00*/  SHF.R.S32.HI R4, RZ, 0x5, R4 ;  /* 0x00000005ff047819 */ /* 0x000fe40000011404 */
[----:B------:R-:W-:Y:S02]  /*0c10*/  LOP3.LUT R8, R8, 0xfffffff8, RZ, 0xc0, !PT ;  /* 0xfffffff808087812 */ /* 0x000fe400078ec0ff */
[----:B------:R-:W-:Y:S02]  /*0c20*/  LOP3.LUT R0, R0, 0x1ffffffe, RZ, 0xc0, !PT ;  /* 0x1ffffffe00007812 */ /* 0x000fe400078ec0ff */
[----:B------:R-:W-:Y:S01]  /*0c30*/  LOP3.LUT R6, R6, 0x7ffffffc, RZ, 0xc0, !PT ;  /* 0x7ffffffc06067812 */ /* 0x000fe200078ec0ff */
[----:B------:R-:W-:-:S02]  /*0c40*/  IMAD.IADD R7, R7, 0x1, -R8 ;  /* 0x0000000107077824 */ /* 0x000fc400078e0a08 */
[----:B------:R-:W-:Y:S02]  /*0c50*/  IMAD.IADD R0, R9, 0x1, -R0 ;  /* 0x0000000109007824 */ /* 0x000fe400078e0a00 */
[----:B------:R-:W-:Y:S02]  /*0c60*/  IMAD R4, R4, 0x10, R7 ;  /* 0x0000001004047824 */ /* 0x000fe400078e0207 */
[----:B------:R-:W-:Y:S02]  /*0c70*/  IMAD.IADD R6, R5, 0x1, -R6 ;  /* 0x0000000105067824 */ /* 0x000fe400078e0a06 */
[----:B------:R-:W-:Y:S02]  /*0c80*/  IMAD R3, R3, 0x40, R4 ;  /* 0x0000004003037824 */ /* 0x000fe400078e0204 */
[----:B------:R-:W-:Y:S02]  /*0c90*/  IMAD.SHL.U32 R156, R6, 0x2, RZ ;  /* 0x00000002069c7824 */ /* 0x000fe400078e00ff */
[----:B------:R-:W-:-:S05]  /*0ca0*/  IMAD R0, R0, 0x8, R3 ;  /* 0x0000000800007824 */ /* 0x000fca00078e0203 */
[----:B------:R0:W-:Y:S02]  /*0cb0*/  STL [R1], R0 ;  /* 0x0000000001007387 */ /* 0x0001e40000100800 */
.L_x_931:
[----:B012-4-:R-:W1:Y:S01]  /*0cc0*/  LDC.64 R6, c[0x0][0xa18] ;  /* 0x00028600ff067b82 */ /* 0x017e620000000a00 */
[----:B------:R-:W-:Y:S02]  /*0cd0*/  IMAD.U32 R3, RZ, RZ, UR50 ;  /* 0x00000032ff037e24 */ /* 0x000fe4000f8e00ff */
[----:B---3--:R-:W-:-:S05]  /*0ce0*/  IMAD.MOV.U32 R8, RZ, RZ, RZ ;  /* 0x000000ffff087224 */ /* 0x008fca00078e00ff */
[----:B------:R-:W2:Y:S08]  /*0cf0*/  LDC R18, c[0x0][0x288] ;  /* 0x0000a200ff127b82 */ /* 0x000eb00000000800 */
[----:B------:R-:W3:Y:S08]  /*0d00*/  LDC.64 R4, c[0x0][0xa28] ;  /* 0x00028a00ff047b82 */ /* 0x000ef00000000a00 */
[----:B------:R-:W4:Y:S01]  /*0d10*/  LDC.64 R10, c[0x0][0x418] ;  /* 0x00010600ff0a7b82 */ /* 0x000f220000000a00 */
[----:B-1----:R-:W-:-:S07]  /*0d20*/  ISETP.NE.U32.AND P1, PT, R6, RZ, PT ;  /* 0x000000ff0600720c */ /* 0x002fce0003f25070 */
[----:B0-----:R-:W0:Y:S01]  /*0d30*/  LDC R0, c[0x0][0x424] ;  /* 0x00010900ff007b82 */ /* 0x001e220000000800 */
[----:B------:R-:W-:-:S07]  /*0d40*/  ISETP.NE.AND.EX P1, PT, R7, RZ, PT, P1 ;  /* 0x000000ff0700720c */ /* 0x000fce0003f25310 */
[----:B------:R-:W1:Y:S01]  /*0d50*/  LDC R17, c[0x0][0x2f0] ;  /* 0x0000bc00ff117b82 */ /* 0x000e620000000800 */
[----:B---3--:R-:W-:Y:S01]  /*0d60*/  ISETP.NE.U32.AND P0, PT, R4, RZ, PT ;  /* 0x000000ff0400720c */ /* 0x008fe20003f05070 */
[----:B------:R-:W-:Y:S01]  /*0d70*/  ULOP3.LUT UR4, UR6, 0xff000000, URZ, 0xc0, !UPT ;  /* 0xff00000006047892 */ /* 0x000fe2000f8ec03f */
[----:B------:R-:W-:Y:S02]  /*0d80*/  ULDC.64 UR8, c[0x0][0xa20] ;  /* 0x0002880000087ab9 */ /* 0x000fe40000000a00 */
[----:B------:R-:W-:-:S03]  /*0d90*/  ISETP.NE.AND.EX P0, PT, R5, RZ, PT, P0 ;  /* 0x000000ff0500720c */ /* 0x000fc60003f05300 */
[----:B------:R-:W3:Y:S10]  /*0da0*/  @P1 LDC.64 R6, c[0x0][0xa18] ;  /* 0x00028600ff061b82 */ /* 0x000ef40000000a00 */
[----:B------:R-:W4:Y:S01]  /*0db0*/  @P0 LDC.64 R4, c[0x0][0xa28] ;  /* 0x00028a00ff040b82 */ /* 0x000f220000000a00 */
[----:B---3--:R-:W-:-:S05]  /*0dc0*/  @P1 IMAD.WIDE R6, R3, 0x4, R6 ;  /* 0x0000000403061825 */ /* 0x008fca00078e0206 */
[----:B--2--5:R2:W5:Y:S01]  /*0dd0*/  @P1 LDG.E R18, desc[UR52][R6.64] ;  /* 0x0000003406121981 */ /* 0x024562000c1e1900 */
[----:B----4-:R-:W-:Y:S01]  /*0de0*/  @P0 IMAD.WIDE R4, R3, 0x4, R4 ;  /* 0x0000000403040825 */ /* 0x010fe200078e0204 */
[----:B------:R-:W-:Y:S01]  /*0df0*/  ULOP3.LUT UR42, UR6, 0xff0000, URZ, 0xc0, !UPT ;  /* 0x00ff0000062a7892 */ /* 0x000fe2000f8ec03f */
[----:B------:R-:W-:Y:S01]  /*0e00*/  ISETP.NE.U32.AND P2, PT, RZ, UR8, PT ;  /* 0x00000008ff007c0c */ /* 0x000fe2000bf45070 */
[----:B------:R-:W-:Y:S02]  /*0e10*/  USHF.R.U32.HI UR4, URZ, 0x8, UR4 ;  /* 0x000000083f047899 */ /* 0x000fe40008011604 */
[----:B------:R2:W5:Y:S01]  /*0e20*/  @P0 LDG.E R8, desc[UR52][R4.64] ;  /* 0x0000003404080981 */ /* 0x000562000c1e1900 */
[----:B------:R-:W-:Y:S01]  /*0e30*/  ISETP.NE.U32.AND P0, PT, R10, RZ, PT ;  /* 0x000000ff0a00720c */ /* 0x000fe20003f05070 */
[----:B------:R-:W-:Y:S01]  /*0e40*/  ULEA.HI UR42, UR42, UR4, URZ, 0x10 ;  /* 0x000000042a2a7291 */ /* 0x000fe2000f8f803f */
[----:B------:R-:W-:Y:S01]  /*0e50*/  ISETP.NE.AND.EX P2, PT, RZ, UR9, PT, P2 ;  /* 0x00000009ff007c0c */ /* 0x000fe2000bf45320 */
[----:B------:R-:W-:Y:S01]  /*0e60*/  ULOP3.LUT UR36, UR6, 0xffff, URZ, 0xc0, !UPT ;  /* 0x0000ffff06247892 */ /* 0x000fe2000f8ec03f */
[----:B------:R-:W-:-:S04]  /*0e70*/  ISETP.NE.AND.EX P0, PT, R11, RZ, PT, P0 ;  /* 0x000000ff0b00720c */ /* 0x000fc80003f05300 */
[----:B0-----:R-:W-:Y:S01]  /*0e80*/  SEL R0, R0, 0x1, P0 ;  /* 0x0000000100007807 */ /* 0x001fe20000000000 */
[----:B-12---:R-:W-:Y:S08]  /*0e90*/  @P1 BRA `(.L_x_836) ;  /* 0x0000000000281947 */ /* 0x006ff00003800000 */
[----:B------:R-:W-:Y:S02]  /*0ea0*/  ULDC.64 UR6, c[0x0][0xa00] ;  /* 0x0002800000067ab9 */ /* 0x000fe40000000a00 */
[----:B------:R-:W-:-:S04]  /*0eb0*/  ISETP.NE.U32.AND P0, PT, RZ, UR6, PT ;  /* 0x00000006ff007c0c */ /* 0x000fc8000bf05070 */
[----:B------:R-:W-:-:S13]  /*0ec0*/  ISETP.NE.AND.EX P0, PT, RZ, UR7, PT, P0 ;  /* 0x00000007ff007c0c */ /* 0x000fda000bf05300 */
[----:B------:R-:W-:Y:S05]  /*0ed0*/  @!P0 BRA `(.L_x_836) ;  /* 0x0000000000188947 */ /* 0x000fea0003800000 */
[----:B------:R-:W0:Y:S01]  /*0ee0*/  LDC.64 R4, c[0x0][0xa00] ;  /* 0x00028000ff047b82 */ /* 0x000e220000000a00 */
[----:B------:R-:W-:-:S04]  /*0ef0*/  IMAD.U32 R3, RZ, RZ, UR50 ;  /* 0x00000032ff037e24 */ /* 0x000fc8000f8e00ff */
[----:B0-----:R-:W-:-:S05]  /*0f00*/  IMAD.WIDE R4, R3, 0x4, R4 ;  /* 0x0000000403047825 */ /* 0x001fca00078e0204 */
[----:B-----5:R-:W2:Y:S04]  /*0f10*/  LDG.E R18, desc[UR52][R4.64] ;  /* 0x0000003404127981 */ /* 0x020ea8000c1e1900 */
[----:B------:R-:W2:Y:S02]  /*0f20*/  LDG.E R3, desc[UR52][R4.64+0x4] ;  /* 0x0000043404037981 */ /* 0x000ea4000c1e1900 */
[----:B--2---:R-:W-:-:S07]  /*0f30*/  IMAD.IADD R18, R3, 0x1, -R18 ;  /* 0x0000000103127824 */ /* 0x004fce00078e0a12 */
.L_x_836:
[----:B------:R-:W-:Y:S01]  /*0f40*/  UMOV UR37, UR50 ;  /* 0x0000003200257c82 */ /* 0x000fe20008000000 */
[----:B------:R-:W-:Y:S01]  /*0f50*/  IMAD R17, R0, R17, RZ ;  /* 0x0000001100117224 */ /* 0x000fe200078e02ff */
[----:B------:R-:W-:Y:S06]  /*0f60*/  @!P2 BRA `(.L_x_837) ;  /* 0x000000000018a947 */ /* 0x000fec0003800000 */
[----:B------:R-:W-:Y:S02]  /*0f70*/  ULDC.64 UR6, c[0x0][0xa20] ;  /* 0x0002880000067ab9 */ /* 0x000fe40000000a00 */
[----:B------:R-:W-:-:S06]  /*0f80*/  UIMAD.WIDE UR6, UR50, 0x4, UR6 ;  /* 0x00000004320678a5 */ /* 0x000fcc000f8e0206 */
[----:B------:R-:W-:Y:S02]  /*0f90*/  IMAD.U32 R4, RZ, RZ, UR6 ;  /* 0x00000006ff047e24 */ /* 0x000fe4000f8e00ff */
[----:B------:R-:W-:-:S05]  /*0fa0*/  IMAD.U32 R5, RZ, RZ, UR7 ;  /* 0x00000007ff057e24 */ /* 0x000fca000f8e00ff */
[----:B------:R0:W5:Y:S01]  /*0fb0*/  LDG.E R17, desc[UR52][R4.64] ;  /* 0x0000003404117981 */ /* 0x000162000c1e1900 */
[----:B------:R-:W-:Y:S05]  /*0fc0*/  BRA `(.L_x_838) ;  /* 0x0000000000287947 */ /* 0x000fea0003800000 */
.L_x_837:
[----:B------:R-:W-:Y:S02]  /*0fd0*/  ULDC.64 UR6, c[0x0][0xa08] ;  /* 0x0002820000067ab9 */ /* 0x000fe40000000a00 */
[----:B------:R-:W-:-:S04]  /*0fe0*/  ISETP.NE.U32.AND P0, PT, RZ, UR6, PT ;  /* 0x00000006ff007c0c */ /* 0x000fc8000bf05070 */
[----:B------:R-:W-:-:S13]  /*0ff0*/  ISETP.NE.AND.EX P0, PT, RZ, UR7, PT, P0 ;  /* 0x00000007ff007c0c */ /* 0x000fda000bf05300 */
[----:B------:R-:W-:Y:S05]  /*1000*/  @!P0 BRA `(.L_x_838) ;  /* 0x0000000000188947 */ /* 0x000fea0003800000 */
[----:B------:R-:W0:Y:S01]  /*1010*/  LDC.64 R4, c[0x0][0xa08] ;  /* 0x00028200ff047b82 */ /* 0x000e220000000a00 */
[----:B------:R-:W-:-:S04]  /*1020*/  IMAD.U32 R3, RZ, RZ, UR50 ;  /* 0x00000032ff037e24 */ /* 0x000fc8000f8e00ff */
[----:B0-----:R-:W-:-:S05]  /*1030*/  IMAD.WIDE R4, R3, 0x4, R4 ;  /* 0x0000000403047825 */ /* 0x001fca00078e0204 */
[----:B------:R-:W2:Y:S04]  /*1040*/  LDG.E R17, desc[UR52][R4.64] ;  /* 0x0000003404117981 */ /* 0x000ea8000c1e1900 */
[----:B------:R-:W2:Y:S02]  /*1050*/  LDG.E R0, desc[UR52][R4.64+0x4] ;  /* 0x0000043404007981 */ /* 0x000ea4000c1e1900 */
[----:B--2---:R-:W-:-:S07]  /*1060*/  IMAD.IADD R17, R0, 0x1, -R17 ;  /* 0x0000000100117824 */ /* 0x004fce00078e0a11 */
.L_x_838:
[----:B------:R-:W-:Y:S01]  /*1070*/  ULDC.64 UR8, c[0x0][0x990] ;  /* 0x0002640000087ab9 */ /* 0x000fe20000000a00 */
[----:B------:R-:W-:Y:S01]  /*1080*/  ULDC.64 UR6, c[0x0][0x998] ;  /* 0x0002660000067ab9 */ /* 0x000fe20000000a00 */
[----:B------:R-:W-:Y:S01]  /*1090*/  UISETP.NE.U32.AND UP0, UPT, UR8, URZ, UPT ;  /* 0x0000003f0800728c */ /* 0x000fe2000bf05070 */
[----:B------:R-:W-:Y:S01]  /*10a0*/  IMAD.MOV.U32 R3, RZ, RZ, 0x3f800000 ;  /* 0x3f800000ff037424 */ /* 0x000fe200078e00ff */
[----:B------:R-:W-:Y:S01]  /*10b0*/  UISETP.NE.U32.AND UP1, UPT, UR6, URZ, UPT ;  /* 0x0000003f0600728c */ /* 0x000fe2000bf25070 */
[----:B------:R-:W-:Y:S01]  /*10c0*/  IMAD.MOV.U32 R0, RZ, RZ, 0x3f800000 ;  /* 0x3f800000ff007424 */ /* 0x000fe200078e00ff */
[----:B------:R-:W-:Y:S02]  /*10d0*/  UISETP.NE.AND.EX UP0, UPT, UR9, URZ, UPT, UP0 ;  /* 0x0000003f0900728c */ /* 0x000fe4000bf05300 */
[----:B------:R-:W-:-:S04]  /*10e0*/  UISETP.NE.AND.EX UP1, UPT, UR7, URZ, UPT, UP1 ;  /* 0x0000003f0700728c */ /* 0x000fc8000bf25310 */
[----:B------:R-:W-:Y:S02]  /*10f0*/  PLOP3.LUT P0, PT, PT, PT, UP0, 0x80, 0x0 ;  /* 0x000000000000781c */ /* 0x000fe40003f0f008 */
[----:B------:R-:W-:-:S03]  /*1100*/  PLOP3.LUT P1, PT, PT, PT, UP1, 0x80, 0x0 ;  /* 0x000000000000781c */ /* 0x000fc60003f2f018 */
[----:B------:R-:W-:Y:S02]  /*1110*/  @UP0 USHF.R.S32.HI UR4, URZ, 0x1f, UR50 ;  /* 0x0000001f3f040899 */ /* 0x000fe40008011432 */
[----:B------:R-:W-:Y:S01]  /*1120*/  @UP1 USHF.R.S32.HI UR14, URZ, 0x1f, UR50 ;  /* 0x0000001f3f0e1899 */ /* 0x000fe20008011432 */
[----:B------:R-:W-:Y:S01]  /*1130*/  @UP0 ULDC.64 UR12, c[0x0][0x9a8] ;  /* 0x00026a00000c0ab9 */ /* 0x000fe20000000a00 */
[----:B------:R-:W-:Y:S01]  /*1140*/  @UP1 ULDC.64 UR16, c[0x0][0x9b8] ;  /* 0x00026e0000101ab9 */ /* 0x000fe20000000a00 */
[----:B------:R-:W-:Y:S02]  /*1150*/  @UP0 UIMAD UR4, UR4, UR12, URZ ;  /* 0x0000000c040402a4 */ /* 0x000fe4000f8e023f */
[----:B------:R-:W-:Y:S02]  /*1160*/  @UP1 UIMAD UR14, UR14, UR16, URZ ;  /* 0x000000100e0e12a4 */ /* 0x000fe4000f8e023f */
[----:B------:R-:W-:Y:S02]  /*1170*/  @UP0 UIMAD.WIDE.U32 UR10, UR50, UR12, URZ ;  /* 0x0000000c320a02a5 */ /* 0x000fe4000f8e003f */
[----:B------:R-:W-:-:S02]  /*1180*/  @UP0 UIMAD UR4, UR50, UR13, UR4 ;  /* 0x0000000d320402a4 */ /* 0x000fc4000f8e0204 */
[----:B------:R-:W-:Y:S02]  /*1190*/  @UP1 UIMAD UR14, UR50, UR17, UR14 ;  /* 0x00000011320e12a4 */ /* 0x000fe4000f8e020e */
[----:B------:R-:W-:Y:S02]  /*11a0*/  @UP1 UIMAD.WIDE.U32 UR12, UR50, UR16, URZ ;  /* 0x00000010320c12a5 */ /* 0x000fe4000f8e003f */
[----:B------:R-:W-:Y:S02]  /*11b0*/  @UP0 UIADD3 UR11, UR11, UR4, URZ ;  /* 0x000000040b0b0290 */ /* 0x000fe4000fffe03f */
[----:B------:R-:W-:Y:S01]  /*11c0*/  @UP1 UIADD3 UR13, UR13, UR14, URZ ;  /* 0x0000000e0d0d1290 */ /* 0x000fe2000fffe03f */
[----:B------:R-:W-:Y:S02]  /*11d0*/  @UP1 ULDC.64 UR16, c[0x0][0x9c0] ;  /* 0x0002700000101ab9 */ /* 0x000fe40000000a00 */
[----:B------:R-:W-:Y:S01]  /*11e0*/  @UP0 ULDC.64 UR14, c[0x0][0x9b0] ;  /* 0x00026c00000e0ab9 */ /* 0x000fe20000000a00 */
[----:B------:R-:W-:-:S02]  /*11f0*/  @UP1 UIMAD.WIDE.U32 UR12, UR36, UR16, UR12 ;  /* 0x00000010240c12a5 */ /* 0x000fc4000f8e000c */
[----:B------:R-:W-:Y:S02]  /*1200*/  @UP0 UIMAD.WIDE.U32 UR10, UR36, UR14, UR10 ;  /* 0x0000000e240a02a5 */ /* 0x000fe4000f8e000a */
[----:B------:R-:W-:Y:S02]  /*1210*/  @UP1 UIMAD UR4, UR36, UR17, UR13 ;  /* 0x00000011240412a4 */ /* 0x000fe4000f8e020d */
[----:B------:R-:W-:Y:S02]  /*1220*/  @UP0 UIMAD UR11, UR36, UR15, UR11 ;  /* 0x0000000f240b02a4 */ /* 0x000fe4000f8e020b */
[----:B------:R-:W-:Y:S02]  /*1230*/  @UP0 ULEA UR8, UP2, UR10, UR8, 0x2 ;  /* 0x000000080a080291 */ /* 0x000fe4000f84103f */
[----:B------:R-:W-:Y:S02]  /*1240*/  @UP1 ULEA UR6, UP3, UR12, UR6, 0x2 ;  /* 0x000000060c061291 */ /* 0x000fe4000f86103f */
[----:B------:R-:W-:-:S02]  /*1250*/  @UP0 ULEA.HI.X UR9, UR10, UR9, UR11, 0x2, UP2 ;  /* 0x000000090a090291 */ /* 0x000fc400090f140b */
[----:B------:R-:W-:Y:S01]  /*1260*/  @UP1 ULEA.HI.X UR7, UR12, UR7, UR4, 0x2, UP3 ;  /* 0x000000070c071291 */ /* 0x000fe200098f1404 */
[----:B0-----:R-:W-:Y:S02]  /*1270*/  IMAD.U32 R4, RZ, RZ, UR8 ;  /* 0x00000008ff047e24 */ /* 0x001fe4000f8e00ff */
[----:B-----5:R-:W-:Y:S01]  /*1280*/  IMAD.IADD R17, R17, 0x1, -R8 ;  /* 0x0000000111117824 */ /* 0x020fe200078e0a08 */
[----:B------:R-:W-:Y:S01]  /*1290*/  ULDC UR4, c[0x0][0x448] ;  /* 0x0001120000047ab9 */ /* 0x000fe20000000800 */
[----:B------:R-:W-:Y:S01]  /*12a0*/  IMAD.U32 R5, RZ, RZ, UR9 ;  /* 0x00000009ff057e24 */ /* 0x000fe2000f8e00ff */
[----:B------:R-:W-:Y:S01]  /*12b0*/  UIMAD UR39, UR5, 0xc0, URZ ;  /* 0x000000c0052778a4 */ /* 0x000fe2000f8e023f */
[----:B------:R-:W-:Y:S01]  /*12c0*/  IMAD.U32 R6, RZ, RZ, UR6 ;  /* 0x00000006ff067e24 */ /* 0x000fe2000f8e00ff */
[----:B------:R-:W-:Y:S01]  /*12d0*/  ULDC UR10, c[0x0][0x988] ;  /* 0x00026200000a7ab9 */ /* 0x000fe20000000800 */
[----:B------:R-:W-:Y:S01]  /*12e0*/  IMAD.U32 R7, RZ, RZ, UR7 ;  /* 0x00000007ff077e24 */ /* 0x000fe2000f8e00ff */
[----:B------:R-:W2:Y:S04]  /*12f0*/  @P0 LDG.E R3, desc[UR52][R4.64] ;  /* 0x0000003404030981 */ /* 0x000ea8000c1e1900 */
[----:B------:R-:W2:Y:S01]  /*1300*/  @P1 LDG.E R0, desc[UR52][R6.64] ;  /* 0x0000003406001981 */ /* 0x000ea2000c1e1900 */
[----:B------:R-:W-:Y:S01]  /*1310*/  UISETP.NE.AND UP1, UPT, UR4, 0x1, UPT ;  /* 0x000000010400788c */ /* 0x000fe2000bf25270 */
[----:B------:R-:W-:Y:S01]  /*1320*/  IADD3 R8, R17, 0x1, -R18 ;  /* 0x0000000111087810 */ /* 0x000fe20007ffe812 */
[----:B------:R-:W-:Y:S01]  /*1330*/  UIADD3 UR8, UR39, 0xbf, URZ ;  /* 0x000000bf27087890 */ /* 0x000fe2000fffe03f */
[----:B------:R-:W-:-:S02]  /*1340*/  ULDC.64 UR4, c[0x0][0x9e0] ;  /* 0x0002780000047ab9 */ /* 0x000fc40000000a00 */
[----:B------:R-:W-:Y:S01]  /*1350*/  R2UR UR9, R8 ;  /* 0x00000000080972ca */ /* 0x000fe200000e0000 */
[----:B------:R-:W-:-:S05]  /*1360*/  UISETP.GE.AND UP0, UPT, UR5, 0x1, UPT ;  /* 0x000000010500788c */ /* 0x000fca000bf06270 */
[----:B------:R-:W-:Y:S01]  /*1370*/  @UP1 ULDC UR6, c[0x0][0x44c] ;  /* 0x0001130000061ab9 */ /* 0x000fe20000000800 */
[----:B------:R-:W-:Y:S01]  /*1380*/  @UP1 ULDC UR11, c[0x0][0x450] ;  /* 0x00011400000b1ab9 */ /* 0x000fe20000000800 */
[----:B------:R-:W-:Y:S01]  /*1390*/  UIMAD.WIDE.U32 UR6, UR8, UR6, URZ ;  /* 0x00000006080672a5 */ /* 0x000fe2000f8e003f */
[----:B------:R-:W-:-:S03]  /*13a0*/  PLOP3.LUT P1, PT, PT, PT, UP0, 0x80, 0x0 ;  /* 0x000000000000781c */ /* 0x000fc60003f2f008 */
[----:B------:R-:W-:-:S04]  /*13b0*/  @UP1 USHF.R.U32.HI UR8, URZ, UR11, UR7 ;  /* 0x0000000b3f081299 */ /* 0x000fc80008011607 */
[----:B------:R-:W-:-:S04]  /*13c0*/  UIADD3 UR8, UR9, UR8, URZ ;  /* 0x0000000809087290 */ /* 0x000fc8000fffe03f */
[----:B------:R-:W-:Y:S01]  /*13d0*/  UIADD3 UR4, UR8, UR4, URZ ;  /* 0x0000000408047290 */ /* 0x000fe2000fffe03f */
[----:B--2---:R-:W-:-:S04]  /*13e0*/  FMUL.FTZ R0, R3, R0 ;  /* 0x0000000003007220 */ /* 0x004fc80000410000 */
        /* <DEDUP_REMOVED lines=14> */
.L_x_840:
[----:B------:R-:W-:-:S11]  /*14d0*/  UISETP.NE.AND UP0, UPT, UR5, 0x1, UPT ;  /* 0x000000010500788c */ /* 0x000fd6000bf05270 */
[----:B------:R-:W-:Y:S02]  /*14e0*/  @UP0 ULDC.64 UR8, c[0x0][0x9e8] ;  /* 0x00027a0000080ab9 */ /* 0x000fe40000000a00 */
[----:B------:R-:W-:-:S04]  /*14f0*/  UIMAD.WIDE.U32 UR6, UR4, UR8, URZ ;  /* 0x00000008040672a5 */ /* 0x000fc8000f8e003f */
[----:B------:R-:W-:-:S12]  /*1500*/  @UP0 USHF.R.U32.HI UR4, URZ, UR9, UR7 ;  /* 0x000000093f040299 */ /* 0x000fd80008011607 */
.L_x_841:
[----:B------:R-:W-:-:S06]  /*1510*/  UIMAD UR4, UR4, UR5, UR5 ;  /* 0x00000005040472a4 */ /* 0x000fcc000f8e0205 */
[----:B------:R-:W-:-:S07]  /*1520*/  VIMNMX R0, R0, UR4, PT ;  /* 0x0000000400007c48 */ /* 0x000fce000bfe0100 */
.L_x_839:
[C---:B------:R-:W-:Y:S01]  /*1530*/  IMAD.IADD R19, R17.reuse, 0x1, -R18 ;  /* 0x0000000111137824 */ /* 0x040fe200078e0a12 */
[----:B------:R-:W-:Y:S01]  /*1540*/  @UP1 ULDC UR6, c[0x0][0x44c] ;  /* 0x0001130000061ab9 */ /* 0x000fe20000000800 */
[----:B------:R-:W-:Y:S01]  /*1550*/  VIADD R3, R0, 0x9f ;  /* 0x0000009f00037836 */ /* 0x000fe20000000000 */
[----:B------:R-:W-:Y:S01]  /*1560*/  UIMAD.WIDE.U32 UR6, UR39, UR6, URZ ;  /* 0x00000006270672a5 */ /* 0x000fe2000f8e003f */
[----:B------:R-:W-:Y:S01]  /*1570*/  VIADD R0, R17, 0x9f ;  /* 0x0000009f11007836 */ /* 0x000fe20000000000 */
        /* <DEDUP_REMOVED lines=25> */
.L_x_843:
[----:B------:R-:W-:-:S11]  /*1710*/  UISETP.NE.AND UP0, UPT, UR5, 0x1, UPT ;  /* 0x000000010500788c */ /* 0x000fd6000bf05270 */
[----:B------:R-:W-:Y:S02]  /*1720*/  @UP0 ULDC.64 UR10, c[0x0][0x9e8] ;  /* 0x00027a00000a0ab9 */ /* 0x000fe40000000a00 */
[----:B------:R-:W-:-:S04]  /*1730*/  UIMAD.WIDE.U32 UR6, UR4, UR10, URZ ;  /* 0x0000000a040672a5 */ /* 0x000fc8000f8e003f */
[----:B------:R-:W-:-:S12]  /*1740*/  @UP0 USHF.R.U32.HI UR4, URZ, UR11, UR7 ;  /* 0x0000000b3f040299 */ /* 0x000fd80008011607 */
.L_x_844:
[----:B------:R-:W-:-:S04]  /*1750*/  UIMAD UR4, UR4, UR5, URZ ;  /* 0x00000005040472a4 */ /* 0x000fc8000f8e023f */
[----:B------:R-:W-:-:S04]  /*1760*/  UISETP.LT.AND UP0, UPT, UR8, UR4, UPT ;  /* 0x000000040800728c */ /* 0x000fc8000bf01270 */
[----:B------:R-:W-:-:S12]  /*1770*/  USEL UR8, UR8, UR4, !UP0 ;  /* 0x0000000408087287 */ /* 0x000fd8000c000000 */
.L_x_842:
[----:B------:R-:W-:Y:S02]  /*1780*/  UIMAD.WIDE UR4, UR8, 0x66666667, URZ ;  /* 0x66666667080478a5 */ /* 0x000fe4000f8e023f */
[----:B------:R-:W-:Y:S02]  /*1790*/  ULOP3.LUT UR41, UR42, 0xff, URZ, 0xc0, !UPT ;  /* 0x000000ff2a297892 */ /* 0x000fe4000f8ec03f */
[----:B------:R-:W-:Y:S02]  /*17a0*/  USHF.R.U32.HI UR4, URZ, 0x1f, UR5 ;  /* 0x0000001f3f047899 */ /* 0x000fe40008011605 */
[----:B------:R-:W-:Y:S02]  /*17b0*/  USHF.R.U32.HI UR42, URZ, 0x10, UR42 ;  /* 0x000000103f2a7899 */ /* 0x000fe4000801162a */
[----:B------:R-:W-:-:S04]  /*17c0*/  ULEA.HI.SX32 UR4, UR5, UR4, 0x1a ;  /* 0x0000000405047291 */ /* 0x000fc8000f8fd23f */
[----:B------:R-:W-:-:S04]  /*17d0*/  UISETP.LT.AND UP0, UPT, URZ, UR4, UPT ;  /* 0x000000043f00728c */ /* 0x000fc8000bf01270 */
[----:B------:R-:W-:-:S03]  /*17e0*/  USEL UR43, URZ, UR4, !UP0 ;  /* 0x000000043f2b7287 */ /* 0x000fc6000c000000 */
[----:B------:R-:W-:-:S03]  /*17f0*/  UMOV UR4, URZ ;  /* 0x0000003f00047c82 */ /* 0x000fc60008000000 */
[----:B------:R-:W-:-:S13]  /*1800*/  ISETP.GT.AND P0, PT, R22, UR43, PT ;  /* 0x0000002b16007c0c */ /* 0x000fda000bf04270 */
[----:B------:R-:W-:Y:S05]  /*1810*/  @!P0 BRA `(.L_x_845) ;  /* 0x0000000000988947 */ /* 0x000fea0003800000 */
[----:B------:R-:W-:Y:S01]  /*1820*/  UISETP.NE.AND UP0, UPT, UR42, URZ, UPT ;  /* 0x0000003f2a00728c */ /* 0x000fe2000bf05270 */
[----:B------:R-:W-:-:S03]  /*1830*/  ULDC UR4, c[0x0][0x9f0] ;  /* 0x00027c0000047ab9 */ /* 0x000fc60000000800 */
[----:B------:R-:W-:-:S03]  /*1840*/  USEL UR9, UR42, UR4, UP0 ;  /* 0x000000042a097287 */ /* 0x000fc60008000000 */
[----:B------:R-:W-:-:S03]  /*1850*/  UMOV UR4, URZ ;  /* 0x0000003f00047c82 */ /* 0x000fc60008000000 */
[----:B------:R-:W-:-:S05]  /*1860*/  IMAD.U32 R5, RZ, RZ, UR9 ;  /* 0x00000009ff057e24 */ /* 0x000fca000f8e00ff */
        /* <DEDUP_REMOVED lines=33> */
.L_x_845:
[----:B------:R-:W-:Y:S02]  /*1a80*/  UIMAD UR43, UR41, UR4, UR43 ;  /* 0x00000004292b72a4 */ /* 0x000fe4000f8e022b */
[----:B------:R-:W-:Y:S01]  /*1a90*/  IMAD.U32 R3, RZ, RZ, UR4 ;  /* 0x00000004ff037e24 */ /* 0x000fe2000f8e00ff */
[----:B------:R-:W-:Y:S02]  /*1aa0*/  PLOP3.LUT P0, PT, PT, PT, PT, 0x80, 0x0 ;  /* 0x000000000000781c */ /* 0x000fe40003f0f070 */
[----:B------:R-:W-:Y:S02]  /*1ab0*/  CS2R R28, SRZ ;  /* 0x00000000001c7805 */ /* 0x000fe4000001ff00 */
[----:B------:R-:W-:Y:S02]  /*1ac0*/  CS2R R6, SRZ ;  /* 0x0000000000067805 */ /* 0x000fe4000001ff00 */
[----:B------:R-:W-:Y:S02]  /*1ad0*/  CS2R R24, SRZ ;  /* 0x0000000000187805 */ /* 0x000fe4000001ff00 */
[----:B------:R-:W-:-:S02]  /*1ae0*/  VIADDMNMX R22, R3, UR43, R22, PT ;  /* 0x0000002b03167c46 */ /* 0x000fc4000b800116 */
[----:B------:R-:W-:Y:S02]  /*1af0*/  CS2R R30, SRZ ;  /* 0x00000000001e7805 */ /* 0x000fe4000001ff00 */
[----:B------:R-:W-:Y:S02]  /*1b00*/  CS2R R26, SRZ ;  /* 0x00000000001a7805 */ /* 0x000fe4000001ff00 */
[----:B------:R-:W-:Y:S02]  /*1b10*/  CS2R R36, SRZ ;  /* 0x0000000000247805 */ /* 0x000fe4000001ff00 */
[----:B------:R-:W-:Y:S02]  /*1b20*/  ISETP.GT.AND P1, PT, R22, UR43, PT ;  /* 0x0000002b16007c0c */ /* 0x000fe4000bf24270 */
[----:B------:R-:W-:Y:S02]  /*1b30*/  CS2R R32, SRZ ;  /* 0x0000000000207805 */ /* 0x000fe4000001ff00 */
[----:B------:R-:W-:-:S02]  /*1b40*/  CS2R R38, SRZ ;  /* 0x0000000000267805 */ /* 0x000fc4000001ff00 */
[----:B------:R-:W-:Y:S02]  /*1b50*/  CS2R R34, SRZ ;  /* 0x0000000000227805 */ /* 0x000fe4000001ff00 */
[----:B------:R-:W-:Y:S02]  /*1b60*/  CS2R R44, SRZ ;  /* 0x00000000002c7805 */ /* 0x000fe4000001ff00 */
[----:B------:R-:W-:Y:S01]  /*1b70*/  CS2R R40, SRZ ;  /* 0x0000000000287805 */ /* 0x000fe2000001ff00 */
[----:B------:R-:W-:Y:S01]  /*1b80*/  IMAD.MOV.U32 R14, RZ, RZ, RZ ;  /* 0x000000ffff0e7224 */ /* 0x000fe200078e00ff */
[----:B------:R-:W-:Y:S01]  /*1b90*/  CS2R R42, SRZ ;  /* 0x00000000002a7805 */ /* 0x000fe2000001ff00 */
[----:B------:R-:W-:Y:S01]  /*1ba0*/  IMAD.MOV.U32 R47, RZ, RZ, RZ ;  /* 0x000000ffff2f7224 */ /* 0x000fe200078e00ff */
[----:B------:R-:W-:Y:S02]  /*1bb0*/  CS2R R52, SRZ ;  /* 0x0000000000347805 */ /* 0x000fe4000001ff00 */
[----:B------:R-:W-:-:S02]  /*1bc0*/  CS2R R48, SRZ ;  /* 0x0000000000307805 */ /* 0x000fc4000001ff00 */
[----:B------:R-:W-:Y:S02]  /*1bd0*/  CS2R R54, SRZ ;  /* 0x0000000000367805 */ /* 0x000fe4000001ff00 */
[----:B------:R-:W-:Y:S01]  /*1be0*/  CS2R R50, SRZ ;  /* 0x0000000000327805 */ /* 0x000fe2000001ff00 */
[----:B------:R-:W-:Y:S06]  /*1bf0*/  @!P1 BRA `(.L_x_846) ;  /* 0x000000ec00489947 */ /* 0x000fec0003800000 */
[----:B------:R-:W0:Y:S01]  /*1c00*/  S2R R0, SR_TID.X ;  /* 0x0000000000007919 */ /* 0x000e220000002100 */
[----:B------:R-:W1:Y:S01]  /*1c10*/  S2UR UR44, SR_CgaCtaId ;  /* 0x00000000002c79c3 */ /* 0x000e620000008800 */
[----:B------:R-:W-:Y:S02]  /*1c20*/  UMOV UR45, 0x400 ;  /* 0x00000400002d7882 */ /* 0x000fe40000000000 */
[----:B-1----:R-:W-:Y:S01]  /*1c30*/  ULEA UR45, UR44, UR45, 0x18 ;  /* 0x0000002d2c2d7291 */ /* 0x002fe2000f8ec03f */
[----:B0-----:R-:W-:-:S05]  /*1c40*/  VIADD R0, R0, 0xffffff80 ;  /* 0xffffff8000007836 */ /* 0x001fca0000000000 */
[----:B------:R-:W-:-:S04]  /*1c50*/  SHF.R.S32.HI R3, RZ, 0x1f, R0 ;  /* 0x0000001fff037819 */ /* 0x000fc80000011400 */
[----:B------:R-:W-:-:S04]  /*1c60*/  LEA.HI R3, R3, R0, RZ, 0x7 ;  /* 0x0000000003037211 */ /* 0x000fc800078f38ff */
[----:B------:R-:W-:-:S06]  /*1c70*/  SHF.R.S32.HI R3, RZ, 0x7, R3 ;  /* 0x00000007ff037819 */ /* 0x000fcc0000011403 */
        /* <DEDUP_REMOVED lines=28> */
.L_x_847:
[----:B------:R-:W-:Y:S01]  /*1e40*/  ULEA.HI UR4, UR48, UR48, URZ, 0x1 ;  /* 0x0000003030047291 */ /* 0x000fe2000f8f083f */
[----:B------:R-:W-:-:S03]  /*1e50*/  IMAD.U32 R3, RZ, RZ, UR49 ;  /* 0x00000031ff037e24 */ /* 0x000fc6000f8e00ff */
[----:B------:R-:W-:Y:S02]  /*1e60*/  ULOP3.LUT UR4, UR4, 0xfffffffe, URZ, 0xc0, !UPT ;  /* 0xfffffffe04047892 */ /* 0x000fe4000f8ec03f */
[----:B------:R-:W-:Y:S02]  /*1e70*/  ISETP.NE.AND P0, PT, R3, 0x3, PT ;  /* 0x000000030300780c */ /* 0x000fe40003f05270 */
[----:B------:R-:W-:-:S06]  /*1e80*/  UIADD3 UR4, UR48, -UR4, URZ ;  /* 0x8000000430047290 */ /* 0x000fcc000fffe03f */
[----:B------:R-:W-:-:S05]  /*1e90*/  IMAD.U32 R0, RZ, RZ, UR4 ;  /* 0x00000004ff007e24 */ /* 0x000fca000f8e00ff */
[----:B------:R-:W-:-:S04]  /*1ea0*/  SHF.L.U32 R0, R0, 0x1f, RZ ;  /* 0x0000001f00007819 */ /* 0x000fc800000006ff */
[----:B------:R-:W0:Y:S02]  /*1eb0*/  SYNCS.PHASECHK.TRANS64.TRYWAIT P1, [UR45+0x13200], R0 ;  /* 0x01320000ff0075a7 */ /* 0x000e24000802016d */
[----:B0-----:R-:W-:Y:S05]  /*1ec0*/  @!P1 BRA `(.L_x_848) ;  /* 0x0000017000e09947 */ /* 0x001fea0003800000 */
.L_x_1032:
[----:B------:R-:W-:Y:S05]  /*1ed0*/  @!P0 BRA `(.L_x_849) ;  /* 0x0000000000048947 */ /* 0x000fea0003800000 */
[----:B------:R-:W-:Y:S01]  /*1ee0*/  BPT.TRAP 0x1 ;  /* 0x000000040000795c */ /* 0x000fe20000300000 */
.L_x_849:
[----:B0-----:R-:W-:Y:S02]  /*1ef0*/  IMAD.U32 R3, RZ, RZ, UR46 ;  /* 0x0000002eff037e24 */ /* 0x001fe4000f8e00ff */
[----:B------:R-:W-:-:S03]  /*1f00*/  IMAD.U32 R0, RZ, RZ, UR47 ;  /* 0x0000002fff007e24 */ /* 0x000fc6000f8e00ff */
[----:B------:R-:W-:Y:S02]  /*1f10*/  LEA R3, R3, UR45, 0x3 ;  /* 0x0000002d03037c11 */ /* 0x000fe4000f8e18ff */
[----:B------:R-:W-:-:S04]  /*1f20*/  SHF.L.U32 R0, R0, 0x1f, RZ ;  /* 0x0000001f00007819 */ /* 0x000fc800000006ff */
[----:B------:R0:W1:Y:S01]  /*1f30*/  SYNCS.PHASECHK.TRANS64.TRYWAIT P1, [R3+URZ+0x13230], R0 ;  /* 0x01323000030075a7 */ /* 0x000062000802017f */
[----:B------:R-:W-:Y:S05]  /*1f40*/  @!P0 BRA `(.L_x_850) ;  /* 0x0000000000048947 */ /* 0x000fea0003800000 */
[----:B------:R-:W-:Y:S01]  /*1f50*/  BPT.TRAP 0x1 ;  /* 0x000000040000795c */ /* 0x000fe20000300000 */
.L_x_850:
[----:B-1----:R-:W-:Y:S05]  /*1f60*/  @P1 BRA `(.L_x_851) ;  /* 0x0000000000081947 */ /* 0x002fea0003800000 */
[----:B------:R-:W1:Y:S02]  /*1f70*/  SYNCS.PHASECHK.TRANS64.TRYWAIT P1, [R3+URZ+0x13230], R0 ;  /* 0x01323000030075a7 */ /* 0x000e64000802017f */
[----:B-1----:R-:W-:Y:S05]  /*1f80*/  @!P1 BRA `(.L_x_852) ;  /* 0x0000017000c89947 */ /* 0x002fea0003800000 */
.L_x_851:
[----:B------:R-:W2:Y:S01]  /*1f90*/  S2R R4, SR_TID.X ;  /* 0x0000000000047919 */ /* 0x000ea20000002100 */
[----:B------:R-:W-:Y:S01]  /*1fa0*/  UIADD3 UR4, UR45, 0xe000, URZ ;  /* 0x0000e0002d047890 */ /* 0x000fe2000fffe03f */
[----:B------:R-:W-:-:S03]  /*1fb0*/  LOP3.LUT R2, R2, 0xfffffff7, RZ, 0xc0, !PT ;  /* 0xfffffff702027812 */ /* 0x000fc600078ec0ff */
[----:B------:R-:W-:-:S04]  /*1fc0*/  USHF.R.U32.HI UR4, URZ, 0x4, UR4 ;  /* 0x000000043f047899 */ /* 0x000fc80008011604 */
[----:B------:R-:W-:-:S06]  /*1fd0*/  ULOP3.LUT UR4, UR4, 0x3fff, URZ, 0xc0, !UPT ;  /* 0x00003fff04047892 */ /* 0x000fcc000f8ec03f */
[----:B------:R-:W-:Y:S01]  /*1fe0*/  IMAD.U32 R157, RZ, RZ, UR4 ;  /* 0x00000004ff9d7e24 */ /* 0x000fe2000f8e00ff */
[----:B------:R-:W-:Y:S05]  /*1ff0*/  WARPSYNC.ALL ;  /* 0x0000000000007948 */ /* 0x000fea0003800000 */
[----:B------:R-:W-:Y:S02]  /*2000*/  LOP3.LUT R157, R157, 0x10000, RZ, 0xfc, !PT ;  /* 0x000100009d9d7812 */ /* 0x000fe400078efcff */
[----:B--2---:R-:W-:-:S13]  /*2010*/  LOP3.LUT P3, RZ, R4, 0x7f, RZ, 0xc0, !PT ;  /* 0x0000007f04ff7812 */ /* 0x004fda000786c0ff */
[----:B------:R-:W-:Y:S02]  /*2020*/  @P3 LOP3.LUT R2, R2, 0x8, RZ, 0xfc, !PT ;  /* 0x0000000802023812 */ /* 0x000fe400078efcff */
[----:B------:R-:W-:Y:S01]  /*2030*/  R2UR UR12, R157 ;  /* 0x000000009d0c72ca */ /* 0x000fe200000e0000 */
[----:B------:R-:W-:Y:S01]  /*2040*/  ULOP3.LUT UR51, UR51, 0x10000, URZ, 0xfc, !UPT ;  /* 0x0001000033337892 */ /* 0x000fe2000f8efc3f */
[----:B------:R-:W-:Y:S01]  /*2050*/  WARPGROUP.ARRIVE ;  /* 0x00000000000079c5 */ /* 0x000fe20000000000 */
[----:B------:R-:W-:Y:S01]  /*2060*/  UMOV UR9, 0x80000020 ;  /* 0x8000002000097882 */ /* 0x000fe20000000000 */
[----:B------:R-:W-:Y:S01]  /*2070*/  UMOV UR11, 0x80000020 ;  /* 0x80000020000b7882 */ /* 0x000fe20000000000 */
[----:B01----:R-:W2:Y:S01]  /*2080*/  LDL R0, [R1] ;  /* 0x0000000001007983 */ /* 0x003ea20000100800 */
[----:B------:R-:W-:Y:S01]  /*2090*/  UMOV UR7, 0x80000020 ;  /* 0x8000002000077882 */ /* 0x000fe20000000000 */
[----:B------:R-:W-:Y:S01]  /*20a0*/  ULDC UR13, c[0x0][0x448] ;  /* 0x00011200000d7ab9 */ /* 0x000fe20000000800 */
[----:B------:R-:W-:Y:S01]  /*20b0*/  UMOV UR8, UR51 ;  /* 0x0000003300087c82 */ /* 0x000fe20008000000 */
[----:B------:R-:W-:Y:S01]  /*20c0*/  UISETP.NE.AND UP0, UPT, UR13, 0x1, UPT ;  /* 0x000000010d00788c */ /* 0x000fe2000bf05270 */
[----:B------:R-:W-:-:S03]  /*20d0*/  ULDC UR21, c[0x0][0x9dc] ;  /* 0x0002770000157ab9 */ /* 0x000fc60000000800 */
[----:B------:R-:W-:Y:S02]  /*20e0*/  UIMAD UR12, UR46, 0x280, UR12 ;  /* 0x000002802e0c78a4 */ /* 0x000fe4000f8e020c */
[----:B------:R-:W-:Y:S02]  /*20f0*/  PLOP3.LUT P1, PT, PT, PT, UP0, 0x80, 0x0 ;  /* 0x000000000000781c */ /* 0x000fe40003f2f008 */
[----:B------:R-:W-:Y:S01]  /*2100*/  UIADD3 UR4, UR12, 0x80, URZ ;  /* 0x000000800c047890 */ /* 0x000fe2000fffe03f */
[----:B------:R-:W-:Y:S01]  /*2110*/  PLOP3.LUT P2, PT, PT, PT, UP0, 0x80, 0x0 ;  /* 0x000000000000781c */ /* 0x000fe20003f4f008 */
[----:B------:R-:W-:Y:S02]  /*2120*/  UIADD3 UR5, UR12, 0x100, URZ ;  /* 0x000001000c057890 */ /* 0x000fe4000fffe03f */
[----:B------:R-:W-:Y:S01]  /*2130*/  UMOV UR10, UR12 ;  /* 0x0000000c000a7c82 */ /* 0x000fe20008000000 */
[----:B------:R-:W-:Y:S01]  /*2140*/  UIADD3 UR6, UR12, 0x2, URZ ;  /* 0x000000020c067890 */ /* 0x000fe2000fffe03f */
[----:B------:R-:W-:Y:S01]  /*2150*/  QGMMA.64x32x32.F32.E4M3.E4M3 R88, gdesc[UR8], RZ, !UPT, gsb0 ;  /* 0x00600000085879f3 */ /* 0x000fe2000c0008ff */
[----:B------:R-:W-:Y:S01]  /*2160*/  UMOV UR10, UR4 ;  /* 0x00000004000a7c82 */ /* 0x000fe20008000000 */
[----:B------:R-:W-:Y:S01]  /*2170*/  UMOV UR11, 0x80000020 ;  /* 0x80000020000b7882 */ /* 0x000fe20000000000 */
[----:B------:R-:W-:Y:S01]  /*2180*/  UIADD3 UR4, UR12, 0x180, URZ ;  /* 0x000001800c047890 */ /* 0x000fe2000fffe03f */
[----:B------:R-:W-:-:S02]  /*2190*/  WARPGROUP.DEPBAR.LE gsb0, 0x0 ;  /* 0x00008000000079c5 */ /* 0x000fc40000010000 */
[----:B------:R-:W-:-:S06]  /*21a0*/  WARPGROUP.ARRIVE ;  /* 0x00000000000079c5 */ /* 0x000fcc0000000000 */
[----:B------:R-:W-:Y:S01]  /*21b0*/  QGMMA.64x32x32.F32.E4M3.E4M3 R72, gdesc[UR8], RZ, !UPT, gsb0 ;  /* 0x00600000084879f3 */ /* 0x000fe2000c0008ff */
[----:B------:R-:W-:Y:S01]  /*21c0*/  UMOV UR10, UR5 ;  /* 0x00000005000a7c82 */ /* 0x000fe20008000000 */
[----:B------:R-:W-:Y:S01]  /*21d0*/  UMOV UR11, 0x80000020 ;  /* 0x80000020000b7882 */ /* 0x000fe20000000000 */
[----:B------:R-:W-:Y:S01]  /*21e0*/  UIADD3 UR5, UR12, 0x200, URZ ;  /* 0x000002000c057890 */ /* 0x000fe2000fffe03f */
        /* <DEDUP_REMOVED lines=15> */
[----:B------:R-:W-:Y:S02]  /*22e0*/  UIADD3 UR10, UR12, 0x82, URZ ;  /* 0x000000820c0a7890 */ /* 0x000fe4000fffe03f */
[----:B------:R-:W-:Y:S01]  /*22f0*/  UIADD3 UR11, UR12, 0x102, URZ ;  /* 0x000001020c0b7890 */ /* 0x000fe2000fffe03f */
[----:B--2---:R-:W-:-:S04]  /*2300*/  VIADD R0, R0, UR39 ;  /* 0x0000002700007c36 */ /* 0x004fc80008000000 */
[----:B------:R-:W-:Y:S01]  /*2310*/  IMAD.MOV.U32 R4, RZ, RZ, R0 ;  /* 0x000000ffff047224 */ /* 0x000fe200078e0000 */
[----:B------:R-:W-:Y:S02]  /*2320*/  WARPGROUP.DEPBAR.LE gsb0, 0x0 ;  /* 0x00008000000079c5 */ /* 0x000fe40000010000 */
[----:B------:R-:W-:-:S06]  /*2330*/  WARPGROUP.ARRIVE ;  /* 0x00000000000079c5 */ /* 0x000fcc0000000000 */
[----:B------:R-:W-:Y:S01]  /*2340*/  QGMMA.64x32x32.F32.E4M3.E4M3 R88, gdesc[UR4], R88, gsb0 ;  /* 0x00600000045879f3 */ /* 0x000fe20008000858 */
[----:B------:R-:W-:Y:S01]  /*2350*/  UMOV UR6, UR10 ;  /* 0x0000000a00067c82 */ /* 0x000fe20008000000 */
[----:B------:R-:W-:Y:S01]  /*2360*/  UMOV UR7, 0x80000020 ;  /* 0x8000002000077882 */ /* 0x000fe20000000000 */
[----:B------:R-:W-:Y:S02]  /*2370*/  UIADD3 UR10, UR12, 0x182, URZ ;  /* 0x000001820c0a7890 */ /* 0x000fe4000fffe03f */
[----:B------:R-:W-:Y:S01]  /*2380*/  UIADD3 UR12, UR12, 0x202, URZ ;  /* 0x000002020c0c7890 */ /* 0x000fe2000fffe03f */
[----:B------:R-:W-:Y:S02]  /*2390*/  WARPGROUP.DEPBAR.LE gsb0, 0x0 ;  /* 0x00008000000079c5 */ /* 0x000fe40000010000 */
[----:B------:R-:W-:-:S06]  /*23a0*/  WARPGROUP.ARRIVE ;  /* 0x00000000000079c5 */ /* 0x000fcc0000000000 */
[----:B------:R-:W-:Y:S01]  /*23b0*/  QGMMA.64x32x32.F32.E4M3.E4M3 R72, gdesc[UR4], R72, gsb0 ;  /* 0x00600000044879f3 */ /* 0x000fe20008000848 */
[----:B------:R-:W-:Y:S01]  /*23c0*/  UMOV UR6, UR11 ;  /* 0x0000000b00067c82 */ /* 0x000fe20008000000 */
[----:B------:R-:W-:Y:S01]  /*23d0*/  UMOV UR7, 0x80000020 ;  /* 0x8000002000077882 */ /* 0x000fe20000000000 */
[----:B------:R-:W-:Y:S02]  /*23e0*/  WARPGROUP.DEPBAR.LE gsb0, 0x0 ;  /* 0x00008000000079c5 */ /* 0x000fe40000010000 */
[----:B------:R-:W-:-:S06]  /*23f0*/  WARPGROUP.ARRIVE ;  /* 0x00000000000079c5 */ /* 0x000fcc0000000000 */
[----:B------:R-:W-:Y:S01]  /*2400*/  QGMMA.64x32x32.F32.E4M3.E4M3 R56, gdesc[UR4], R56, gsb0 ;  /* 0x00600000043879f3 */ /* 0x000fe20008000838 */
[----:B------:R-:W-:Y:S01]  /*2410*/  UMOV UR6, UR10 ;  /* 0x0000000a00067c82 */ /* 0x000fe20008000000 */
[----:B------:R-:W-:Y:S01]  /*2420*/  UMOV UR7, 0x80000020 ;  /* 0x8000002000077882 */ /* 0x000fe20000000000 */
[----:B------:R-:W-:Y:S01]  /*2430*/  ULOP3.LUT UR10, URZ, UR21, URZ, 0x33, !UPT ;  /* 0x000000153f0a7292 */ /* 0x000fe2000f8e333f */
        /* <DEDUP_REMOVED lines=8> */
[----:B------:R-:W-:Y:S02]  /*24c0*/  @UP0 ULDC UR6, c[0x0][0x44c] ;  /* 0x0001130000060ab9 */ /* 0x000fe40000000800 */
[----:B------:R-:W-:Y:S01]  /*24d0*/  @P1 IMAD.HI.U32 R5, R0, UR6, RZ ;  /* 0x0000000600051c27 */ /* 0x000fe2000f8e00ff */
[----:B------:R-:W-:-:S03]  /*24e0*/  @UP0 ULDC UR6, c[0x0][0x450] ;  /* 0x0001140000060ab9 */ /* 0x000fc60000000800 */
[----:B------:R-:W-:Y:S01]  /*24f0*/  @!P3 VIADD R0, R3, 0x13240 ;  /* 0x000132400300b836 */ /* 0x000fe20000000000 */
[----:B------:R-:W-:Y:S01]  /*2500*/  @P2 SHF.R.U32.HI R4, RZ, UR6, R5 ;  /* 0x00000006ff042c19 */ /* 0x000fe20008011605 */
[----:B------:R-:W-:Y:S01]  /*2510*/  IMAD.MOV.U32 R5, RZ, RZ, -0xa0 ;  /* 0xffffff60ff057424 */ /* 0x000fe200078e00ff */
[----:B------:R-:W-:Y:S01]  /*2520*/  ULDC.64 UR6, c[0x0][0x9e0] ;  /* 0x0002780000067ab9 */ /* 0x000fe20000000a00 */
[C---:B------:R-:W-:Y:S01]  /*2530*/  IMAD R3, R22.reuse, -0xa0, R17 ;  /* 0xffffff6016037824 */ /* 0x040fe200078e0211 */
[----:B------:R-:W-:Y:S01]  /*2540*/  UISETP.GE.AND UP1, UPT, UR7, 0x1, UPT ;  /* 0x000000010700788c */ /* 0x000fe2000bf26270 */
[----:B------:R-:W0:Y:S01]  /*2550*/  SHFL.IDX PT, R10, R4, RZ, 0x1c1f ;  /* 0x001c1fff040a7589 */ /* 0x000e2200000e0000 */
[----:B------:R-:W-:Y:S01]  /*2560*/  IMAD R5, R22, R5, 0xa1 ;  /* 0x000000a116057424 */ /* 0x000fe200078e0205 */
[----:B------:R-:W-:Y:S02]  /*2570*/  @!P3 PRMT R0, RZ, 0x654, R0 ;  /* 0x00000654ff00b816 */ /* 0x000fe40000000000 */
[----:B------:R-:W-:Y:S01]  /*2580*/  IADD3 R6, -R156, 0xa0, R3 ;  /* 0x000000a09c067810 */ /* 0x000fe20007ffe103 */
[----:B------:R-:W-:Y:S01]  /*2590*/  VIADD R11, R5, 0xffffffff ;  /* 0xffffffff050b7836 */ /* 0x000fe20000000000 */
[----:B------:R-:W-:-:S02]  /*25a0*/  PLOP3.LUT P1, PT, PT, PT, UP1, 0x40, 0x0 ;  /* 0x000000000000781c */ /* 0x000fc40003f2e818 */
[--C-:B------:R-:W-:Y:S01]  /*25b0*/  IADD3 R7, R17, R5, -R156.reuse ;  /* 0x0000000511077210 */ /* 0x100fe20007ffe89c */
[----:B------:R-:W-:-:S04]  /*25c0*/  IMAD.IADD R8, R11, 0x1, -R156 ;  /* 0x000000010b087824 */ /* 0x000fc800078e0a9c */
[----:B------:R-:W-:-:S04]  /*25d0*/  IMAD.IADD R7, R7, 0x1, -R18 ;  /* 0x0000000107077824 */ /* 0x000fc800078e0a12 */
[C---:B------:R-:W-:Y:S02]  /*25e0*/  VIADD R9, R7.reuse, UR6 ;  /* 0x0000000607097c36 */ /* 0x040fe40008000000 */
[----:B------:R-:W-:-:S04]  /*25f0*/  VIADD R7, R7, UR10 ;  /* 0x0000000a07077c36 */ /* 0x000fc80008000000 */
[----:B0-----:R-:W-:Y:S01]  /*2600*/  IMAD.IADD R3, R7, 0x1, R10 ;  /* 0x0000000107037824 */ /* 0x001fe200078e020a */
[----:B------:R-:W-:Y:S02]  /*2610*/  WARPGROUP.DEPBAR.LE gsb0, 0x0 ;  /* 0x00008000000079c5 */ /* 0x000fe40000010000 */
[----:B------:R0:W-:Y:S02]  /*2620*/  @!P3 SYNCS.ARRIVE.TRANS64.RED.A1T0 RZ, [R0+URZ], RZ ;  /* 0x000000ff00ffb9a7 */ /* 0x0001e4000810043f */
[----:B0-----:R-:W-:Y:S01]  /*2630*/  VIADDMNMX R0, R10, R9, R6, PT ;  /* 0x000000090a007246 */ /* 0x001fe20003800106 */
[----:B------:R-:W-:Y:S06]  /*2640*/  @P1 BRA `(.L_x_853) ;  /* 0x0000000000541947 */ /* 0x000fec0003800000 */
[----:B------:R-:W-:Y:S01]  /*2650*/  IADD3 R5, -R18, R17, R10 ;  /* 0x0000001112057210 */ /* 0x000fe20007ffe10a */
        /* <DEDUP_REMOVED lines=11> */
.L_x_855:
[----:B------:R-:W-:-:S06]  /*2710*/  UISETP.NE.AND UP2, UPT, UR7, 0x1, UPT ;  /* 0x000000010700788c */ /* 0x000fcc000bf45270 */
[----:B------:R-:W-:-:S05]  /*2720*/  PLOP3.LUT P1, PT, PT, PT, UP2, 0x80, 0x0 ;  /* 0x000000000000781c */ /* 0x000fca0003f2f028 */
[----:B------:R-:W-:-:S08]  /*2730*/  @UP2 ULDC.64 UR10, c[0x0][0x9e8] ;  /* 0x00027a00000a2ab9 */ /* 0x000fd00000000a00 */
[----:B------:R-:W-:-:S05]  /*2740*/  @P1 IMAD.HI.U32 R10, R5, UR10, RZ ;  /* 0x0000000a050a1c27 */ /* 0x000fca000f8e00ff */
[----:B------:R-:W-:-:S07]  /*2750*/  @P1 SHF.R.U32.HI R5, RZ, UR11, R10 ;  /* 0x0000000bff051c19 */ /* 0x000fce000801160a */
.L_x_856:
[----:B------:R-:W-:Y:S05]  /*2760*/  BSYNC B0 ;  /* 0x0000000000007941 */ /* 0x000fea0003800000 */
.L_x_854:
[----:B------:R-:W-:-:S05]  /*2770*/  IMAD R5, R5, UR7, R8 ;  /* 0x0000000705057c24 */ /* 0x000fca000f8e0208 */
[----:B------:R-:W-:Y:S02]  /*2780*/  VIMNMX R3, R3, R5, !PT ;  /* 0x0000000503037248 */ /* 0x000fe40007fe0100 */
[----:B------:R-:W-:-:S07]  /*2790*/  VIADDMNMX R0, R5, UR7, R0, PT ;  /* 0x0000000705007c46 */ /* 0x000fce000b800100 */
.L_x_853:
[C---:B------:R-:W-:Y:S02]  /*27a0*/  ISETP.GE.AND P1, PT, R11.reuse, 0x2, PT ;  /* 0x000000020b00780c */ /* 0x040fe40003f26270 */
[C---:B------:R-:W-:Y:S02]  /*27b0*/  ISETP.GE.AND P2, PT, R11.reuse, 0x9, PT ;  /* 0x000000090b00780c */ /* 0x040fe40003f46270 */
[----:B------:R-:W-:Y:S02]  /*27c0*/  LOP3.LUT R16, R16, 0xefffffff, RZ, 0xc0, !PT ;  /* 0xefffffff10107812 */ /* 0x000fe400078ec0ff */
[C---:B------:R-:W-:Y:S02]  /*27d0*/  ISETP.GE.AND P3, PT, R11.reuse, 0xa, PT ;  /* 0x0000000a0b00780c */ /* 0x040fe40003f66270 */
[----:B------:R-:W-:Y:S02]  /*27e0*/  LOP3.LUT R2, R2, 0xfffffffb, RZ, 0xc0, !PT ;  /* 0xfffffffb02027812 */ /* 0x000fe400078ec0ff */
[----:B------:R-:W-:-:S03]  /*27f0*/  ISETP.GE.AND P4, PT, R11, 0x31, PT ;  /* 0x000000310b00780c */ /* 0x000fc60003f86270 */
[----:B------:R-:W-:Y:S02]  /*2800*/  @P1 LOP3.LUT R16, R16, 0x10000000, RZ, 0xfc, !PT ;  /* 0x1000000010101812 */ /* 0x000fe400078efcff */
[C---:B------:R-:W-:Y:S02]  /*2810*/  ISETP.GT.AND P1, PT, R3.reuse, 0x1, !P1 ;  /* 0x000000010300780c */ /* 0x040fe40004f24270 */
[----:B------:R-:W-:Y:S02]  /*2820*/  LOP3.LUT R16, R16, 0xdfffffff, RZ, 0xc0, !PT ;  /* 0xdfffffff10107812 */ /* 0x000fe400078ec0ff */
[----:B------:R-:W-:Y:S02]  /*2830*/  ISETP.LT.OR P1, PT, R0, 0x2, P1 ;  /* 0x000000020000780c */ /* 0x000fe40000f21670 */
[----:B------:R-:W-:Y:S02]  /*2840*/  @P2 LOP3.LUT R16, R16, 0x20000000, RZ, 0xfc, !PT ;  /* 0x2000000010102812 */ /* 0x000fe400078efcff */
[----:B------:R-:W-:-:S02]  /*2850*/  ISETP.GT.AND P2, PT, R3, 0x8, !P2 ;  /* 0x000000080300780c */ /* 0x000fc40005744270 */
[----:B------:R-:W-:Y:S02]  /*2860*/  FSEL R89, R89, -INF , !P1 ;  /* 0xff80000059597808 */ /* 0x000fe40004800000 */
[----:B------:R-:W-:Y:S02]  /*2870*/  LOP3.LUT R16, R16, 0xbfffffff, RZ, 0xc0, !PT ;  /* 0xbfffffff10107812 */ /* 0x000fe400078ec0ff */
[----:B------:R-:W-:Y:S02]  /*2880*/  ISETP.GT.AND P1, PT, R3, 0x9, !P3 ;  /* 0x000000090300780c */ /* 0x000fe40005f24270 */
[----:B------:R-:W-:Y:S02]  /*2890*/  ISETP.LT.OR P2, PT, R0, 0x9, P2 ;  /* 0x000000090000780c */ /* 0x000fe40001741670 */
[----:B------:R-:W-:Y:S02]  /*28a0*/  @P3 LOP3.LUT R16, R16, 0x40000000, RZ, 0xfc, !PT ;  /* 0x4000000010103812 */ /* 0x000fe400078efcff */
[----:B------:R-:W-:-:S02]  /*28b0*/  ISETP.LT.OR P1, PT, R0, 0xa, P1 ;  /* 0x0000000a0000780c */ /* 0x000fc40000f21670 */
[----:B------:R-:W-:Y:S02]  /*28c0*/  FSEL R92, R92, -INF , !P2 ;  /* 0xff8000005c5c7808 */ /* 0x000fe40005000000 */
[C---:B------:R-:W-:Y:S02]  /*28d0*/  ISETP.GE.AND P3, PT, R11.reuse, 0x11, PT ;  /* 0x000000110b00780c */ /* 0x040fe40003f66270 */
[----:B------:R-:W-:Y:S02]  /*28e0*/  ISETP.GE.AND P2, PT, R11, 0x12, PT ;  /* 0x000000120b00780c */ /* 0x000fe40003f46270 */
[----:B------:R-:W-:Y:S02]  /*28f0*/  FSEL R93, R93, -INF , !P1 ;  /* 0xff8000005d5d7808 */ /* 0x000fe40004800000 */
[----:B------:R-:W-:Y:S02]  /*2900*/  ISETP.GT.AND P1, PT, R3, 0x10, !P3 ;  /* 0x000000100300780c */ /* 0x000fe40005f24270 */
[----:B------:R-:W-:-:S02]  /*2910*/  LOP3.LUT R16, R16, 0x7fffffff, RZ, 0xc0, !PT ;  /* 0x7fffffff10107812 */ /* 0x000fc400078ec0ff */
[----:B------:R-:W-:-:S03]  /*2920*/  ISETP.LT.OR P1, PT, R0, 0x11, P1 ;  /* 0x000000110000780c */ /* 0x000fc60000f21670 */
[----:B------:R-:W-:Y:S02]  /*2930*/  @P3 LOP3.LUT R16, R16, 0x80000000, RZ, 0xfc, !PT ;  /* 0x8000000010103812 */ /* 0x000fe400078efcff */
[----:B------:R-:W-:Y:S02]  /*2940*/  FSEL R96, R96, -INF , !P1 ;  /* 0xff80000060607808 */ /* 0x000fe40004800000 */
[----:B------:R-:W-:Y:S02]  /*2950*/  @P2 LOP3.LUT R2, R2, 0x4, RZ, 0xfc, !PT ;  /* 0x0000000402022812 */ /* 0x000fe400078efcff */
[----:B------:R-:W-:Y:S02]  /*2960*/  ISETP.GT.AND P1, PT, R3, 0x11, !P2 ;  /* 0x000000110300780c */ /* 0x000fe40005724270 */
[----:B------:R-:W-:Y:S02]  /*2970*/  ISETP.GE.AND P2, PT, R11, 0x19, PT ;  /* 0x000000190b00780c */ /* 0x000fe40003f46270 */
[----:B------:R-:W-:-:S02]  /*2980*/  ISETP.LT.OR P1, PT, R0, 0x12, P1 ;  /* 0x000000120000780c */ /* 0x000fc40000f21670 */
[----:B------:R-:W-:Y:S02]  /*2990*/  LOP3.LUT R2, R2, 0xfffffffd, RZ, 0xc0, !PT ;  /* 0xfffffffd02027812 */ /* 0x000fe400078ec0ff */
[----:B------:R-:W-:Y:S02]  /*29a0*/  FSEL R97, R97, -INF , !P1 ;  /* 0xff80000061617808 */ /* 0x000fe40004800000 */
[----:B------:R-:W-:Y:S02]  /*29b0*/  ISETP.GT.AND P1, PT, R3, 0x18, !P2 ;  /* 0x000000180300780c */ /* 0x000fe40005724270 */
[----:B------:R-:W-:Y:S02]  /*29c0*/  ISETP.GE.AND P3, PT, R11, 0x22, PT ;  /* 0x000000220b00780c */ /* 0x000fe40003f66270 */
[----:B------:R-:W-:Y:S02]  /*29d0*/  ISETP.LT.OR P1, PT, R0, 0x19, P1 ;  /* 0x000000190000780c */ /* 0x000fe40000f21670 */
[----:B------:R-:W-:-:S02]  /*29e0*/  @P2 LOP3.LUT R2, R2, 0x2, RZ, 0xfc, !PT ;  /* 0x0000000202022812 */ /* 0x000fc400078efcff */
[----:B------:R-:W-:Y:S02]  /*29f0*/  ISETP.GE.AND P2, PT, R11, 0x1a, PT ;  /* 0x0000001a0b00780c */ /* 0x000fe40003f46270 */
[----:B------:R-:W-:Y:S02]  /*2a00*/  FSEL R100, R100, -INF , !P1 ;  /* 0xff80000064647808 */ /* 0x000fe40004800000 */
[----:B------:R-:W-:Y:S02]  /*2a10*/  ISETP.GT.AND P1, PT, R3, 0x19, !P2 ;  /* 0x000000190300780c */ /* 0x000fe40005724270 */
[----:B------:R-:W-:Y:S02]  /*2a20*/  LOP3.LUT R2, R2, 0xfffffffe, RZ, 0xc0, !PT ;  /* 0xfffffffe02027812 */ /* 0x000fe400078ec0ff */
[----:B------:R-:W-:Y:S02]  /*2a30*/  ISETP.LT.OR P1, PT, R0, 0x1a, P1 ;  /* 0x0000001a0000780c */ /* 0x000fe40000f21670 */
[----:B------:R-:W-:-:S02]  /*2a40*/  LOP3.LUT R16, R16, 0xfffffffd, RZ, 0xc0, !PT ;  /* 0xfffffffd10107812 */ /* 0x000fc400078ec0ff */
[----:B------:R-:W-:Y:S02]  /*2a50*/  FSEL R101, R101, -INF , !P1 ;  /* 0xff80000065657808 */ /* 0x000fe40004800000 */
[----:B------:R-:W-:Y:S02]  /*2a60*/  ISETP.GE.AND P1, PT, R11, 0x21, PT ;  /* 0x000000210b00780c */ /* 0x000fe40003f26270 */
[----:B------:R-:W-:Y:S02]  /*2a70*/  @P2 LOP3.LUT R2, R2, 0x1, RZ, 0xfc, !PT ;  /* 0x0000000102022812 */ /* 0x000fe400078efcff */
[----:B------:R-:W-:Y:S02]  /*2a80*/  ISETP.GT.AND P2, PT, R3, 0x20, !P1 ;  /* 0x000000200300780c */ /* 0x000fe40004f44270 */
[----:B------:R-:W-:Y:S02]  /*2a90*/  @P3 LOP3.LUT R16, R16, 0x2, RZ, 0xfc, !PT ;  /* 0x0000000210103812 */ /* 0x000fe400078efcff */
[----:B------:R-:W-:-:S02]  /*2aa0*/  ISETP.LT.OR P2, PT, R0, 0x21, P2 ;  /* 0x000000210000780c */ /* 0x000fc40001741670 */
        /* <DEDUP_REMOVED lines=9> */
[----:B------:R-:W-:Y:S02]  /*2b40*/  FSEL R76, R76, -INF , !P2 ;  /* 0xff8000004c4c7808 */ /* 0x000fe40005000000 */
[----:B------:R-:W-:Y:S02]  /*2b50*/  ISETP.GE.AND P2, PT, R11, 0x2a, PT ;  /* 0x0000002a0b00780c */ /* 0x000fe40003f46270 */
[----:B------:R-:W-:Y:S02]  /*2b60*/  LOP3.LUT R16, R16, 0xffbfffff, RZ, 0xc0, !PT ;  /* 0xffbfffff10107812 */ /* 0x000fe400078ec0ff */
[----:B------:R-:W-:-:S02]  /*2b70*/  ISETP.GT.AND P3, PT, R3, 0x29, !P2 ;  /* 0x000000290300780c */ /* 0x000fc40005764270 */
[----:B------:R-:W-:Y:S02]  /*2b80*/  @P4 LOP3.LUT R16, R16, 0x400000, RZ, 0xfc, !PT ;  /* 0x0040000010104812 */ /* 0x000fe400078efcff */
[----:B------:R-:W-:Y:S02]  /*2b90*/  ISETP.LT.OR P3, PT, R0, 0x2a, P3 ;  /* 0x0000002a0000780c */ /* 0x000fe40001f61670 */
[----:B------:R-:W-:Y:S02]  /*2ba0*/  LOP3.LUT R16, R16, 0xffdfffff, RZ, 0xc0, !PT ;  /* 0xffdfffff10107812 */ /* 0x000fe400078ec0ff */
[----:B------:R-:W-:Y:S02]  /*2bb0*/  FSEL R77, R77, -INF , !P3 ;  /* 0xff8000004d4d7808 */ /* 0x000fe40005800000 */
[----:B------:R-:W-:Y:S02]  /*2bc0*/  ISETP.GT.AND P3, PT, R3, 0x30, !P4 ;  /* 0x000000300300780c */ /* 0x000fe40006764270 */
[----:B------:R-:W-:-:S02]  /*2bd0*/  ISETP.GE.AND P4, PT, R11, 0x32, PT ;  /* 0x000000320b00780c */ /* 0x000fc40003f86270 */
        /* <DEDUP_REMOVED lines=159> */
[----:B------:R-:W-:-:S04]  /*35d0*/  ISETP.GT.AND P6, PT, R3, 0x99, !P6 ;  /* 0x000000990300780c */ /* 0x000fc800077c4270 */
[----:B------:R-:W-:Y:S02]  /*35e0*/  ISETP.LT.OR P6, PT, R0, 0x9a, P6 ;  /* 0x0000009a0000780c */ /* 0x000fe400037c1670 */
[----:B------:R-:W0:Y:S02]  /*35f0*/  SHFL.IDX PT, R0, R4, 0x1, 0x1c1f ;  /* 0x003c1f0004007f89 */ /* 0x000e2400000e0000 */
[----:B------:R-:W-:Y:S02]  /*3600*/  FSEL R37, R37, -INF , !P6 ;  /* 0xff80000025257808 */ /* 0x000fe40007000000 */
[----:B------:R-:W-:Y:S02]  /*3610*/  PLOP3.LUT P6, PT, PT, PT, UP1, 0x40, 0x0 ;  /* 0x000000000000781c */ /* 0x000fe40003fce818 */
[----:B0-----:R-:W-:Y:S01]  /*3620*/  VIADDMNMX R3, R0, R9, R6, PT ;  /* 0x0000000900037246 */ /* 0x001fe20003800106 */
[----:B------:R-:W-:-:S10]  /*3630*/  IMAD.IADD R21, R7, 0x1, R0 ;  /* 0x0000000107157824 */ /* 0x000fd400078e0200 */
[----:B------:R-:W-:Y:S05]  /*3640*/  @P6 BRA `(.L_x_857) ;  /* 0x00000000005c6947 */ /* 0x000fea0003800000 */
        /* <DEDUP_REMOVED lines=13> */
.L_x_859:
[----:B------:R-:W-:-:S06]  /*3720*/  UISETP.NE.AND UP2, UPT, UR7, 0x1, UPT ;  /* 0x000000010700788c */ /* 0x000fcc000bf45270 */
[----:B------:R-:W-:-:S05]  /*3730*/  PLOP3.LUT P6, PT, PT, PT, UP2, 0x80, 0x0 ;  /* 0x000000000000781c */ /* 0x000fca0003fcf028 */
[----:B------:R-:W-:-:S08]  /*3740*/  @UP2 ULDC.64 UR10, c[0x0][0x9e8] ;  /* 0x00027a00000a2ab9 */ /* 0x000fd00000000a00 */
[----:B------:R-:W-:Y:S01]  /*3750*/  @P6 IMAD.HI.U32 R4, R0, UR10, RZ ;  /* 0x0000000a00046c27 */ /* 0x000fe2000f8e00ff */
[----:B------:R-:W-:-:S13]  /*3760*/  PLOP3.LUT P6, PT, PT, PT, UP2, 0x80, 0x0 ;  /* 0x000000000000781c */ /* 0x000fda0003fcf028 */
[----:B------:R-:W-:-:S07]  /*3770*/  @P6 SHF.R.U32.HI R0, RZ, UR11, R4 ;  /* 0x0000000bff006c19 */ /* 0x000fce0008011604 */
.L_x_860:
[----:B------:R-:W-:Y:S05]  /*3780*/  BSYNC B0 ;  /* 0x0000000000007941 */ /* 0x000fea0003800000 */
.L_x_858:
[----:B------:R-:W-:-:S05]  /*3790*/  IMAD R0, R0, UR7, R8 ;  /* 0x0000000700007c24 */ /* 0x000fca000f8e0208 */
[----:B------:R-:W-:Y:S02]  /*37a0*/  VIMNMX R21, R21, R0, !PT ;  /* 0x0000000015157248 */ /* 0x000fe40007fe0100 */
[----:B------:R-:W-:-:S07]  /*37b0*/  VIADDMNMX R3, R0, UR7, R3, PT ;  /* 0x0000000700037c46 */ /* 0x000fce000b800103 */
.L_x_857:
[C---:B------:R-:W-:Y:S01]  /*37c0*/  ISETP.GT.AND P1, PT, R21.reuse, 0x20, !P1 ;  /* 0x000000201500780c */ /* 0x040fe20004f24270 */
[----:B------:R-:W-:Y:S01]  /*37d0*/  IMAD.U32 R9, RZ, RZ, UR40 ;  /* 0x00000028ff097e24 */ /* 0x000fe2000f8e00ff */
[----:B------:R-:W-:Y:S01]  /*37e0*/  ISETP.GT.AND P2, PT, R21, 0x29, !P2 ;  /* 0x000000291500780c */ /* 0x000fe20005744270 */
[----:B------:R-:W-:Y:S01]  /*37f0*/  @UP0 ULDC UR10, c[0x0][0x44c] ;  /* 0x00011300000a0ab9 */ /* 0x000fe20000000800 */
[C---:B------:R-:W-:Y:S01]  /*3800*/  ISETP.LT.OR P1, PT, R3.reuse, 0x21, P1 ;  /* 0x000000210300780c */ /* 0x040fe20000f21670 */
[----:B------:R-:W-:Y:S01]  /*3810*/  UIMAD.WIDE.U32 UR10, UR39, UR10, URZ ;  /* 0x0000000a270a72a5 */ /* 0x000fe2000f8e003f */
[----:B------:R-:W-:Y:S01]  /*3820*/  ISETP.LT.OR P2, PT, R3, 0x2a, P2 ;  /* 0x0000002a0300780c */ /* 0x000fe20001741670 */
[----:B------:R-:W-:Y:S01]  /*3830*/  @UP0 ULDC UR14, c[0x0][0x450] ;  /* 0x00011400000e0ab9 */ /* 0x000fe20000000800 */
[----:B------:R-:W-:Y:S01]  /*3840*/  FSEL R74, R74, -INF , !P1 ;  /* 0xff8000004a4a7808 */ /* 0x000fe20004800000 */
[----:B------:R-:W-:Y:S01]  /*3850*/  UMOV UR12, UR39 ;  /* 0x00000027000c7c82 */ /* 0x000fe20008000000 */
[----:B------:R-:W-:Y:S01]  /*3860*/  LOP3.LUT P1, RZ, R16, 0x2, RZ, 0xc0, !PT ;  /* 0x0000000210ff7812 */ /* 0x000fe2000782c0ff */
[----:B------:R-:W-:Y:S01]  /*3870*/  @UP0 USHF.R.U32.HI UR12, URZ, UR14, UR11 ;  /* 0x0000000e3f0c0299 */ /* 0x000fe2000801160b */
[----:B------:R-:W-:-:S02]  /*3880*/  FSEL R79, R79, -INF , !P2 ;  /* 0xff8000004f4f7808 */ /* 0x000fc40005000000 */
[----:B------:R-:W-:Y:S02]  /*3890*/  ISETP.GT.AND P1, PT, R21, 0x21, !P1 ;  /* 0x000000211500780c */ /* 0x000fe40004f24270 */
[C---:B------:R-:W-:Y:S02]  /*38a0*/  LOP3.LUT P2, RZ, R16.reuse, 0x10000, RZ, 0xc0, !PT ;  /* 0x0001000010ff7812 */ /* 0x040fe4000784c0ff */
[----:B------:R-:W-:Y:S02]  /*38b0*/  ISETP.LT.OR P1, PT, R3, 0x22, P1 ;  /* 0x000000220300780c */ /* 0x000fe40000f21670 */
[C---:B------:R-:W-:Y:S02]  /*38c0*/  LOP3.LUT P6, RZ, R16.reuse, 0x8000, RZ, 0xc0, !PT ;  /* 0x0000800010ff7812 */ /* 0x040fe400078cc0ff */
        /* <DEDUP_REMOVED lines=50> */
[----:B------:R-:W-:Y:S02]  /*3bf0*/  ISETP.GT.AND P1, PT, R21, 0x48, !P2 ;  /* 0x000000481500780c */ /* 0x000fe40005724270 */
[----:B------:R-:W-:Y:S02]  /*3c00*/  LOP3.LUT P2, RZ, R16, 0x20, RZ, 0xc0, !PT ;  /* 0x0000002010ff7812 */ /* 0x000fe4000784c0ff */
[----:B------:R-:W-:Y:S02]  /*3c10*/  ISETP.LT.OR P1, PT, R3, 0x49, P1 ;  /* 0x000000490300780c */ /* 0x000fe40000f21670 */
[----:B------:R-:W-:Y:S02]  /*3c20*/  FMNMX.FTZ R0, R68, R7, !PT ;  /* 0x0000000744007209 */ /* 0x000fe40007810000 */
[----:B------:R-:W-:Y:S02]  /*3c30*/  FSEL R62, R62, -INF , !P1 ;  /* 0xff8000003e3e7808 */ /* 0x000fe40004800000 */
[----:B------:R-:W-:-:S02]  /*3c40*/  ISETP.GT.AND P1, PT, R21, 0x49, !P6 ;  /* 0x000000491500780c */ /* 0x000fc40007724270 */
[C---:B------:R-:W-:Y:S02]  /*3c50*/  LOP3.LUT P6, RZ, R16.reuse, 0x10, RZ, 0xc0, !PT ;  /* 0x0000001010ff7812 */ /* 0x040fe400078cc0ff */
        /* <DEDUP_REMOVED lines=41> */
[----:B------:R-:W-:Y:S01]  /*3ef0*/  ISETP.GT.AND P3, PT, R21, 0x90, !P3 ;  /* 0x000000901500780c */ /* 0x000fe20005f64270 */
[----:B------:R-:W0:Y:S01]  /*3f00*/  SHFL.BFLY PT, R7, R0, 0x2, 0x1f ;  /* 0x0c401f0000077f89 */ /* 0x000e2200000e0000 */
[----:B------:R-:W-:Y:S02]  /*3f10*/  ISETP.LT.OR P1, PT, R3, 0x62, P1 ;  /* 0x000000620300780c */ /* 0x000fe40000f21670 */
[----:B------:R-:W-:Y:S02]  /*3f20*/  ISETP.GT.AND P4, PT, R21, 0x91, !P4 ;  /* 0x000000911500780c */ /* 0x000fe40006784270 */
[----:B------:R-:W-:Y:S02]  /*3f30*/  FSEL R43, R43, -INF , !P1 ;  /* 0xff8000002b2b7808 */ /* 0x000fe40004800000 */
[----:B------:R-:W-:Y:S02]  /*3f40*/  LOP3.LUT P1, RZ, R16, 0x100, RZ, 0xc0, !PT ;  /* 0x0000010010ff7812 */ /* 0x000fe4000782c0ff */
[----:B------:R-:W-:-:S02]  /*3f50*/  ISETP.LT.OR P3, PT, R3, 0x91, P3 ;  /* 0x000000910300780c */ /* 0x000fc40001f61670 */
[C---:B------:R-:W-:Y:S02]  /*3f60*/  ISETP.GT.AND P1, PT, R21.reuse, 0x68, !P1 ;  /* 0x000000681500780c */ /* 0x040fe40004f24270 */
[----:B------:R-:W-:Y:S02]  /*3f70*/  ISETP.GT.AND P5, PT, R21, 0x98, !P5 ;  /* 0x000000981500780c */ /* 0x000fe40006fa4270 */
[C---:B------:R-:W-:Y:S02]  /*3f80*/  ISETP.LT.OR P1, PT, R3.reuse, 0x69, P1 ;  /* 0x000000690300780c */ /* 0x040fe40000f21670 */
[----:B------:R-:W-:Y:S02]  /*3f90*/  ISETP.LT.OR P4, PT, R3, 0x92, P4 ;  /* 0x000000920300780c */ /* 0x000fe40002781670 */
[----:B------:R-:W-:Y:S02]  /*3fa0*/  FSEL R46, R46, -INF , !P1 ;  /* 0xff8000002e2e7808 */ /* 0x000fe40004800000 */
[----:B------:R-:W-:-:S02]  /*3fb0*/  LOP3.LUT P1, RZ, R16, 0x80, RZ, 0xc0, !PT ;  /* 0x0000008010ff7812 */ /* 0x000fc4000782c0ff */
[----:B------:R-:W-:Y:S02]  /*3fc0*/  FSEL R34, R34, -INF , !P3 ;  /* 0xff80000022227808 */ /* 0x000fe40005800000 */
[----:B------:R-:W-:Y:S02]  /*3fd0*/  ISETP.GT.AND P1, PT, R21, 0x69, !P1 ;  /* 0x000000691500780c */ /* 0x000fe40004f24270 */
[----:B0-----:R-:W-:Y:S02]  /*3fe0*/  FMNMX.FTZ R7, R0, R7, !PT ;  /* 0x0000000700077209 */ /* 0x001fe40007810000 */
[C---:B------:R-:W-:Y:S02]  /*3ff0*/  ISETP.LT.OR P1, PT, R3.reuse, 0x6a, P1 ;  /* 0x0000006a0300780c */ /* 0x040fe40000f21670 */
[----:B------:R-:W-:Y:S01]  /*4000*/  ISETP.LT.OR P5, PT, R3, 0x99, P5 ;  /* 0x000000990300780c */ /* 0x000fe20002fa1670 */
[----:B------:R-:W0:Y:S01]  /*4010*/  SHFL.BFLY PT, R4, R7, 0x1, 0x1f ;  /* 0x0c201f0007047f89 */ /* 0x000e2200000e0000 */
[----:B------:R-:W-:-:S02]  /*4020*/  FSEL R47, R47, -INF , !P1 ;  /* 0xff8000002f2f7808 */ /* 0x000fc40004800000 */
[----:B------:R-:W-:Y:S02]  /*4030*/  LOP3.LUT P1, RZ, R16, 0x40, RZ, 0xc0, !PT ;  /* 0x0000004010ff7812 */ /* 0x000fe4000782c0ff */
[----:B------:R-:W-:Y:S02]  /*4040*/  FSEL R35, R35, -INF , !P4 ;  /* 0xff80000023237808 */ /* 0x000fe40006000000 */
[----:B------:R-:W-:Y:S02]  /*4050*/  ISETP.GT.AND P1, PT, R21, 0x70, !P1 ;  /* 0x000000701500780c */ /* 0x000fe40004f24270 */
[----:B------:R-:W-:Y:S02]  /*4060*/  FSEL R38, R38, -INF , !P5 ;  /* 0xff80000026267808 */ /* 0x000fe40006800000 */
[----:B------:R-:W-:Y:S02]  /*4070*/  ISETP.LT.OR P1, PT, R3, 0x71, P1 ;  /* 0x000000710300780c */ /* 0x000fe40000f21670 */
[----:B------:R-:W-:-:S02]  /*4080*/  R2UR UR13, R19 ;  /* 0x00000000130d72ca */ /* 0x000fc400000e0000 */
[----:B------:R-:W-:Y:S02]  /*4090*/  FSEL R50, R50, -INF , !P1 ;  /* 0xff80000032327808 */ /* 0x000fe40004800000 */
[----:B------:R-:W-:Y:S02]  /*40a0*/  ISETP.GT.AND P1, PT, R21, 0x71, !P2 ;  /* 0x000000711500780c */ /* 0x000fe40005724270 */
[----:B------:R-:W-:Y:S02]  /*40b0*/  LOP3.LUT P2, RZ, R16, 0x2000000, RZ, 0xc0, !PT ;  /* 0x0200000010ff7812 */ /* 0x000fe4000784c0ff */
[----:B------:R-:W-:Y:S02]  /*40c0*/  ISETP.LT.OR P1, PT, R3, 0x72, P1 ;  /* 0x000000720300780c */ /* 0x000fe40000f21670 */
[----:B0-----:R-:W-:Y:S02]  /*40d0*/  FMNMX.FTZ R4, R7, R4, !PT ;  /* 0x0000000407047209 */ /* 0x001fe40007810000 */
[----:B------:R-:W-:Y:S01]  /*40e0*/  FSEL R51, R51, -INF , !P1 ;  /* 0xff80000033337808 */ /* 0x000fe20004800000 */
[----:B------:R-:W-:Y:S01]  /*40f0*/  UIADD3 UR10, UR13, UR12, URZ ;  /* 0x0000000c0d0a7290 */ /* 0x000fe2000fffe03f */
[----:B------:R-:W-:Y:S01]  /*4100*/  ISETP.GT.AND P1, PT, R21, 0x78, !P6 ;  /* 0x000000781500780c */ /* 0x000fe20007724270 */
[----:B------:R-:W-:-:S01]  /*4110*/  FFMA.FTZ R88, R4, R9, -8 ;  /* 0xc100000004587423 */ /* 0x000fc20000010009 */
[----:B------:R-:W-:Y:S01]  /*4120*/  LOP3.LUT P6, RZ, R16, 0x1000000, RZ, 0xc0, !PT ;  /* 0x0100000010ff7812 */ /* 0x000fe200078cc0ff */
[----:B------:R-:W-:Y:S01]  /*4130*/  UIADD3 UR6, UR10, UR6, URZ ;  /* 0x000000060a067290 */ /* 0x000fe2000fffe03f */
        /* <DEDUP_REMOVED lines=35> */
[----:B------:R-:W-:-:S04]  /*4370*/  ISETP.GT.AND P1, PT, R21, RZ, !P1 ;  /* 0x000000ff1500720c */ /* 0x000fc80004f24270 */
[----:B------:R-:W-:-:S04]  /*4380*/  ISETP.LT.OR P1, PT, R3, 0x1, P1 ;  /* 0x000000010300780c */ /* 0x000fc80000f21670 */
[----:B------:R-:W-:Y:S02]  /*4390*/  FSEL R90, R90, -INF , !P1 ;  /* 0xff8000005a5a7808 */ /* 0x000fe40004800000 */
[----:B------:R-:W-:Y:S02]  /*43a0*/  ISETP.GT.AND P1, PT, R21, 0x80, !P2 ;  /* 0x000000801500780c */ /* 0x000fe40005724270 */
[----:B------:R-:W-:Y:S02]  /*43b0*/  FMNMX.FTZ R13, R90, R91, !PT ;  /* 0x0000005b5a0d7209 */ /* 0x000fe40007810000 */
[----:B------:R-:W-:Y:S02]  /*43c0*/  ISETP.LT.OR P1, PT, R3, 0x81, P1 ;  /* 0x000000810300780c */ /* 0x000fe40000f21670 */
[----:B------:R-:W-:Y:S02]  /*43d0*/  FMNMX.FTZ R14, R94, R13, !PT ;  /* 0x0000000d5e0e7209 */ /* 0x000fe40007810000 */
[----:B------:R-:W-:-:S02]  /*43e0*/  FSEL R26, R26, -INF , !P1 ;  /* 0xff8000001a1a7808 */ /* 0x000fc40004800000 */
[----:B------:R-:W-:Y:S02]  /*43f0*/  FMNMX.FTZ R13, R95, R14, !PT ;  /* 0x0000000e5f0d7209 */ /* 0x000fe40007810000 */
[----:B------:R-:W-:Y:S02]  /*4400*/  ISETP.GT.AND P1, PT, R21, 0x81, !P6 ;  /* 0x000000811500780c */ /* 0x000fe40007724270 */
[----:B------:R-:W-:Y:S02]  /*4410*/  FMNMX.FTZ R14, R98, R13, !PT ;  /* 0x0000000d620e7209 */ /* 0x000fe40007810000 */
[----:B------:R-:W-:Y:S02]  /*4420*/  ISETP.LT.OR P1, PT, R3, 0x82, P1 ;  /* 0x000000820300780c */ /* 0x000fe40000f21670 */
[----:B------:R-:W-:Y:S02]  /*4430*/  FMNMX.FTZ R15, R99, R14, !PT ;  /* 0x0000000e630f7209 */ /* 0x000fe40007810000 */
[----:B------:R-:W-:-:S02]  /*4440*/  FSEL R27, R27, -INF , !P1 ;  /* 0xff8000001b1b7808 */ /* 0x000fc40004800000 */
[----:B------:R-:W-:Y:S02]  /*4450*/  FMNMX.FTZ R14, R102, R15, !PT ;  /* 0x0000000f660e7209 */ /* 0x000fe40007810000 */
[----:B------:R-:W-:Y:S02]  /*4460*/  FSETP.NEU.FTZ.AND P1, PT, R4, -INF , PT ;  /* 0xff8000000400780b */ /* 0x000fe40003f3d000 */
[----:B------:R-:W-:Y:S02]  /*4470*/  FMNMX.FTZ R15, R103, R14, !PT ;  /* 0x0000000e670f7209 */ /* 0x000fe40007810000 */
[----:B------:R-:W-:Y:S02]  /*4480*/  FSEL R88, R88, RZ, P1 ;  /* 0x000000ff58587208 */ /* 0x000fe40000800000 */
[----:B------:R-:W-:Y:S02]  /*4490*/  FMNMX.FTZ R14, R74, R15, !PT ;  /* 0x0000000f4a0e7209 */ /* 0x000fe40007810000 */
[----:B------:R-:W-:Y:S01]  /*44a0*/  LOP3.LUT P6, RZ, R16, 0x4000000, RZ, 0xc0, !PT ;  /* 0x0400000010ff7812 */ /* 0x000fe200078cc0ff */
[--C-:B------:R-:W-:Y:S01]  /*44b0*/  FFMA.FTZ R73, R73, UR40, -R88.reuse ;  /* 0x0000002849497c23 */ /* 0x100fe20008010858 */
[----:B------:R-:W-:Y:S01]  /*44c0*/  FMNMX.FTZ R15, R75, R14, !PT ;  /* 0x0000000e4b0f7209 */ /* 0x000fe20007810000 */
[--C-:B------:R-:W-:Y:S01]  /*44d0*/  FFMA.FTZ R12, R72, UR40, -R88.reuse ;  /* 0x00000028480c7c23 */ /* 0x100fe20008010858 */
[----:B------:R-:W-:-:S01]  /*44e0*/  FFMA.FTZ R72, R77, UR40, -R88 ;  /* 0x000000284d487c23 */ /* 0x000fc20008010858 */
[----:B------:R0:W-:Y:S01]  /*44f0*/  MUFU.EX2 R13, R73 ;  /* 0x00000049000d7308 */ /* 0x0001e20000000800 */
[----:B------:R-:W-:Y:S01]  /*4500*/  FMNMX.FTZ R20, R78, R15, !PT ;  /* 0x0000000f4e147209 */ /* 0x000fe20007810000 */
[--C-:B------:R-:W-:Y:S01]  /*4510*/  FFMA.FTZ R14, R80, UR40, -R88.reuse ;  /* 0x00000028500e7c23 */ /* 0x100fe20008010858 */
[----:B------:R-:W-:Y:S01]  /*4520*/  ISETP.GT.AND P1, PT, R21, 0x88, !P6 ;  /* 0x000000881500780c */ /* 0x000fe20007724270 */
[--C-:B------:R-:W-:Y:S01]  /*4530*/  FFMA.FTZ R80, R69, UR40, -R88.reuse ;  /* 0x0000002845507c23 */ /* 0x100fe20008010858 */
[----:B------:R-:W-:Y:S01]  /*4540*/  FMNMX.FTZ R15, R79, R20, !PT ;  /* 0x000000144f0f7209 */ /* 0x000fe20007810000 */
[--C-:B------:R-:W-:Y:S01]  /*4550*/  FFMA.FTZ R0, R5, UR40, -R88.reuse ;  /* 0x0000002805007c23 */ /* 0x100fe20008010858 */
[----:B------:R-:W-:Y:S01]  /*4560*/  ISETP.LT.OR P1, PT, R3, 0x89, P1 ;  /* 0x000000890300780c */ /* 0x000fe20000f21670 */
[--C-:B------:R-:W-:Y:S01]  /*4570*/  FFMA.FTZ R5, R89, UR40, -R88.reuse ;  /* 0x0000002859057c23 */ /* 0x100fe20008010858 */
[----:B------:R-:W-:Y:S01]  /*4580*/  FMNMX.FTZ R20, R82, R15, !PT ;  /* 0x0000000f52147209 */ /* 0x000fe20007810000 */
[--C-:B------:R-:W-:Y:S01]  /*4590*/  FFMA.FTZ R6, R92, UR40, -R88.reuse ;  /* 0x000000285c067c23 */ /* 0x100fe20008010858 */
[----:B------:R-:W-:Y:S01]  /*45a0*/  LOP3.LUT P2, RZ, R16, 0x800000, RZ, 0xc0, !PT ;  /* 0x0080000010ff7812 */ /* 0x000fe2000784c0ff */
[----:B------:R-:W-:Y:S01]  /*45b0*/  MUFU.EX2 R0, R0 ;  /* 0x0000000000007308 */ /* 0x000fe20000000800 */
[----:B0-----:R-:W-:Y:S01]  /*45c0*/  FMNMX.FTZ R73, R83, R20, !PT ;  /* 0x0000001453497209 */ /* 0x001fe20007810000 */
[--C-:B------:R-:W-:Y:S01]  /*45d0*/  FFMA.FTZ R7, R93, UR40, -R88.reuse ;  /* 0x000000285d077c23 */ /* 0x100fe20008010858 */
[----:B------:R-:W-:Y:S01]  /*45e0*/  FSEL R30, R30, -INF , !P1 ;  /* 0xff8000001e1e7808 */ /* 0x000fe20004800000 */
[--C-:B------:R-:W-:Y:S01]  /*45f0*/  FFMA.FTZ R8, R96, UR40, -R88.reuse ;  /* 0x0000002860087c23 */ /* 0x100fe20008010858 */
[----:B------:R-:W-:Y:S01]  /*4600*/  FMNMX.FTZ R20, R86, R73, !PT ;  /* 0x0000004956147209 */ /* 0x000fe20007810000 */
[--C-:B------:R-:W-:Y:S01]  /*4610*/  FFMA.FTZ R9, R97, UR40, -R88.reuse ;  /* 0x0000002861097c23 */ /* 0x100fe20008010858 */
[----:B------:R-:W-:Y:S01]  /*4620*/  ISETP.GT.AND P1, PT, R21, 0x89, !P2 ;  /* 0x000000891500780c */ /* 0x000fe20005724270 */
[----:B------:R-:W0:Y:S01]  /*4630*/  MUFU.EX2 R5, R5 ;  /* 0x0000000500057308 */ /* 0x000e220000000800 */
[----:B------:R-:W-:Y:S01]  /*4640*/  FMNMX.FTZ R77, R87, R20, !PT ;  /* 0x00000014574d7209 */ /* 0x000fe20007810000 */
[--C-:B------:R-:W-:Y:S01]  /*4650*/  FFMA.FTZ R10, R100, UR40, -R88.reuse ;  /* 0x00000028640a7c23 */ /* 0x100fe20008010858 */
[----:B------:R-:W-:Y:S01]  /*4660*/  ISETP.LT.OR P1, PT, R3, 0x8a, P1 ;  /* 0x0000008a0300780c */ /* 0x000fe20000f21670 */
[--C-:B------:R-:W-:Y:S01]  /*4670*/  FFMA.FTZ R11, R101, UR40, -R88.reuse ;  /* 0x00000028650b7c23 */ /* 0x100fe20008010858 */
[----:B------:R-:W-:Y:S01]  /*4680*/  FMNMX.FTZ R20, R58, R77, !PT ;  /* 0x0000004d3a147209 */ /* 0x000fe20007810000 */
[--C-:B------:R-:W-:Y:S01]  /*4690*/  FFMA.FTZ R81, R81, UR40, -R88.reuse ;  /* 0x0000002851517c23 */ /* 0x100fe20008010858 */
[----:B------:R-:W-:Y:S01]  /*46a0*/  FSEL R31, R31, -INF , !P1 ;  /* 0xff8000001f1f7808 */ /* 0x000fe20004800000 */
[----:B------:R-:W-:Y:S01]  /*46b0*/  MUFU.EX2 R6, R6 ;  /* 0x0000000600067308 */ /* 0x000fe20000000800 */
[----:B------:R-:W-:Y:S01]  /*46c0*/  FMNMX.FTZ R77, R59, R20, !PT ;  /* 0x000000143b4d7209 */ /* 0x000fe20007810000 */
[--C-:B------:R-:W-:Y:S01]  /*46d0*/  FFMA.FTZ R20, R56, UR40, -R88.reuse ;  /* 0x0000002838147c23 */ /* 0x100fe20008010858 */
[----:B------:R-:W-:Y:S01]  /*46e0*/  LOP3.LUT P6, RZ, R16, 0x8000000, RZ, 0xc0, !PT ;  /* 0x0800000010ff7812 */ /* 0x000fe200078cc0ff */
[--C-:B------:R-:W-:Y:S01]  /*46f0*/  FFMA.FTZ R84, R84, UR40, -R88.reuse ;  /* 0x0000002854547c23 */ /* 0x100fe20008010858 */
[----:B------:R-:W-:Y:S01]  /*4700*/  FMNMX.FTZ R56, R62, R77, !PT ;  /* 0x0000004d3e387209 */ /* 0x000fe20007810000 */
[--C-:B------:R-:W-:Y:S01]  /*4710*/  FFMA.FTZ R23, R76, UR40, -R88.reuse ;  /* 0x000000284c177c23 */ /* 0x100fe20008010858 */
[----:B------:R-:W-:Y:S01]  /*4720*/  ISETP.GT.AND P2, PT, R21, 0x99, !P6 ;  /* 0x000000991500780c */ /* 0x000fe20007744270 */
[----:B------:R-:W1:Y:S01]  /*4730*/  MUFU.EX2 R7, R7 ;  /* 0x0000000700077308 */ /* 0x000e620000000800 */
[----:B------:R-:W-:Y:S01]  /*4740*/  FMNMX.FTZ R77, R63, R56, !PT ;  /* 0x000000383f4d7209 */ /* 0x000fe20007810000 */
[----:B0-----:R-:W-:Y:S01]  /*4750*/  FADD.FTZ R93, R0, R5 ;  /* 0x00000005005d7221 */ /* 0x001fe20000010000 */
        /* <DEDUP_REMOVED lines=36> */
[----:B-1----:R-:W-:Y:S01]  /*49a0*/  F2FP.SATFINITE.E4M3.F32.PACK_AB_MERGE_C R152, R7, R6, RZ ;  /* 0x000000060798723e */ /* 0x002fe200048070ff */
[----:B------:R-:W-:Y:S01]  /*49b0*/  MUFU.EX2 R15, R81 ;  /* 0x00000051000f7308 */ /* 0x000fe20000000800 */
[----:B------:R-:W-:Y:S01]  /*49c0*/  FMNMX.FTZ R77, R51, R64, !PT ;  /* 0x00000040334d7209 */ /* 0x000fe20007810000 */
[----:B------:R-:W-:Y:S01]  /*49d0*/  FFMA.FTZ R64, R68, UR40, -R88 ;  /* 0x0000002844407c23 */ /* 0x000fe20008010858 */
[----:B------:R-:W-:-:S02]  /*49e0*/  F2FP.SATFINITE.E4M3.F32.PACK_AB_MERGE_C R152, R5, R0, R152 ;  /* 0x000000000598723e */ /* 0x000fc40004807098 */
        /* <DEDUP_REMOVED lines=13> */
[----:B------:R-:W-:-:S04]  /*4ac0*/  FMNMX.FTZ R3, R35, R68, !PT ;  /* 0x0000004423037209 */ /* 0x000fc80007810000 */
[----:B------:R-:W-:-:S03]  /*4ad0*/  FMNMX.FTZ R68, R38, R3, !PT ;  /* 0x0000000326447209 */ /* 0x000fc60007810000 */
[----:B------:R-:W0:Y:S01]  /*4ae0*/  MUFU.EX2 R72, R72 ;  /* 0x0000004800487308 */ /* 0x000e220000000800 */
[----:B------:R-:W-:-:S05]  /*4af0*/  FMNMX.FTZ R68, R39, R68, !PT ;  /* 0x0000004427447209 */ /* 0x000fca0007810000 */
[----:B------:R-:W1:Y:S02]  /*4b00*/  SHFL.BFLY PT, R3, R68, 0x2, 0x1f ;  /* 0x0c401f0044037f89 */ /* 0x000e6400000e0000 */
[----:B------:R-:W-:Y:S08]  /*4b10*/  MUFU.EX2 R14, R14 ;  /* 0x0000000e000e7308 */ /* 0x000ff00000000800 */
[----:B------:R-:W2:Y:S01]  /*4b20*/  MUFU.EX2 R76, R76 ;  /* 0x0000004c004c7308 */ /* 0x000ea20000000800 */
[----:B0-----:R-:W-:-:S04]  /*4b30*/  F2FP.SATFINITE.E4M3.F32.PACK_AB_MERGE_C R148, R72, R23, RZ ;  /* 0x000000174894723e */ /* 0x001fc800048070ff */
[----:B------:R-:W-:-:S03]  /*4b40*/  F2FP.SATFINITE.E4M3.F32.PACK_AB_MERGE_C R148, R13, R12, R148 ;  /* 0x0000000c0d94723e */ /* 0x000fc60004807094 */
[----:B------:R-:W-:Y:S01]  /*4b50*/  MUFU.EX2 R20, R20 ;  /* 0x0000001400147308 */ /* 0x000fe20000000800 */
[----:B-1----:R-:W-:-:S07]  /*4b60*/  FMNMX.FTZ R69, R68, R3, !PT ;  /* 0x0000000344457209 */ /* 0x002fce0007810000 */
[----:B------:R-:W-:Y:S01]  /*4b70*/  MUFU.EX2 R57, R57 ;  /* 0x0000003900397308 */ /* 0x000fe20000000800 */
[----:B--2---:R-:W-:Y:S01]  /*4b80*/  F2FP.SATFINITE.E4M3.F32.PACK_AB_MERGE_C R150, R76, R73, RZ ;  /* 0x000000494c96723e */ /* 0x004fe200048070ff */
[----:B------:R-:W0:Y:S03]  /*4b90*/  SHFL.BFLY PT, R68, R69, 0x1, 0x1f ;  /* 0x0c201f0045447f89 */ /* 0x000e2600000e0000 */
[----:B------:R-:W-:-:S03]  /*4ba0*/  F2FP.SATFINITE.E4M3.F32.PACK_AB_MERGE_C R150, R15, R14, R150 ;  /* 0x0000000e0f96723e */ /* 0x000fc60004807096 */
[----:B------:R-:W-:Y:S08]  /*4bb0*/  MUFU.EX2 R56, R56 ;  /* 0x0000003800387308 */ /* 0x000ff00000000800 */
[----:B------:R-:W1:Y:S08]  /*4bc0*/  MUFU.EX2 R61, R61 ;  /* 0x0000003d003d7308 */ /* 0x000e700000000800 */
[----:B------:R-:W-:Y:S01]  /*4bd0*/  MUFU.EX2 R64, R64 ;  /* 0x0000004000407308 */ /* 0x000fe20000000800 */
[----:B0-----:R-:W-:Y:S01]  /*4be0*/  FMNMX.FTZ R3, R69, R68, !PT ;  /* 0x0000004445037209 */ /* 0x001fe20007810000 */
[----:B------:R-:W-:-:S02]  /*4bf0*/  IMAD.U32 R68, RZ, RZ, UR40 ;  /* 0x00000028ff447e24 */ /* 0x000fc4000f8e00ff */
[----:B------:R-:W-:-:S01]  /*4c00*/  FFMA.FTZ R69, R37, UR40, -R88 ;  /* 0x0000002825457c23 */ /* 0x000fc20008010858 */
[C---:B------:R-:W-:Y:S01]  /*4c10*/  FSETP.NEU.FTZ.AND P1, PT, R3.reuse, -INF , PT ;  /* 0xff8000000300780b */ /* 0x040fe20003f3d000 */
[----:B------:R-:W-:-:S02]  /*4c20*/  FFMA.FTZ R68, R3, R68, -8 ;  /* 0xc100000003447423 */ /* 0x000fc40000010044 */
[----:B------:R-:W-:Y:S01]  /*4c30*/  MUFU.EX2 R60, R60 ;  /* 0x0000003c003c7308 */ /* 0x000fe20000000800 */
[----:B-1----:R-:W-:Y:S02]  /*4c40*/  F2FP.SATFINITE.E4M3.F32.PACK_AB_MERGE_C R144, R61, R56, RZ ;  /* 0x000000383d90723e */ /* 0x002fe400048070ff */
[----:B------:R-:W-:Y:S02]  /*4c50*/  FSEL R37, R68, RZ, P1 ;  /* 0x000000ff44257208 */ /* 0x000fe40000800000 */
[----:B------:R-:W-:-:S03]  /*4c60*/  PLOP3.LUT P1, PT, PT, PT, UP1, 0x40, 0x0 ;  /* 0x000000000000781c */ /* 0x000fc60003f2e818 */
[----:B------:R-:W-:Y:S01]  /*4c70*/  MUFU.EX2 R65, R65 ;  /* 0x0000004100417308 */ /* 0x000fe20000000800 */
[----:B------:R-:W-:-:S01]  /*4c80*/  FFMA.FTZ R68, R90, UR40, -R37 ;  /* 0x000000285a447c23 */ /* 0x000fc20008010825 */
[--C-:B------:R-:W-:Y:S01]  /*4c90*/  FFMA.FTZ R77, R91, UR40, -R37.reuse ;  /* 0x000000285b4d7c23 */ /* 0x100fe20008010825 */
[----:B------:R-:W-:-:S01]  /*4ca0*/  FFMA.FTZ R80, R94, UR40, -R37 ;  /* 0x000000285e507c23 */ /* 0x000fc20008010825 */
[--C-:B------:R-:W-:Y:S01]  /*4cb0*/  FFMA.FTZ R91, R79, UR40, -R37.reuse ;  /* 0x000000284f5b7c23 */ /* 0x100fe20008010825 */
[----:B------:R-:W-:-:S01]  /*4cc0*/  FFMA.FTZ R79, R82, UR40, -R37 ;  /* 0x00000028524f7c23 */ /* 0x000fc20008010825 */
[----:B------:R-:W-:Y:S01]  /*4cd0*/  FADD.FTZ R90, R6, R93 ;  /* 0x0000005d065a7221 */ /* 0x000fe20000010000 */
[----:B------:R-:W-:-:S01]  /*4ce0*/  FFMA.FTZ R82, R83, UR40, -R37 ;  /* 0x0000002853527c23 */ /* 0x000fc20008010825 */
[----:B------:R-:W-:Y:S01]  /*4cf0*/  MUFU.EX2 R68, R68 ;  /* 0x0000004400447308 */ /* 0x000fe20000000800 */
[----:B------:R-:W-:-:S01]  /*4d00*/  FFMA.FTZ R81, R95, UR40, -R37 ;  /* 0x000000285f517c23 */ /* 0x000fc20008010825 */
[--C-:B------:R-:W-:Y:S01]  /*4d10*/  FFMA.FTZ R83, R86, UR40, -R37.reuse ;  /* 0x0000002856537c23 */ /* 0x100fe20008010825 */
[----:B------:R-:W-:-:S01]  /*4d20*/  FFMA.FTZ R86, R87, UR40, -R37 ;  /* 0x0000002857567c23 */ /* 0x000fc20008010825 */
[----:B------:R-:W-:Y:S01]  /*4d30*/  FFMA.FTZ R87, R63, UR40, -R37 ;  /* 0x000000283f577c23 */ /* 0x000fe20008010825 */
[----:B------:R-:W-:-:S01]  /*4d40*/  FADD.FTZ R93, R7, R90 ;  /* 0x0000005a075d7221 */ /* 0x000fc20000010000 */
[--C-:B------:R-:W-:Y:S01]  /*4d50*/  FFMA.FTZ R63, R66, UR40, -R37.reuse ;  /* 0x00000028423f7c23 */ /* 0x100fe20008010825 */
[----:B------:R-:W-:-:S01]  /*4d60*/  FFMA.FTZ R84, R98, UR40, -R37 ;  /* 0x0000002862547c23 */ /* 0x000fc20008010825 */
[----:B------:R-:W0:Y:S01]  /*4d70*/  MUFU.EX2 R77, R77 ;  /* 0x0000004d004d7308 */ /* 0x000e220000000800 */
[----:B------:R-:W-:-:S01]  /*4d80*/  FFMA.FTZ R66, R67, UR40, -R37 ;  /* 0x0000002843427c23 */ /* 0x000fc20008010825 */
[----:B------:R-:W-:Y:S01]  /*4d90*/  FFMA.FTZ R67, R70, UR40, -R37 ;  /* 0x0000002846437c23 */ /* 0x000fe20008010825 */
[----:B------:R-:W-:-:S01]  /*4da0*/  FADD.FTZ R70, R8, R93 ;  /* 0x0000005d08467221 */ /* 0x000fc20000010000 */
        /* <DEDUP_REMOVED lines=10> */
[----:B------:R-:W-:Y:S01]  /*4e50*/  FFMA.FTZ R58, R58, UR40, -R37 ;  /* 0x000000283a3a7c23 */ /* 0x000fe20008010825 */
[----:B------:R-:W-:-:S01]  /*4e60*/  FADD.FTZ R93, R11, R90 ;  /* 0x0000005a0b5d7221 */ /* 0x000fc20000010000 */
[----:B------:R-:W2:Y:S01]  /*4e70*/  MUFU.EX2 R81, R81 ;  /* 0x0000005100517308 */ /* 0x000ea20000000800 */
[----:B0-----:R-:W-:-:S01]  /*4e80*/  FADD.FTZ R71, R68, R77 ;  /* 0x0000004d44477221 */ /* 0x001fc20000010000 */
[----:B------:R-:W-:Y:S01]  /*4e90*/  FFMA.FTZ R59, R59, UR40, -R37 ;  /* 0x000000283b3b7c23 */ /* 0x000fe20008010825 */
[----:B------:R-:W-:-:S01]  /*4ea0*/  FADD.FTZ R92, R12, R93 ;  /* 0x0000005d0c5c7221 */ /* 0x000fc20000010000 */
[--C-:B------:R-:W-:Y:S01]  /*4eb0*/  FFMA.FTZ R62, R62, UR40, -R37.reuse ;  /* 0x000000283e3e7c23 */ /* 0x100fe20008010825 */
[----:B------:R-:W-:Y:S01]  /*4ec0*/  F2FP.SATFINITE.E4M3.F32.PACK_AB_MERGE_C R146, R21, R64, RZ ;  /* 0x000000401592723e */ /* 0x000fe200048070ff */
[----:B------:R-:W-:Y:S01]  /*4ed0*/  FFMA.FTZ R42, R42, UR40, -R37 ;  /* 0x000000282a2a7c23 */ /* 0x000fe20008010825 */
[----:B------:R-:W-:-:S01]  /*4ee0*/  FADD.FTZ R92, R13, R92 ;  /* 0x0000005c0d5c7221 */ /* 0x000fc20000010000 */
[----:B------:R-:W0:Y:S01]  /*4ef0*/  MUFU.EX2 R84, R84 ;  /* 0x0000005400547308 */ /* 0x000e220000000800 */
[----:B-1----:R-:W-:-:S01]  /*4f00*/  FADD.FTZ R90, R80, R71 ;  /* 0x00000047505a7221 */ /* 0x002fc20000010000 */
[----:B------:R-:W-:Y:S01]  /*4f10*/  F2FP.SATFINITE.E4M3.F32.PACK_AB_MERGE_C R146, R65, R60, R146 ;  /* 0x0000003c4192723e */ /* 0x000fe20004807092 */
[----:B------:R-:W-:-:S01]  /*4f20*/  FFMA.FTZ R43, R43, UR40, -R37 ;  /* 0x000000282b2b7c23 */ /* 0x000fc20008010825 */
[--C-:B------:R-:W-:Y:S01]  /*4f30*/  FFMA.FTZ R47, R47, UR40, -R37.reuse ;  /* 0x000000282f2f7c23 */ /* 0x100fe20008010825 */
[----:B------:R-:W-:-:S01]  /*4f40*/  FFMA.FTZ R54, R54, UR40, -R37 ;  /* 0x0000002836367c23 */ /* 0x000fc20008010825 */
[--C-:B------:R-:W-:Y:S01]  /*4f50*/  FFMA.FTZ R55, R55, UR40, -R37.reuse ;  /* 0x0000002837377c23 */ /* 0x100fe20008010825 */
[----:B------:R-:W-:-:S01]  /*4f60*/  FFMA.FTZ R26, R26, UR40, -R37 ;  /* 0x000000281a1a7c23 */ /* 0x000fc20008010825 */
[----:B------:R-:W1:Y:S01]  /*4f70*/  MUFU.EX2 R85, R85 ;  /* 0x0000005500557308 */ /* 0x000e620000000800 */
[----:B--2---:R-:W-:-:S01]  /*4f80*/  FADD.FTZ R19, R81, R90 ;  /* 0x0000005a51137221 */ /* 0x004fc20000010000 */
[--C-:B------:R-:W-:Y:S01]  /*4f90*/  FFMA.FTZ R27, R27, UR40, -R37.reuse ;  /* 0x000000281b1b7c23 */ /* 0x100fe20008010825 */
[----:B------:R-:W-:-:S01]  /*4fa0*/  FFMA.FTZ R30, R30, UR40, -R37 ;  /* 0x000000281e1e7c23 */ /* 0x000fc20008010825 */
[--C-:B------:R-:W-:Y:S01]  /*4fb0*/  FFMA.FTZ R31, R31, UR40, -R37.reuse ;  /* 0x000000281f1f7c23 */ /* 0x100fe20008010825 */
[----:B------:R-:W-:-:S01]  /*4fc0*/  FFMA.FTZ R34, R34, UR40, -R37 ;  /* 0x0000002822227c23 */ /* 0x000fc20008010825 */
[--C-:B------:R-:W-:Y:S01]  /*4fd0*/  FFMA.FTZ R35, R35, UR40, -R37.reuse ;  /* 0x0000002823237c23 */ /* 0x100fe20008010825 */
[----:B------:R-:W-:-:S01]  /*4fe0*/  FFMA.FTZ R38, R38, UR40, -R37 ;  /* 0x0000002826267c23 */ /* 0x000fc20008010825 */
[----:B------:R-:W2:Y:S01]  /*4ff0*/  MUFU.EX2 R88, R88 ;  /* 0x0000005800587308 */ /* 0x000ea20000000800 */
[----:B0-----:R-:W-:-:S01]  /*5000*/  FADD.FTZ R6, R84, R19 ;  /* 0x0000001354067221 */ /* 0x001fc20000010000 */
[----:B------:R-:W-:Y:S01]  /*5010*/  FADD.FTZ R19, R23, R92 ;  /* 0x0000005c17137221 */ /* 0x000fe20000010000 */
[----:B------:R-:W-:-:S02]  /*5020*/  F2FP.SATFINITE.E4M3.F32.PACK_AB_MERGE_C R80, R81, R80, RZ ;  /* 0x000000505150723e */ /* 0x000fc400048070ff */
[----:B------:R-:W-:Y:S01]  /*5030*/  F2FP.SATFINITE.E4M3.F32.PACK_AB_MERGE_C R144, R57, R20, R144 ;  /* 0x000000143990723e */ /* 0x000fe20004807090 */
[----:B------:R-:W-:-:S01]  /*5040*/  FADD.FTZ R19, R72, R19 ;  /* 0x0000001348137221 */ /* 0x000fc20000010000 */
[----:B------:R-:W-:Y:S01]  /*5050*/  F2FP.SATFINITE.E4M3.F32.PACK_AB_MERGE_C R153, R77, R68, R80 ;  /* 0x000000444d99723e */ /* 0x000fe20004807050 */
[----:B------:R-:W0:Y:S01]  /*5060*/  MUFU.EX2 R89, R89 ;  /* 0x0000005900597308 */ /* 0x000e220000000800 */
[----:B-1----:R-:W-:-:S01]  /*5070*/  FADD.FTZ R11, R85, R6 ;  /* 0x00000006550b7221 */ /* 0x002fc20000010000 */
[----:B------:R-:W-:Y:S01]  /*5080*/  FFMA.FTZ R6, R46, UR40, -R37 ;  /* 0x000000282e067c23 */ /* 0x000fe20008010825 */
[----:B------:R-:W-:-:S04]  /*5090*/  FADD.FTZ R46, R14, R19 ;  /* 0x000000130e2e7221 */ /* 0x000fc80000010000 */
[----:B------:R-:W-:Y:S01]  /*50a0*/  FADD.FTZ R46, R15, R46 ;  /* 0x0000002e0f2e7221 */ /* 0x000fe20000010000 */
[----:B------:R-:W1:Y:S01]  /*50b0*/  MUFU.EX2 R74, R74 ;  /* 0x0000004a004a7308 */ /* 0x000e620000000800 */
[----:B--2---:R-:W-:-:S02]  /*50c0*/  FADD.FTZ R10, R88, R11 ;  /* 0x0000000b580a7221 */ /* 0x004fc40000010000 */
[----:B------:R-:W-:-:S04]  /*50d0*/  FADD.FTZ R11, R73, R46 ;  /* 0x0000002e490b7221 */ /* 0x000fc80000010000 */
[----:B------:R-:W-:Y:S01]  /*50e0*/  FADD.FTZ R11, R76, R11 ;  /* 0x0000000b4c0b7221 */ /* 0x000fe20000010000 */
[----:B------:R-:W2:Y:S01]  /*50f0*/  MUFU.EX2 R75, R75 ;  /* 0x0000004b004b7308 */ /* 0x000ea20000000800 */
[----:B0-----:R-:W-:-:S01]  /*5100*/  FADD.FTZ R5, R89, R10 ;  /* 0x0000000a59057221 */ /* 0x001fc20000010000 */
[----:B------:R-:W-:Y:S01]  /*5110*/  F2FP.SATFINITE.E4M3.F32.PACK_AB_MERGE_C R88, R89, R88, RZ ;  /* 0x000000585958723e */ /* 0x000fe200048070ff */
[----:B------:R-:W-:-:S03]  /*5120*/  FADD.FTZ R10, R20, R11 ;  /* 0x0000000b140a7221 */ /* 0x000fc60000010000 */
[----:B------:R-:W-:Y:S01]  /*5130*/  F2FP.SATFINITE.E4M3.F32.PACK_AB_MERGE_C R155, R85, R84, R88 ;  /* 0x00000054559b723e */ /* 0x000fe20004807058 */
[----:B------:R-:W-:-:S01]  /*5140*/  FADD.FTZ R13, R57, R10 ;  /* 0x0000000a390d7221 */ /* 0x000fc20000010000 */
[----:B------:R-:W0:Y:S01]  /*5150*/  MUFU.EX2 R78, R78 ;  /* 0x0000004e004e7308 */ /* 0x000e220000000800 */
[----:B-1----:R-:W-:-:S02]  /*5160*/  FADD.FTZ R0, R74, R5 ;  /* 0x000000054a007221 */ /* 0x002fc40000010000 */
[----:B------:R-:W-:-:S04]  /*5170*/  FADD.FTZ R56, R56, R13 ;  /* 0x0000000d38387221 */ /* 0x000fc80000010000 */
[----:B------:R-:W-:Y:S01]  /*5180*/  FADD.FTZ R61, R61, R56 ;  /* 0x000000383d3d7221 */ /* 0x000fe20000010000 */
[----:B------:R-:W1:Y:S01]  /*5190*/  MUFU.EX2 R91, R91 ;  /* 0x0000005b005b7308 */ /* 0x000e620000000800 */
[----:B--2---:R-:W-:-:S01]  /*51a0*/  FADD.FTZ R5, R75, R0 ;  /* 0x000000004b057221 */ /* 0x004fc20000010000 */
[----:B------:R-:W-:-:S06]  /*51b0*/  FFMA.FTZ R0, R50, UR40, -R37 ;  /* 0x0000002832007c23 */ /* 0x000fcc0008010825 */
[----:B------:R-:W2:Y:S01]  /*51c0*/  MUFU.EX2 R79, R79 ;  /* 0x0000004f004f7308 */ /* 0x000ea20000000800 */
[----:B0-----:R-:W-:-:S01]  /*51d0*/  FADD.FTZ R8, R78, R5 ;  /* 0x000000054e087221 */ /* 0x001fc20000010000 */
[--C-:B------:R-:W-:Y:S01]  /*51e0*/  FFMA.FTZ R5, R51, UR40, -R37.reuse ;  /* 0x0000002833057c23 */ /* 0x100fe20008010825 */
[----:B------:R-:W-:-:S05]  /*51f0*/  FFMA.FTZ R37, R39, UR40, -R37 ;  /* 0x0000002827257c23 */ /* 0x000fca0008010825 */
[----:B------:R-:W0:Y:S01]  /*5200*/  MUFU.EX2 R82, R82 ;  /* 0x0000005200527308 */ /* 0x000e220000000800 */
[----:B-1----:R-:W-:-:S01]  /*5210*/  FADD.FTZ R8, R91, R8 ;  /* 0x000000085b087221 */ /* 0x002fc20000010000 */
[----:B------:R-:W-:-:S04]  /*5220*/  F2FP.SATFINITE.E4M3.F32.PACK_AB_MERGE_C R78, R91, R78, RZ ;  /* 0x0000004e5b4e723e */ /* 0x000fc800048070ff */
[----:B------:R-:W-:Y:S02]  /*5230*/  F2FP.SATFINITE.E4M3.F32.PACK_AB_MERGE_C R149, R75, R74, R78 ;  /* 0x0000004a4b95723e */ /* 0x000fe4000480704e */
[----:B------:R-:W1:Y:S01]  /*5240*/  MUFU.EX2 R83, R83 ;  /* 0x0000005300537308 */ /* 0x000e620000000800 */
[----:B--2---:R-:W-:-:S07]  /*5250*/  FADD.FTZ R11, R79, R8 ;  /* 0x000000084f0b7221 */ /* 0x004fce0000010000 */
        /* <DEDUP_REMOVED lines=8> */
[----:B------:R-:W-:Y:S01]  /*52e0*/  FADD.FTZ R64, R64, R65 ;  /* 0x0000004140407221 */ /* 0x000fe20000010000 */
[----:B------:R-:W-:-:S03]  /*52f0*/  F2FP.SATFINITE.E4M3.F32.PACK_AB_MERGE_C R83, R86, R83, RZ ;  /* 0x000000535653723e */ /* 0x000fc600048070ff */
[----:B------:R-:W-:Y:S01]  /*5300*/  FADD.FTZ R21, R21, R64 ;  /* 0x0000004015157221 */ /* 0x000fe20000010000 */
[----:B------:R-:W-:Y:S01]  /*5310*/  F2FP.SATFINITE.E4M3.F32.PACK_AB_MERGE_C R151, R82, R79, R83 ;  /* 0x0000004f5297723e */ /* 0x000fe20004807053 */
        /* <DEDUP_REMOVED lines=8> */
[----:B------:R-:W-:-:S04]  /*53a0*/  F2FP.SATFINITE.E4M3.F32.PACK_AB_MERGE_C R62, R87, R62, RZ ;  /* 0x0000003e573e723e */ /* 0x000fc800048070ff */
[----:B------:R-:W-:Y:S02]  /*53b0*/  F2FP.SATFINITE.E4M3.F32.PACK_AB_MERGE_C R145, R59, R58, R62 ;  /* 0x0000003a3b91723e */ /* 0x000fe4000480703e */
[----:B------:R-:W0:Y:S01]  /*53c0*/  MUFU.EX2 R67, R67 ;  /* 0x0000004300437308 */ /* 0x000e220000000800 */
[----:B-1----:R-:W-:-:S07]  /*53d0*/  FADD.FTZ R11, R63, R8 ;  /* 0x000000083f0b7221 */ /* 0x002fce0000010000 */
        /* <DEDUP_REMOVED lines=8> */
[----:B0-----:R-:W-:-:S01]  /*5460*/  FADD.FTZ R11, R70, R11 ;  /* 0x0000000b460b7221 */ /* 0x001fc20000010000 */
[----:B------:R-:W-:-:S04]  /*5470*/  F2FP.SATFINITE.E4M3.F32.PACK_AB_MERGE_C R67, R70, R67, RZ ;  /* 0x000000434643723e */ /* 0x000fc800048070ff */
[----:B------:R-:W-:Y:S02]  /*5480*/  F2FP.SATFINITE.E4M3.F32.PACK_AB_MERGE_C R147, R66, R63, R67 ;  /* 0x0000003f4293723e */ /* 0x000fe40004807043 */
[----:B------:R-:W0:Y:S08]  /*5490*/  MUFU.EX2 R42, R42 ;  /* 0x0000002a002a7308 */ /* 0x000e300000000800 */
[----:B------:R-:W2:Y:S01]  /*54a0*/  MUFU.EX2 R7, R43 ;  /* 0x0000002b00077308 */ /* 0x000ea20000000800 */
[----:B-1----:R-:W-:Y:S01]  /*54b0*/  F2FP.SATFINITE.E4M3.F32.PACK_AB_MERGE_C R140, R41, R40, R10 ;  /* 0x00000028298c723e */ /* 0x002fe2000480700a */
[----:B------:R-:W-:-:S04]  /*54c0*/  FADD.FTZ R40, R40, R21 ;  /* 0x0000001528287221 */ /* 0x000fc80000010000 */
[----:B------:R-:W-:Y:S02]  /*54d0*/  FADD.FTZ R41, R41, R40 ;  /* 0x0000002829297221 */ /* 0x000fe40000010000 */
[----:B------:R-:W-:Y:S01]  /*54e0*/  MUFU.EX2 R52, R52 ;  /* 0x0000003400347308 */ /* 0x000fe20000000800 */
[----:B0-----:R-:W-:-:S01]  /*54f0*/  FADD.FTZ R8, R42, R11 ;  /* 0x0000000b2a087221 */ /* 0x001fc20000010000 */
[----:B------:R-:W-:-:S04]  /*5500*/  FADD.FTZ R44, R44, R41 ;  /* 0x000000292c2c7221 */ /* 0x000fc80000010000 */
[----:B------:R-:W-:Y:S02]  /*5510*/  FADD.FTZ R45, R45, R44 ;  /* 0x0000002c2d2d7221 */ /* 0x000fe40000010000 */
[----:B------:R-:W0:Y:S01]  /*5520*/  MUFU.EX2 R53, R53 ;  /* 0x0000003500357308 */ /* 0x000e220000000800 */
[----:B--2---:R-:W-:-:S07]  /*5530*/  FADD.FTZ R11, R7, R8 ;  /* 0x00000008070b7221 */ /* 0x004fce0000010000 */
[----:B------:R-:W1:Y:S08]  /*5540*/  MUFU.EX2 R6, R6 ;  /* 0x0000000600067308 */ /* 0x000e700000000800 */
[----:B------:R-:W-:Y:S01]  /*5550*/  MUFU.EX2 R48, R48 ;  /* 0x0000003000307308 */ /* 0x000fe20000000800 */
[----:B0-----:R-:W-:-:S07]  /*5560*/  F2FP.SATFINITE.E4M3.F32.PACK_AB_MERGE_C R10, R53, R52, RZ ;  /* 0x00000034350a723e */ /* 0x001fce00048070ff */
[----:B------:R-:W0:Y:S01]  /*5570*/  MUFU.EX2 R49, R49 ;  /* 0x0000003100317308 */ /* 0x000e220000000800 */
[----:B-1----:R-:W-:-:S07]  /*5580*/  FADD.FTZ R8, R6, R11 ;  /* 0x0000000b06087221 */ /* 0x002fce0000010000 */
[----:B------:R-:W1:Y:S08]  /*5590*/  MUFU.EX2 R9, R47 ;  /* 0x0000002f00097308 */ /* 0x000e700000000800 */
[----:B------:R-:W2:Y:S01]  /*55a0*/  MUFU.EX2 R0, R0 ;  /* 0x0000000000007308 */ /* 0x000ea20000000800 */
[----:B0-----:R-:W-:Y:S01]  /*55b0*/  F2FP.SATFINITE.E4M3.F32.PACK_AB_MERGE_C R142, R49, R48, R10 ;  /* 0x00000030318e723e */ /* 0x001fe2000480700a */
[----:B------:R-:W-:-:S04]  /*55c0*/  FADD.FTZ R48, R48, R45 ;  /* 0x0000002d30307221 */ /* 0x000fc80000010000 */
[----:B------:R-:W-:Y:S02]  /*55d0*/  FADD.FTZ R49, R49, R48 ;  /* 0x0000003031317221 */ /* 0x000fe40000010000 */
[----:B------:R-:W0:Y:S01]  /*55e0*/  MUFU.EX2 R5, R5 ;  /* 0x0000000500057308 */ /* 0x000e220000000800 */
[C---:B-1----:R-:W-:Y:S01]  /*55f0*/  F2FP.SATFINITE.E4M3.F32.PACK_AB_MERGE_C R10, R9.reuse, R6, RZ ;  /* 0x00000006090a723e */ /* 0x042fe200048070ff */
[----:B------:R-:W-:Y:S01]  /*5600*/  FADD.FTZ R9, R9, R8 ;  /* 0x0000000809097221 */ /* 0x000fe20000010000 */
[----:B------:R-:W-:-:S02]  /*5610*/  FADD.FTZ R52, R52, R49 ;  /* 0x0000003134347221 */ /* 0x000fc40000010000 */
[----:B------:R-:W-:Y:S02]  /*5620*/  F2FP.SATFINITE.E4M3.F32.PACK_AB_MERGE_C R141, R7, R42, R10 ;  /* 0x0000002a078d723e */ /* 0x000fe4000480700a */
[----:B------:R-:W-:-:S01]  /*5630*/  FADD.FTZ R53, R53, R52 ;  /* 0x0000003435357221 */ /* 0x000fc20000010000 */
[----:B------:R-:W1:Y:S01]  /*5640*/  MUFU.EX2 R54, R54 ;  /* 0x0000003600367308 */ /* 0x000e620000000800 */
[----:B--2---:R-:W-:-:S07]  /*5650*/  FADD.FTZ R6, R0, R9 ;  /* 0x0000000900067221 */ /* 0x004fce0000010000 */
[----:B------:R-:W-:Y:S01]  /*5660*/  MUFU.EX2 R28, R28 ;  /* 0x0000001c001c7308 */ /* 0x000fe20000000800 */
[----:B0-----:R-:W-:-:S07]  /*5670*/  FADD.FTZ R9, R5, R6 ;  /* 0x0000000605097221 */ /* 0x001fce0000010000 */
        /* <DEDUP_REMOVED lines=15> */
[----:B-1----:R-:W-:-:S01]  /*5770*/  FADD.FTZ R6, R26, R55 ;  /* 0x000000371a067221 */ /* 0x002fc20000010000 */
        /* <DEDUP_REMOVED lines=23> */
[----:B--2---:R-:W-:-:S01]  /*58f0*/  FADD.FTZ R5, R35, R0 ;  /* 0x0000000023057221 */ /* 0x004fc20000010000 */
[----:B0-----:R-:W-:-:S03]  /*5900*/  F2FP.SATFINITE.E4M3.F32.PACK_AB_MERGE_C R0, R37, R38, RZ ;  /* 0x000000262500723e */ /* 0x001fc600048070ff */
[----:B------:R-:W-:Y:S01]  /*5910*/  FADD.FTZ R38, R38, R5 ;  /* 0x0000000526267221 */ /* 0x000fe20000010000 */
[----:B------:R-:W-:-:S03]  /*5920*/  F2FP.SATFINITE.E4M3.F32.PACK_AB_MERGE_C R139, R35, R34, R0 ;  /* 0x00000022238b723e */ /* 0x000fc60004807000 */
[----:B------:R-:W-:Y:S01]  /*5930*/  FADD.FTZ R5, R37, R38 ;  /* 0x0000002625057221 */ /* 0x000fe20000010000 */
        /* <DEDUP_REMOVED lines=12> */
.L_x_862:
[----:B------:R-:W-:-:S11]  /*5a00*/  UISETP.NE.AND UP2, UPT, UR7, 0x1, UPT ;  /* 0x000000010700788c */ /* 0x000fd6000bf45270 */
[----:B------:R-:W-:Y:S02]  /*5a10*/  @UP2 ULDC.64 UR14, c[0x0][0x9e8] ;  /* 0x00027a00000e2ab9 */ /* 0x000fe40000000a00 */
[----:B------:R-:W-:-:S04]  /*5a20*/  UIMAD.WIDE.U32 UR10, UR12, UR14, URZ ;  /* 0x0000000e0c0a72a5 */ /* 0x000fc8000f8e003f */
[----:B------:R-:W-:-:S12]  /*5a30*/  @UP2 USHF.R.U32.HI UR12, URZ, UR15, UR11 ;  /* 0x0000000f3f0c2299 */ /* 0x000fd8000801160b */
.L_x_863:
[----:B------:R-:W-:-:S04]  /*5a40*/  UIMAD UR7, UR12, UR7, UR7 ;  /* 0x000000070c0772a4 */ /* 0x000fc8000f8e0207 */
[----:B------:R-:W-:-:S04]  /*5a50*/  UISETP.LT.AND UP2, UPT, UR6, UR7, UPT ;  /* 0x000000070600728c */ /* 0x000fc8000bf41270 */
[----:B------:R-:W-:-:S12]  /*5a60*/  USEL UR6, UR6, UR7, UP2 ;  /* 0x0000000706067287 */ /* 0x000fd80009000000 */
.L_x_861:
[----:B------:R-:W-:Y:S01]  /*5a70*/  UIMAD.WIDE UR6, UR6, 0x66666667, URZ ;  /* 0x66666667060678a5 */ /* 0x000fe2000f8e023f */
[----:B------:R-:W-:Y:S02]  /*5a80*/  CS2R R24, SRZ ;  /* 0x0000000000187805 */ /* 0x000fe4000001ff00 */
[----:B------:R-:W-:Y:S02]  /*5a90*/  CS2R R26, SRZ ;  /* 0x00000000001a7805 */ /* 0x000fe4000001ff00 */
        /* <DEDUP_REMOVED lines=15> */
[----:B------:R-:W-:Y:S02]  /*5b90*/  CS2R R50, SRZ ;  /* 0x0000000000327805 */ /* 0x000fe4000001ff00 */
[----:B------:R-:W-:Y:S02]  /*5ba0*/  CS2R R52, SRZ ;  /* 0x0000000000347805 */ /* 0x000fe4000001ff00 */
[----:B------:R-:W-:Y:S02]  /*5bb0*/  CS2R R54, SRZ ;  /* 0x0000000000367805 */ /* 0x000fe4000001ff00 */
[----:B------:R-:W-:-:S13]  /*5bc0*/  ISETP.GE.AND P1, PT, R0, UR26, PT ;  /* 0x0000001a00007c0c */ /* 0x000fda000bf26270 */
[----:B------:R-:W-:Y:S05]  /*5bd0*/  @!P1 BRA `(.L_x_864) ;  /* 0x0000004000109947 */ /* 0x000fea0003800000 */
        /* <DEDUP_REMOVED lines=16> */
[----:B------:R-:W-:Y:S01]  /*5ce0*/  ULDC UR20, c[0x0][0x9e4] ;  /* 0x0002790000147ab9 */ /* 0x000fe20000000800 */
[----:B------:R-:W-:Y:S01]  /*5cf0*/  ULDC UR21, c[0x0][0x9dc] ;  /* 0x0002770000157ab9 */ /* 0x000fe20000000800 */
[----:B------:R-:W-:-:S05]  /*5d00*/  ULDC UR22, c[0x0][0x9e0] ;  /* 0x0002780000167ab9 */ /* 0x000fca0000000800 */
.L_x_882:
[----:B------:R-:W-:-:S04]  /*5d10*/  UIADD3 UR25, UR46, 0x1, URZ ;  /* 0x000000012e197890 */ /* 0x000fc8000fffe03f */
[----:B------:R-:W-:-:S04]  /*5d20*/  UISETP.NE.AND UP2, UPT, UR25, 0x2, UPT ;  /* 0x000000021900788c */ /* 0x000fc8000bf45270 */
[----:B------:R-:W-:Y:S02]  /*5d30*/  USEL UR24, URZ, 0x1, UP2 ;  /* 0x000000013f187887 */ /* 0x000fe40009000000 */
[----:B------:R-:W-:Y:S02]  /*5d40*/  USEL UR25, UR25, URZ, UP2 ;  /* 0x0000003f19197287 */ /* 0x000fe40009000000 */
[----:B------:R-:W-:Y:S01]  /*5d50*/  ULOP3.LUT UR24, UR47, UR24, URZ, 0x3c, !UPT ;  /* 0x000000182f187292 */ /* 0x000fe2000f8e3c3f */
[----:B------:R-:W-:Y:S11]  /*5d60*/  @!P0 BRA `(.L_x_865) ;  /* 0x0000000000048947 */ /* 0x000ff60003800000 */
[----:B------:R-:W-:Y:S01]  /*5d70*/  BPT.TRAP 0x1 ;  /* 0x000000040000795c */ /* 0x000fe20000300000 */
.L_x_865:
[----:B------:R-:W-:Y:S01]  /*5d80*/  ULEA UR23, UR25, UR45, 0x3 ;  /* 0x0000002d19177291 */ /* 0x000fe2000f8e183f */
[----:B------:R-:W-:-:S05]  /*5d90*/  IMAD.U32 R7, RZ, RZ, UR24 ;  /* 0x00000018ff077e24 */ /* 0x000fca000f8e00ff */
[----:B------:R-:W-:-:S04]  /*5da0*/  SHF.L.U32 R7, R7, 0x1f, RZ ;  /* 0x0000001f07077819 */ /* 0x000fc800000006ff */
[----:B------:R0:W1:Y:S01]  /*5db0*/  SYNCS.PHASECHK.TRANS64.TRYWAIT P1, [UR23+0x13230], R7 ;  /* 0x01323007ff0075a7 */ /* 0x0000620008020157 */
[----:B------:R-:W-:Y:S05]  /*5dc0*/  @!P0 BRA `(.L_x_866) ;  /* 0x0000000000048947 */ /* 0x000fea0003800000 */
[----:B------:R-:W-:Y:S01]  /*5dd0*/  BPT.TRAP 0x1 ;  /* 0x000000040000795c */ /* 0x000fe20000300000 */
.L_x_866:
[----:B-1----:R-:W-:Y:S05]  /*5de0*/  @P1 BRA `(.L_x_867) ;  /* 0x0000000000081947 */ /* 0x002fea0003800000 */
[----:B------:R-:W1:Y:S02]  /*5df0*/  SYNCS.PHASECHK.TRANS64.TRYWAIT P1, [UR23+0x13230], R7 ;  /* 0x01323007ff0075a7 */ /* 0x000e640008020157 */
[----:B-1----:R-:W-:Y:S05]  /*5e00*/  @!P1 BRA `(.L_x_868) ;  /* 0x00000134003c9947 */ /* 0x002fea0003800000 */
.L_x_867:
        /* <DEDUP_REMOVED lines=64> */
.L_x_869:
[----:B------:R-:W-:Y:S01]  /*6210*/  ULEA UR11, UR46, UR45, 0x3 ;  /* 0x0000002d2e0b7291 */ /* 0x000fe2000f8e183f */
[----:B01----:R-:W-:-:S05]  /*6220*/  IMAD.U32 R7, RZ, RZ, UR47 ;  /* 0x0000002fff077e24 */ /* 0x003fca000f8e00ff */
[----:B------:R-:W-:-:S04]  /*6230*/  SHF.L.U32 R7, R7, 0x1f, RZ ;  /* 0x0000001f07077819 */ /* 0x000fc800000006ff */
[----:B------:R0:W1:Y:S01]  /*6240*/  SYNCS.PHASECHK.TRANS64.TRYWAIT P1, [UR11+0x13250], R7 ;  /* 0x01325007ff0075a7 */ /* 0x000062000802014b */
[----:B------:R-:W-:Y:S05]  /*6250*/  @!P0 BRA `(.L_x_870) ;  /* 0x0000000000048947 */ /* 0x000fea0003800000 */
[----:B------:R-:W-:Y:S01]  /*6260*/  BPT.TRAP 0x1 ;  /* 0x000000040000795c */ /* 0x000fe20000300000 */
.L_x_870:
[----:B-1----:R-:W-:Y:S05]  /*6270*/  @P1 BRA `(.L_x_871) ;  /* 0x0000000000081947 */ /* 0x002fea0003800000 */
[----:B------:R-:W1:Y:S02]  /*6280*/  SYNCS.PHASECHK.TRANS64.TRYWAIT P1, [UR11+0x13250], R7 ;  /* 0x01325007ff0075a7 */ /* 0x000e64000802014b */
[----:B-1----:R-:W-:Y:S05]  /*6290*/  @!P1 BRA `(.L_x_872) ;  /* 0x0000013000309947 */ /* 0x002fea0003800000 */
.L_x_871:
[----:B------:R-:W-:Y:S01]  /*62a0*/  UIADD3 UR6, UR45, 0x1000, URZ ;  /* 0x000010002d067890 */ /* 0x000fe2000fffe03f */
[----:B-1----:R-:W2:Y:S01]  /*62b0*/  LDL R8, [R1] ;  /* 0x0000000001087983 */ /* 0x002ea20000100800 */
[----:B------:R-:W-:Y:S01]  /*62c0*/  WARPGROUP.ARRIVE ;  /* 0x00000000000079c5 */ /* 0x000fe20000000000 */
[----:B------:R-:W-:Y:S01]  /*62d0*/  UMOV UR7, 0xc0000010 ;  /* 0xc000001000077882 */ /* 0x000fe20000000000 */
[----:B------:R-:W-:-:S04]  /*62e0*/  USHF.R.U32.HI UR6, URZ, 0x4, UR6 ;  /* 0x000000043f067899 */ /* 0x000fc80008011606 */
[----:B------:R-:W1:Y:S01]  /*62f0*/  S2R R9, SR_TID.X ;  /* 0x0000000000097919 */ /* 0x000e620000002100 */
[----:B------:R-:W-:Y:S01]  /*6300*/  PLOP3.LUT P1, PT, PT, PT, UP0, 0x80, 0x0 ;  /* 0x000000000000781c */ /* 0x000fe20003f2f008 */
[----:B0-----:R-:W-:Y:S01]  /*6310*/  IMAD.U32 R7, RZ, RZ, UR23 ;  /* 0x00000017ff077e24 */ /* 0x001fe2000f8e00ff */
[----:B------:R-:W-:Y:S01]  /*6320*/  ULOP3.LUT UR6, UR6, 0x3fff, URZ, 0xc0, !UPT ;  /* 0x00003fff06067892 */ /* 0x000fe2000f8ec03f */
[----:B------:R-:W-:Y:S01]  /*6330*/  PLOP3.LUT P2, PT, PT, PT, UP0, 0x80, 0x0 ;  /* 0x000000000000781c */ /* 0x000fe20003f4f008 */
[----:B------:R-:W-:Y:S02]  /*6340*/  IMAD R13, R0, -0xa0, RZ ;  /* 0xffffff60000d7824 */ /* 0x000fe400078e02ff */
[----:B------:R-:W-:-:S04]  /*6350*/  ULOP3.LUT UR6, UR6, 0x10000, URZ, 0xfc, !UPT ;  /* 0x0001000006067892 */ /* 0x000fc8000f8efc3f */
[----:B------:R-:W-:-:S07]  /*6360*/  UIMAD UR10, UR46, 0x280, UR6 ;  /* 0x000002802e0a78a4 */ /* 0x000fce000f8e0206 */
[----:B------:R-:W-:Y:S02]  /*6370*/  UMOV UR6, UR10 ;  /* 0x0000000a00067c82 */ /* 0x000fe40008000000 */
[----:B------:R-:W-:Y:S01]  /*6380*/  QGMMA.64x64x32.F32.E4M3.E4M3 R24, R152, gdesc[UR4], R24, gsb0 ;  /* 0x00e0000498187df3 */ /* 0x000fe20008000818 */
[----:B------:R-:W-:Y:S01]  /*6390*/  UIADD3 UR6, UR10, 0x80, URZ ;  /* 0x000000800a067890 */ /* 0x000fe2000fffe03f */
[----:B------:R-:W-:Y:S01]  /*63a0*/  UMOV UR7, 0xc0000010 ;  /* 0xc000001000077882 */ /* 0x000fe20000000000 */
[----:B-1----:R-:W-:-:S13]  /*63b0*/  LOP3.LUT P3, RZ, R9, 0x7f, RZ, 0xc0, !PT ;  /* 0x0000007f09ff7812 */ /* 0x002fda000786c0ff */
[----:B------:R-:W-:-:S05]  /*63c0*/  @!P3 VIADD R7, R7, 0x13240 ;  /* 0x000132400707b836 */ /* 0x000fca0000000000 */
[----:B------:R-:W-:Y:S01]  /*63d0*/  @!P3 PRMT R7, RZ, 0x654, R7 ;  /* 0x00000654ff07b816 */ /* 0x000fe20000000007 */
        /* <DEDUP_REMOVED lines=15> */
[----:B--2---:R-:W-:Y:S01]  /*64d0*/  VIADD R12, R8, UR39 ;  /* 0x00000027080c7c36 */ /* 0x004fe20008000000 */
        /* <DEDUP_REMOVED lines=8> */
[----:B------:R-:W-:-:S04]  /*6560*/  ULOP3.LUT UR6, URZ, UR21, URZ, 0x33, !UPT ;  /* 0x000000153f067292 */ /* 0x000fc8000f8e333f */
[----:B------:R-:W0:Y:S01]  /*6570*/  SHFL.IDX PT, R19, R12, RZ, 0x1c1f ;  /* 0x001c1fff0c137589 */ /* 0x000e2200000e0000 */
[----:B------:R-:W-:Y:S02]  /*6580*/  WARPGROUP.DEPBAR.LE gsb0, 0x0 ;  /* 0x00008000000079c5 */ /* 0x000fe40000010000 */
[----:B------:R1:W-:Y:S02]  /*6590*/  @!P3 SYNCS.ARRIVE.TRANS64.RED.A1T0 RZ, [R7+URZ], RZ ;  /* 0x000000ff07ffb9a7 */ /* 0x0003e4000810043f */
[----:B-1----:R-:W-:-:S04]  /*65a0*/  IADD3 R7, -R156, 0x1, R13 ;  /* 0x000000019c077810 */ /* 0x002fc80007ffe10d */
[----:B------:R-:W-:-:S05]  /*65b0*/  IADD3 R7, -R18, R7, R17 ;  /* 0x0000000712077210 */ /* 0x000fca0007ffe111 */
[C---:B------:R-:W-:Y:S02]  /*65c0*/  VIADD R11, R7.reuse, UR22 ;  /* 0x00000016070b7c36 */ /* 0x040fe40008000000 */
[----:B------:R-:W-:Y:S02]  /*65d0*/  VIADD R10, R7, UR6 ;  /* 0x00000006070a7c36 */ /* 0x000fe40008000000 */
[----:B------:R-:W-:Y:S02]  /*65e0*/  IMAD.IADD R7, R13, 0x1, -R156 ;  /* 0x000000010d077824 */ /* 0x000fe400078e0a9c */
[--C-:B0-----:R-:W-:Y:S02]  /*65f0*/  IMAD.IADD R9, R11, 0x1, R19.reuse ;  /* 0x000000010b097824 */ /* 0x101fe400078e0213 */
[----:B------:R-:W-:Y:S01]  /*6600*/  IMAD.IADD R8, R10, 0x1, R19 ;  /* 0x000000010a087824 */ /* 0x000fe200078e0213 */
[----:B------:R-:W-:Y:S06]  /*6610*/  @P1 BRA `(.L_x_873) ;  /* 0x0000000000541947 */ /* 0x000fec0003800000 */
[----:B------:R-:W-:Y:S01]  /*6620*/  IADD3 R19, -R18, R17, R19 ;  /* 0x0000001112137210 */ /* 0x000fe20007ffe113 */
[----:B------:R-:W-:Y:S03]  /*6630*/  BSSY B0, `(.L_x_874) ;  /* 0x0000010000007945 */ /* 0x000fe60003800000 */
        /* <DEDUP_REMOVED lines=10> */
.L_x_875:
[----:B------:R-:W-:-:S05]  /*66e0*/  IMAD.U32 R20, RZ, RZ, UR20 ;  /* 0x00000014ff147e24 */ /* 0x000fca000f8e00ff */
[----:B------:R-:W-:-:S13]  /*66f0*/  ISETP.NE.AND P1, PT, R20, 0x1, PT ;  /* 0x000000011400780c */ /* 0x000fda0003f25270 */
[----:B------:R-:W0:Y:S02]  /*6700*/  @P1 LDC.64 R14, c[0x0][0x9e8] ;  /* 0x00027a00ff0e1b82 */ /* 0x000e240000000a00 */
[----:B0-----:R-:W-:-:S05]  /*6710*/  @P1 IMAD.HI.U32 R14, R19, R14, RZ ;  /* 0x0000000e130e1227 */ /* 0x001fca00078e00ff */
[----:B------:R-:W-:-:S07]  /*6720*/  @P1 SHF.R.U32.HI R19, RZ, R15, R14 ;  /* 0x0000000fff131219 */ /* 0x000fce000001160e */
.L_x_876:
[----:B------:R-:W-:Y:S05]  /*6730*/  BSYNC B0 ;  /* 0x0000000000007941 */ /* 0x000fea0003800000 */
.L_x_874:
[----:B------:R-:W-:-:S05]  /*6740*/  IMAD R19, R19, R20, R7 ;  /* 0x0000001413137224 */ /* 0x000fca00078e0207 */
[----:B------:R-:W-:Y:S02]  /*6750*/  VIADDMNMX R9, R19, R20, R9, PT ;  /* 0x0000001413097246 */ /* 0x000fe40003800109 */
[----:B------:R-:W-:-:S07]  /*6760*/  VIMNMX R8, R8, R19, !PT ;  /* 0x0000001308087248 */ /* 0x000fce0007fe0100 */
.L_x_873:
        /* <DEDUP_REMOVED lines=11> */
[----:B------:R-:W-:-:S02]  /*6820*/  ISETP.GT.AND P2, PT, R8, 0x8, !P2 ;  /* 0x000000080800780c */ /* 0x000fc40005744270 */
[----:B------:R-:W-:Y:S01]  /*6830*/  FSEL R121, R121, -INF , !P1 ;  /* 0xff80000079797808 */ /* 0x000fe20004800000 */
[--C-:B0-----:R-:W-:Y:S01]  /*6840*/  IMAD.IADD R11, R11, 0x1, R12.reuse ;  /* 0x000000010b0b7824 */ /* 0x101fe200078e020c */
[----:B------:R-:W-:Y:S01]  /*6850*/  LOP3.LUT R16, R16, 0xbfffffff, RZ, 0xc0, !PT ;  /* 0xbfffffff10107812 */ /* 0x000fe200078ec0ff */
[----:B------:R-:W-:Y:S01]  /*6860*/  IMAD.IADD R10, R10, 0x1, R12 ;  /* 0x000000010a0a7824 */ /* 0x000fe200078e020c */
[----:B------:R-:W-:Y:S02]  /*6870*/  ISETP.GT.AND P1, PT, R8, 0x9, !P3 ;  /* 0x000000090800780c */ /* 0x000fe40005f24270 */
[C---:B------:R-:W-:Y:S02]  /*6880*/  ISETP.LT.OR P2, PT, R9.reuse, 0x9, P2 ;  /* 0x000000090900780c */ /* 0x040fe40001741670 */
        /* <DEDUP_REMOVED lines=213> */
[----:B------:R-:W-:-:S04]  /*75e0*/  ISETP.LT.OR P6, PT, R9, 0x9a, P6 ;  /* 0x0000009a0900780c */ /* 0x000fc800037c1670 */
[----:B------:R-:W-:Y:S02]  /*75f0*/  FSEL R69, R69, -INF , !P6 ;  /* 0xff80000045457808 */ /* 0x000fe40007000000 */
[----:B------:R-:W-:-:S13]  /*7600*/  PLOP3.LUT P6, PT, PT, PT, UP1, 0x40, 0x0 ;  /* 0x000000000000781c */ /* 0x000fda0003fce818 */
[----:B------:R-:W-:Y:S05]  /*7610*/  @P6 BRA `(.L_x_877) ;  /* 0x0000000000546947 */ /* 0x000fea0003800000 */
        /* <DEDUP_REMOVED lines=12> */
.L_x_879:
[----:B------:R-:W-:-:S05]  /*76e0*/  IMAD.U32 R14, RZ, RZ, UR20 ;  /* 0x00000014ff0e7e24 */ /* 0x000fca000f8e00ff */
[----:B------:R-:W-:-:S13]  /*76f0*/  ISETP.NE.AND P6, PT, R14, 0x1, PT ;  /* 0x000000010e00780c */ /* 0x000fda0003fc5270 */
[----:B------:R-:W0:Y:S02]  /*7700*/  @P6 LDC.64 R8, c[0x0][0x9e8] ;  /* 0x00027a00ff086b82 */ /* 0x000e240000000a00 */
[----:B0-----:R-:W-:-:S05]  /*7710*/  @P6 IMAD.HI.U32 R8, R12, R8, RZ ;  /* 0x000000080c086227 */ /* 0x001fca00078e00ff */
[----:B------:R-:W-:-:S07]  /*7720*/  @P6 SHF.R.U32.HI R12, RZ, R9, R8 ;  /* 0x00000009ff0c6219 */ /* 0x000fce0000011608 */
.L_x_880:
[----:B------:R-:W-:Y:S05]  /*7730*/  BSYNC B0 ;  /* 0x0000000000007941 */ /* 0x000fea0003800000 */
.L_x_878:
[----:B------:R-:W-:-:S05]  /*7740*/  IMAD R7, R12, R14, R7 ;  /* 0x0000000e0c077224 */ /* 0x000fca00078e0207 */
[----:B------:R-:W-:Y:S02]  /*7750*/  VIADDMNMX R11, R7, R14, R11, PT ;  /* 0x0000000e070b7246 */ /* 0x000fe4000380010b */
[----:B------:R-:W-:-:S07]  /*7760*/  VIMNMX R10, R10, R7, !PT ;  /* 0x000000070a0a7248 */ /* 0x000fce0007fe0100 */
.L_x_877:
[----:B------:R-:W-:Y:S02]  /*7770*/  ISETP.GT.AND P1, PT, R10, 0x20, !P1 ;  /* 0x000000200a00780c */ /* 0x000fe40004f24270 */
        /* <DEDUP_REMOVED lines=71> */
[C---:B------:R-:W-:Y:S02]  /*7bf0*/  ISETP.LT.OR P1, PT, R11.reuse, 0x49, P1 ;  /* 0x000000490b00780c */ /* 0x040fe40000f21670 */
        /* <DEDUP_REMOVED lines=38> */
[C---:B------:R-:W-:Y:S02]  /*7e60*/  ISETP.GT.AND P1, PT, R10.reuse, 0x60, !P1 ;  /* 0x000000600a00780c */ /* 0x040fe40004f24270 */
[----:B------:R-:W-:Y:S02]  /*7e70*/  ISETP.GT.AND P5, PT, R10, 0x98, !P5 ;  /* 0x000000980a00780c */ /* 0x000fe40006fa4270 */
[----:B------:R-:W-:Y:S02]  /*7e80*/  ISETP.LT.OR P1, PT, R11, 0x61, P1 ;  /* 0x000000610b00780c */ /* 0x000fe40000f21670 */
[----:B0-----:R-:W-:Y:S01]  /*7e90*/  FMNMX.FTZ R12, R9, R8, !PT ;  /* 0x00000008090c7209 */ /* 0x001fe20007810000 */
[----:B------:R-:W-:Y:S01]  /*7ea0*/  IMAD.U32 R8, RZ, RZ, UR40 ;  /* 0x00000028ff087e24 */ /* 0x000fe2000f8e00ff */
[----:B------:R-:W-:-:S02]  /*7eb0*/  FSEL R74, R74, -INF , !P1 ;  /* 0xff8000004a4a7808 */ /* 0x000fc40004800000 */
[----:B------:R-:W-:Y:S01]  /*7ec0*/  LOP3.LUT P1, RZ, R16, 0x800, RZ, 0xc0, !PT ;  /* 0x0000080010ff7812 */ /* 0x000fe2000782c0ff */
[----:B------:R-:W0:Y:S01]  /*7ed0*/  SHFL.BFLY PT, R7, R12, 0x1, 0x1f ;  /* 0x0c201f000c077f89 */ /* 0x000e2200000e0000 */
[C---:B------:R-:W-:Y:S02]  /*7ee0*/  ISETP.LT.OR P3, PT, R11.reuse, 0x91, P3 ;  /* 0x000000910b00780c */ /* 0x040fe40001f61670 */
[----:B------:R-:W-:Y:S02]  /*7ef0*/  ISETP.GT.AND P1, PT, R10, 0x61, !P1 ;  /* 0x000000610a00780c */ /* 0x000fe40004f24270 */
[C---:B------:R-:W-:Y:S02]  /*7f00*/  ISETP.LT.OR P4, PT, R11.reuse, 0x92, P4 ;  /* 0x000000920b00780c */ /* 0x040fe40002781670 */
[----:B------:R-:W-:Y:S02]  /*7f10*/  ISETP.LT.OR P1, PT, R11, 0x62, P1 ;  /* 0x000000620b00780c */ /* 0x000fe40000f21670 */
[----:B------:R-:W-:-:S02]  /*7f20*/  FSEL R66, R66, -INF , !P3 ;  /* 0xff80000042427808 */ /* 0x000fc40005800000 */
[----:B------:R-:W-:Y:S02]  /*7f30*/  FSEL R75, R75, -INF , !P1 ;  /* 0xff8000004b4b7808 */ /* 0x000fe40004800000 */
[----:B------:R-:W-:Y:S02]  /*7f40*/  LOP3.LUT P1, RZ, R16, 0x400, RZ, 0xc0, !PT ;  /* 0x0000040010ff7812 */ /* 0x000fe4000782c0ff */
[----:B------:R-:W-:Y:S02]  /*7f50*/  ISETP.LT.OR P5, PT, R11, 0x99, P5 ;  /* 0x000000990b00780c */ /* 0x000fe40002fa1670 */
[----:B------:R-:W-:Y:S02]  /*7f60*/  ISETP.GT.AND P1, PT, R10, 0x68, !P1 ;  /* 0x000000680a00780c */ /* 0x000fe40004f24270 */
[----:B------:R-:W-:Y:S02]  /*7f70*/  FSEL R67, R67, -INF , !P4 ;  /* 0xff80000043437808 */ /* 0x000fe40006000000 */
[----:B------:R-:W-:-:S02]  /*7f80*/  ISETP.LT.OR P1, PT, R11, 0x69, P1 ;  /* 0x000000690b00780c */ /* 0x000fc40000f21670 */
[----:B------:R-:W-:Y:S02]  /*7f90*/  FSEL R70, R70, -INF , !P5 ;  /* 0xff80000046467808 */ /* 0x000fe40006800000 */
[----:B------:R-:W-:Y:S02]  /*7fa0*/  FSEL R78, R78, -INF , !P1 ;  /* 0xff8000004e4e7808 */ /* 0x000fe40004800000 */
[----:B------:R-:W-:Y:S02]  /*7fb0*/  LOP3.LUT P1, RZ, R16, 0x200, RZ, 0xc0, !PT ;  /* 0x0000020010ff7812 */ /* 0x000fe4000782c0ff */
[----:B0-----:R-:W-:Y:S02]  /*7fc0*/  FMNMX.FTZ R7, R12, R7, !PT ;  /* 0x000000070c077209 */ /* 0x001fe40007810000 */
[----:B------:R-:W-:-:S03]  /*7fd0*/  ISETP.GT.AND P1, PT, R10, 0x69, !P1 ;  /* 0x000000690a00780c */ /* 0x000fc60004f24270 */
[----:B------:R-:W-:Y:S01]  /*7fe0*/  FFMA.FTZ R8, R7, R8, -8 ;  /* 0xc100000007087423 */ /* 0x000fe20000010008 */
        /* <DEDUP_REMOVED lines=58> */
[----:B------:R-:W-:Y:S02]  /*8390*/  ISETP.GT.AND P1, PT, R10, RZ, !P6 ;  /* 0x000000ff0a00720c */ /* 0x000fe40007724270 */
[----:B------:R-:W-:Y:S02]  /*83a0*/  LOP3.LUT P6, RZ, R16, 0x8000000, RZ, 0xc0, !PT ;  /* 0x0800000010ff7812 */ /* 0x000fe400078cc0ff */
[----:B------:R-:W-:Y:S02]  /*83b0*/  ISETP.LT.OR P1, PT, R11, 0x1, P1 ;  /* 0x000000010b00780c */ /* 0x000fe40000f21670 */
[----:B------:R-:W-:Y:S02]  /*83c0*/  ISETP.GT.AND P2, PT, R10, 0x99, !P6 ;  /* 0x000000990a00780c */ /* 0x000fe40007744270 */
[----:B------:R-:W-:-:S02]  /*83d0*/  FSEL R122, R122, -INF , !P1 ;  /* 0xff8000007a7a7808 */ /* 0x000fc40004800000 */
[----:B------:R-:W-:Y:S02]  /*83e0*/  FSETP.NEU.FTZ.AND P1, PT, R7, -INF , PT ;  /* 0xff8000000700780b */ /* 0x000fe40003f3d000 */
[----:B------:R-:W-:Y:S02]  /*83f0*/  ISETP.LT.OR P2, PT, R11, 0x9a, P2 ;  /* 0x0000009a0b00780c */ /* 0x000fe40001741670 */
[----:B------:R-:W-:Y:S02]  /*8400*/  FSEL R8, R8, RZ, P1 ;  /* 0x000000ff08087208 */ /* 0x000fe40000800000 */
[----:B------:R-:W-:-:S03]  /*8410*/  FSEL R71, R71, -INF , !P2 ;  /* 0xff80000047477808 */ /* 0x000fc60005000000 */
[--C-:B------:R-:W-:Y:S01]  /*8420*/  FFMA.FTZ R21, R104, UR40, -R8.reuse ;  /* 0x0000002868157c23 */ /* 0x100fe20008010808 */
[----:B------:R-:W-:Y:S01]  /*8430*/  FMNMX.FTZ R104, R122, R3, !PT ;  /* 0x000000037a687209 */ /* 0x000fe20007810000 */
[--C-:B------:R-:W-:Y:S01]  /*8440*/  FFMA.FTZ R12, R121, UR40, -R8.reuse ;  /* 0x00000028790c7c23 */ /* 0x100fe20008010808 */
[----:B------:R-:W-:-:S01]  /*8450*/  FFMA.FTZ R121, R105, UR40, -R8 ;  /* 0x0000002869797c23 */ /* 0x000fc20008010808 */
[--C-:B------:R-:W-:Y:S01]  /*8460*/  FFMA.FTZ R13, R124, UR40, -R8.reuse ;  /* 0x000000287c0d7c23 */ /* 0x100fe20008010808 */
[----:B------:R-:W-:Y:S01]  /*8470*/  FMNMX.FTZ R23, R123, R104, !PT ;  /* 0x000000687b177209 */ /* 0x000fe20007810000 */
[--C-:B------:R-:W-:Y:S01]  /*8480*/  FFMA.FTZ R124, R109, UR40, -R8.reuse ;  /* 0x000000286d7c7c23 */ /* 0x100fe20008010808 */
[----:B------:R0:W-:Y:S01]  /*8490*/  MUFU.EX2 R104, R121 ;  /* 0x0000007900687308 */ /* 0x0001e20000000800 */
        /* <DEDUP_REMOVED lines=8> */
[----:B0-----:R-:W-:-:S01]  /*8520*/  FFMA.FTZ R121, R113, UR40, -R8 ;  /* 0x0000002871797c23 */ /* 0x001fc20008010808 */
        /* <DEDUP_REMOVED lines=34> */
[----:B------:R-:W-:Y:S02]  /*8750*/  MUFU.EX2 R9, R9 ;  /* 0x0000000900097308 */ /* 0x000fe40000000800 */
[----:B------:R-:W-:-:S04]  /*8760*/  FMNMX.FTZ R113, R115, R116, !PT ;  /* 0x0000007473717209 */ /* 0x000fc80007810000 */
[----:B------:R-:W-:Y:S02]  /*8770*/  FMNMX.FTZ R120, R118, R113, !PT ;  /* 0x0000007176787209 */ /* 0x000fe40007810000 */
[----:B------:R0:W-:Y:S02]  /*8780*/  MUFU.EX2 R116, R117 ;  /* 0x0000007500747308 */ /* 0x0001e40000000800 */
[----:B------:R-:W-:-:S04]  /*8790*/  FMNMX.FTZ R113, R119, R120, !PT ;  /* 0x0000007877717209 */ /* 0x000fc80007810000 */
[----:B------:R-:W-:Y:S02]  /*87a0*/  FMNMX.FTZ R120, R90, R113, !PT ;  /* 0x000000715a787209 */ /* 0x000fe40007810000 */
[----:B------:R-:W-:Y:S01]  /*87b0*/  MUFU.EX2 R12, R12 ;  /* 0x0000000c000c7308 */ /* 0x000fe20000000800 */
[----:B0-----:R-:W-:-:S01]  /*87c0*/  FFMA.FTZ R117, R76, UR40, -R8 ;  /* 0x000000284c757c23 */ /* 0x001fc20008010808 */
        /* <DEDUP_REMOVED lines=29> */
[----:B------:R0:W-:Y:S02]  /*89a0*/  MUFU.EX2 R10, R117 ;  /* 0x00000075000a7308 */ /* 0x0001e40000000800 */
[----:B------:R-:W-:-:S04]  /*89b0*/  FMNMX.FTZ R77, R67, R76, !PT ;  /* 0x0000004c434d7209 */ /* 0x000fc80007810000 */
[----:B------:R-:W-:Y:S01]  /*89c0*/  FMNMX.FTZ R76, R70, R77, !PT ;  /* 0x0000004d464c7209 */ /* 0x000fe20007810000 */
[----:B------:R-:W-:-:S01]  /*89d0*/  FFMA.FTZ R77, R81, UR40, -R8 ;  /* 0x00000028514d7c23 */ /* 0x000fc20008010808 */
[----:B------:R-:W-:Y:S01]  /*89e0*/  FFMA.FTZ R81, R85, UR40, -R8 ;  /* 0x0000002855517c23 */ /* 0x000fe20008010808 */
[----:B------:R-:W-:Y:S01]  /*89f0*/  MUFU.EX2 R105, R105 ;  /* 0x0000006900697308 */ /* 0x000fe20000000800 */
[----:B------:R-:W-:-:S05]  /*8a00*/  FMNMX.FTZ R113, R71, R76, !PT ;  /* 0x0000004c47717209 */ /* 0x000fca0007810000 */
[----:B------:R-:W1:Y:S02]  /*8a10*/  SHFL.BFLY PT, R120, R113, 0x2, 0x1f ;  /* 0x0c401f0071787f89 */ /* 0x000e6400000e0000 */
[----:B------:R-:W-:Y:S08]  /*8a20*/  MUFU.EX2 R76, R121 ;  /* 0x00000079004c7308 */ /* 0x000ff00000000800 */
[----:B------:R-:W-:Y:S08]  /*8a30*/  MUFU.EX2 R109, R109 ;  /* 0x0000006d006d7308 */ /* 0x000ff00000000800 */
[----:B------:R-:W-:Y:S01]  /*8a40*/  MUFU.EX2 R88, R88 ;  /* 0x0000005800587308 */ /* 0x000fe20000000800 */
[----:B-1----:R-:W-:Y:S01]  /*8a50*/  FMNMX.FTZ R120, R113, R120, !PT ;  /* 0x0000007871787209 */ /* 0x002fe20007810000 */
[----:B------:R-:W-:Y:S01]  /*8a60*/  FFMA.FTZ R113, R69, UR40, -R8 ;  /* 0x0000002845717c23 */ /* 0x000fe20008010808 */
[----:B------:R-:W-:-:S05]  /*8a70*/  FSEL R69, R7, RZ, P1 ;  /* 0x000000ff07457208 */ /* 0x000fca0000800000 */
[----:B------:R-:W-:Y:S01]  /*8a80*/  MUFU.EX2 R89, R89 ;  /* 0x0000005900597308 */ /* 0x000fe20000000800 */
[----:B------:R-:W1:Y:S01]  /*8a90*/  SHFL.BFLY PT, R85, R120, 0x1, 0x1f ;  /* 0x0c201f0078557f89 */ /* 0x000e6200000e0000 */
[----:B------:R-:W-:-:S06]  /*8aa0*/  FADD.FTZ R4, -R69, R4 ;  /* 0x0000000445047221 */ /* 0x000fcc0000010100 */
[----:B------:R-:W-:Y:S01]  /*8ab0*/  MUFU.EX2 R69, R113 ;  /* 0x0000007100457308 */ /* 0x000fe20000000800 */
[----:B------:R-:W-:-:S07]  /*8ac0*/  FMUL.FTZ R4, R4, UR40 ;  /* 0x0000002804047c20 */ /* 0x000fce0008410000 */
[----:B------:R-:W2:Y:S08]  /*8ad0*/  MUFU.EX2 R4, R4 ;  /* 0x0000000400047308 */ /* 0x000eb00000000800 */
[----:B------:R-:W-:Y:S01]  /*8ae0*/  MUFU.EX2 R92, R92 ;  /* 0x0000005c005c7308 */ /* 0x000fe20000000800 */
[----:B-1----:R-:W-:Y:S01]  /*8af0*/  FMNMX.FTZ R8, R120, R85, !PT ;  /* 0x0000005578087209 */ /* 0x002fe20007810000 */
[----:B------:R-:W-:-:S03]  /*8b00*/  IMAD.U32 R85, RZ, RZ, UR40 ;  /* 0x00000028ff557e24 */ /* 0x000fc6000f8e00ff */
[C---:B------:R-:W-:Y:S01]  /*8b10*/  FSETP.NEU.FTZ.AND P1, PT, R8.reuse, -INF , PT ;  /* 0xff8000000800780b */ /* 0x040fe20003f3d000 */
[----:B------:R-:W-:-:S02]  /*8b20*/  FFMA.FTZ R84, R8, R85, -8 ;  /* 0xc100000008547423 */ /* 0x000fc40000010055 */
[----:B------:R-:W-:Y:S01]  /*8b30*/  MUFU.EX2 R93, R93 ;  /* 0x0000005d005d7308 */ /* 0x000fe20000000800 */
[----:B------:R-:W-:Y:S02]  /*8b40*/  FSEL R128, R8, RZ, P1 ;  /* 0x000000ff08807208 */ /* 0x000fe40000800000 */
[----:B------:R-:W-:-:S03]  /*8b50*/  FSEL R84, R84, RZ, P1 ;  /* 0x000000ff54547208 */ /* 0x000fc60000800000 */
[----:B------:R-:W-:Y:S02]  /*8b60*/  FADD.FTZ R128, -R128, R3 ;  /* 0x0000000380807221 */ /* 0x000fe40000010100 */
[----:B------:R-:W-:Y:S01]  /*8b70*/  MUFU.EX2 R96, R96 ;  /* 0x0000006000607308 */ /* 0x000fe20000000800 */
[----:B------:R-:W-:-:S01]  /*8b80*/  FFMA.FTZ R85, R123, UR40, -R84 ;  /* 0x000000287b557c23 */ /* 0x000fc20008010854 */
[--C-:B------:R-:W-:Y:S01]  /*8b90*/  FFMA.FTZ R123, R126, UR40, -R84.reuse ;  /* 0x000000287e7b7c23 */ /* 0x100fe20008010854 */
[----:B------:R-:W-:-:S01]  /*8ba0*/  FFMA.FTZ R120, R122, UR40, -R84 ;  /* 0x000000287a787c23 */ /* 0x000fc20008010854 */
[--C-:B------:R-:W-:Y:S01]  /*8bb0*/  FFMA.FTZ R122, R127, UR40, -R84.reuse ;  /* 0x000000287f7a7c23 */ /* 0x100fe20008010854 */
[----:B0-----:R-:W-:-:S01]  /*8bc0*/  FFMA.FTZ R117, R130, UR40, -R84 ;  /* 0x0000002882757c23 */ /* 0x001fc20008010854 */
[----:B------:R-:W-:Y:S01]  /*8bd0*/  FFMA.FTZ R124, R131, UR40, -R84 ;  /* 0x00000028837c7c23 */ /* 0x000fe20008010854 */
[----:B--2---:R-:W-:-:S01]  /*8be0*/  FFMA.FTZ R127, R4, R6, R9 ;  /* 0x00000006047f7223 */ /* 0x004fc20000010009 */
[----:B------:R0:W-:Y:S01]  /*8bf0*/  MUFU.EX2 R113, R123 ;  /* 0x0000007b00717308 */ /* 0x0001e20000000800 */
        /* <DEDUP_REMOVED lines=8> */
[----:B0-----:R-:W-:Y:S01]  /*8c80*/  FMUL.FTZ R123, R128, UR40 ;  /* 0x00000028807b7c20 */ /* 0x001fe20008410000 */
[----:B------:R-:W-:Y:S01]  /*8c90*/  FADD.FTZ R128, R12, R127 ;  /* 0x0000007f0c807221 */ /* 0x000fe20000010000 */
        /* <DEDUP_REMOVED lines=22> */
[----:B0-----:R-:W-:-:S01]  /*8e00*/  FFMA.FTZ R6, R123, R5, R120 ;  /* 0x000000057b067223 */ /* 0x001fc20000010078 */
[----:B------:R-:W-:Y:S01]  /*8e10*/  FADD.FTZ R5, R13, R128 ;  /* 0x000000800d057221 */ /* 0x000fe20000010000 */
        /* <DEDUP_REMOVED lines=9> */
[----:B------:R-:W-:Y:S01]  /*8eb0*/  FFMA.FTZ R71, R71, UR40, -R84 ;  /* 0x0000002847477c23 */ /* 0x000fe20008010854 */
[----:B------:R-:W-:-:S01]  /*8ec0*/  FADD.FTZ R103, R113, R6 ;  /* 0x0000000671677221 */ /* 0x000fc20000010000 */
[----:B------:R-:W-:-:S02]  /*8ed0*/  FADD.FTZ R6, R14, R5 ;  /* 0x000000050e067221 */ /* 0x000fc40000010000 */
        /* <DEDUP_REMOVED lines=10> */
[----:B------:R-:W-:-:S06]  /*8f80*/  FADD.FTZ R5, R21, R6 ;  /* 0x0000000615057221 */ /* 0x000fcc0000010000 */
        /* <DEDUP_REMOVED lines=59> */
[----:B-1----:R-:W-:-:S04]  /*9340*/  FADD.FTZ R5, R73, R6 ;  /* 0x0000000649057221 */ /* 0x002fc80000010000 */
[----:B------:R-:W-:-:S03]  /*9350*/  FADD.FTZ R6, R10, R5 ;  /* 0x000000050a067221 */ /* 0x000fc60000010000 */
        /* <DEDUP_REMOVED lines=49> */
[----:B------:R-:W-:Y:S01]  /*9670*/  FADD.FTZ R6, R69, R6 ;  /* 0x0000000645067221 */ /* 0x000fe20000010000 */
[----:B--2---:R-:W-:-:S04]  /*9680*/  FADD.FTZ R103, R70, R103 ;  /* 0x0000006746677221 */ /* 0x004fc80000010000 */
[----:B0-----:R-:W-:Y:S01]  /*9690*/  FADD.FTZ R5, R71, R103 ;  /* 0x0000006747057221 */ /* 0x001fe20000010000 */
[----:B------:R-:W-:Y:S06]  /*96a0*/  @!P0 BRA `(.L_x_881) ;  /* 0x0000000000048947 */ /* 0x000fec0003800000 */
[----:B------:R-:W-:Y:S01]  /*96b0*/  BPT.TRAP 0x1 ;  /* 0x000000040000795c */ /* 0x000fe20000300000 */
.L_x_881:
        /* <DEDUP_REMOVED lines=86> */
.L_x_864:
[----:B------:R-:W-:Y:S01]  /*9c20*/  ULDC UR6, c[0x0][0x448] ;  /* 0x0001120000067ab9 */ /* 0x000fe20000000800 */
[----:B------:R-:W-:Y:S01]  /*9c30*/  IADD3 R7, R17, 0x1, -R18 ;  /* 0x0000000111077810 */ /* 0x000fe20007ffe812 */
[----:B------:R-:W-:Y:S01]  /*9c40*/  UISETP.NE.AND UP0, UPT, UR6, 0x1, UPT ;  /* 0x000000010600788c */ /* 0x000fe2000bf05270 */
[----:B------:R-:W-:Y:S02]  /*9c50*/  ULDC UR11, c[0x0][0x9e4] ;  /* 0x00027900000b7ab9 */ /* 0x000fe40000000800 */
[----:B------:R-:W-:Y:S01]  /*9c60*/  R2UR UR12, R7 ;  /* 0x00000000070c72ca */ /* 0x000fe200000e0000 */
[----:B------:R-:W-:Y:S02]  /*9c70*/  UISETP.GE.AND UP1, UPT, UR11, 0x1, UPT ;  /* 0x000000010b00788c */ /* 0x000fe4000bf26270 */
[----:B------:R-:W-:-:S04]  /*9c80*/  UIADD3 UR10, UR39, 0xbf, URZ ;  /* 0x000000bf270a7890 */ /* 0x000fc8000fffe03f */
[----:B------:R-:W-:Y:S01]  /*9c90*/  PLOP3.LUT P1, PT, PT, PT, UP1, 0x40, 0x0 ;  /* 0x000000000000781c */ /* 0x000fe20003f2e818 */
[----:B------:R-:W-:Y:S01]  /*9ca0*/  @UP0 ULDC UR6, c[0x0][0x44c] ;  /* 0x0001130000060ab9 */ /* 0x000fe20000000800 */
[----:B------:R-:W-:Y:S01]  /*9cb0*/  @UP0 ULDC UR13, c[0x0][0x450] ;  /* 0x00011400000d0ab9 */ /* 0x000fe20000000800 */
[----:B------:R-:W-:-:S04]  /*9cc0*/  UIMAD.WIDE.U32 UR6, UR10, UR6, URZ ;  /* 0x000000060a0672a5 */ /* 0x000fc8000f8e003f */
[----:B------:R-:W-:-:S04]  /*9cd0*/  @UP0 USHF.R.U32.HI UR10, URZ, UR13, UR7 ;  /* 0x0000000d3f0a0299 */ /* 0x000fc80008011607 */
[----:B------:R-:W-:-:S04]  /*9ce0*/  UIADD3 UR10, UR12, UR10, URZ ;  /* 0x0000000a0c0a7290 */ /* 0x000fc8000fffe03f */
        /* <DEDUP_REMOVED lines=12> */
.L_x_884:
[----:B------:R-:W-:-:S11]  /*9db0*/  UISETP.NE.AND UP2, UPT, UR11, 0x1, UPT ;  /* 0x000000010b00788c */ /* 0x000fd6000bf45270 */
[----:B------:R-:W-:Y:S02]  /*9dc0*/  @UP2 ULDC.64 UR12, c[0x0][0x9e8] ;  /* 0x00027a00000c2ab9 */ /* 0x000fe40000000a00 */
[----:B------:R-:W-:-:S04]  /*9dd0*/  UIMAD.WIDE.U32 UR6, UR10, UR12, URZ ;  /* 0x0000000c0a0672a5 */ /* 0x000fc8000f8e003f */
[----:B------:R-:W-:-:S12]  /*9de0*/  @UP2 USHF.R.U32.HI UR10, URZ, UR13, UR7 ;  /* 0x0000000d3f0a2299 */ /* 0x000fd80008011607 */
.L_x_885:
[----:B------:R-:W-:-:S04]  /*9df0*/  UIMAD UR10, UR10, UR11, URZ ;  /* 0x0000000b0a0a72a4 */ /* 0x000fc8000f8e023f */
[----:B------:R-:W-:-:S04]  /*9e00*/  UISETP.LT.AND UP2, UPT, UR21, UR10, UPT ;  /* 0x0000000a1500728c */ /* 0x000fc8000bf41270 */
[----:B------:R-:W-:-:S12]  /*9e10*/  USEL UR21, UR21, UR10, !UP2 ;  /* 0x0000000a15157287 */ /* 0x000fd8000d000000 */
.L_x_883:
        /* <DEDUP_REMOVED lines=11> */
[----:B------:R-:W-:-:S06]  /*9ed0*/  UMOV UR22, UR46 ;  /* 0x0000002e00167c82 */ /* 0x000fcc0008000000 */
.L_x_896:
[----:B------:R-:W-:-:S04]  /*9ee0*/  UISETP.NE.AND UP2, UPT, UR22, 0x1, UPT ;  /* 0x000000011600788c */ /* 0x000fc8000bf45270 */
[----:B------:R-:W-:-:S04]  /*9ef0*/  USEL UR47, URZ, 0x1, UP2 ;  /* 0x000000013f2f7887 */ /* 0x000fc80009000000 */
[----:B------:R-:W-:Y:S01]  /*9f00*/  ULOP3.LUT UR47, UR23, UR47, URZ, 0x3c, !UPT ;  /* 0x0000002f172f7292 */ /* 0x000fe2000f8e3c3f */
[----:B------:R-:W-:Y:S11]  /*9f10*/  @!P0 BRA `(.L_x_887) ;  /* 0x0000000000048947 */ /* 0x000ff60003800000 */
[----:B------:R-:W-:Y:S01]  /*9f20*/  BPT.TRAP 0x1 ;  /* 0x000000040000795c */ /* 0x000fe20000300000 */
.L_x_887:
        /* <DEDUP_REMOVED lines=9> */
.L_x_888:
[----:B-1----:R-:W-:Y:S05]  /*9fc0*/  @P1 BRA `(.L_x_889) ;  /* 0x0000000000081947 */ /* 0x002fea0003800000 */
[----:B------:R-:W1:Y:S02]  /*9fd0*/  SYNCS.PHASECHK.TRANS64.TRYWAIT P1, [UR20+0x13230], R3 ;  /* 0x01323003ff0075a7 */ /* 0x000e640008020154 */
[----:B-1----:R-:W-:Y:S05]  /*9fe0*/  @!P1 BRA `(.L_x_890) ;  /* 0x000000f000f49947 */ /* 0x002fea0003800000 */
.L_x_889:
        /* <DEDUP_REMOVED lines=64> */
.L_x_891:
[----:B------:R-:W-:Y:S01]  /*a3f0*/  ULEA UR11, UR22, UR45, 0x3 ;  /* 0x0000002d160b7291 */ /* 0x000fe2000f8e183f */
[----:B01----:R-:W-:-:S05]  /*a400*/  IMAD.U32 R3, RZ, RZ, UR23 ;  /* 0x00000017ff037e24 */ /* 0x003fca000f8e00ff */
[----:B------:R-:W-:-:S04]  /*a410*/  SHF.L.U32 R3, R3, 0x1f, RZ ;  /* 0x0000001f03037819 */ /* 0x000fc800000006ff */
[----:B------:R0:W1:Y:S01]  /*a420*/  SYNCS.PHASECHK.TRANS64.TRYWAIT P1, [UR11+0x13250], R3 ;  /* 0x01325003ff0075a7 */ /* 0x000062000802014b */
[----:B------:R-:W-:Y:S05]  /*a430*/  @!P0 BRA `(.L_x_892) ;  /* 0x0000000000048947 */ /* 0x000fea0003800000 */
[----:B------:R-:W-:Y:S01]  /*a440*/  BPT.TRAP 0x1 ;  /* 0x000000040000795c */ /* 0x000fe20000300000 */
.L_x_892:
        /* <DEDUP_REMOVED lines=79> */
[----:B------:R-:W-:Y:S01]  /*a940*/  FMNMX.FTZ R10, R71, R10, !PT ;  /* 0x0000000a470a7209 */ /* 0x000fe20007810000 */
[----:B-1----:R-:W-:Y:S06]  /*a950*/  @P1 BRA `(.L_x_893) ;  /* 0x0000000000081947 */ /* 0x002fec0003800000 */
[----:B------:R-:W1:Y:S02]  /*a960*/  SYNCS.PHASECHK.TRANS64.TRYWAIT P1, [UR11+0x13250], R3 ;  /* 0x01325003ff0075a7 */ /* 0x000e64000802014b */
[----:B-1----:R-:W-:Y:S05]  /*a970*/  @!P1 BRA `(.L_x_894) ;  /* 0x000000e800a89947 */ /* 0x002fea0003800000 */
.L_x_893:
[----:B------:R-:W-:Y:S01]  /*a980*/  UIADD3 UR6, UR45, 0x1000, URZ ;  /* 0x000010002d067890 */ /* 0x000fe2000fffe03f */
[----:B------:R-:W-:Y:S01]  /*a990*/  WARPGROUP.ARRIVE ;  /* 0x00000000000079c5 */ /* 0x000fe20000000000 */
[----:B------:R-:W-:Y:S01]  /*a9a0*/  UMOV UR7, 0xc0000010 ;  /* 0xc000001000077882 */ /* 0x000fe20000000000 */
[----:B-1----:R-:W1:Y:S01]  /*a9b0*/  SHFL.BFLY PT, R4, R9, 0x2, 0x1f ;  /* 0x0c401f0009047f89 */ /* 0x002e6200000e0000 */
[----:B------:R-:W-:-:S03]  /*a9c0*/  USHF.R.U32.HI UR6, URZ, 0x4, UR6 ;  /* 0x000000043f067899 */ /* 0x000fc60008011606 */
[----:B0-----:R-:W0:Y:S01]  /*a9d0*/  SHFL.BFLY PT, R3, R10, 0x2, 0x1f ;  /* 0x0c401f000a037f89 */ /* 0x001e2200000e0000 */
[----:B------:R-:W-:-:S04]  /*a9e0*/  ULOP3.LUT UR6, UR6, 0x3fff, URZ, 0xc0, !UPT ;  /* 0x00003fff06067892 */ /* 0x000fc8000f8ec03f */
[----:B------:R-:W-:-:S04]  /*a9f0*/  ULOP3.LUT UR6, UR6, 0x10000, URZ, 0xfc, !UPT ;  /* 0x0001000006067892 */ /* 0x000fc8000f8efc3f */
[----:B------:R-:W-:-:S07]  /*aa00*/  UIMAD UR10, UR22, 0x280, UR6 ;  /* 0x00000280160a78a4 */ /* 0x000fce000f8e0206 */
[----:B------:R-:W-:Y:S02]  /*aa10*/  UMOV UR6, UR10 ;  /* 0x0000000a00067c82 */ /* 0x000fe40008000000 */
[----:B------:R-:W-:Y:S01]  /*aa20*/  QGMMA.64x64x32.F32.E4M3.E4M3 R24, R152, gdesc[UR4], R24, gsb0 ;  /* 0x00e0000498187df3 */ /* 0x000fe20008000818 */
[----:B------:R-:W-:Y:S01]  /*aa30*/  UIADD3 UR6, UR10, 0x80, URZ ;  /* 0x000000800a067890 */ /* 0x000fe2000fffe03f */
[----:B-1----:R-:W-:Y:S01]  /*aa40*/  FMNMX.FTZ R11, R9, R4, !PT ;  /* 0x00000004090b7209 */ /* 0x002fe20007810000 */
[----:B------:R-:W-:Y:S01]  /*aa50*/  UMOV UR7, 0xc0000010 ;  /* 0xc000001000077882 */ /* 0x000fe20000000000 */
[----:B------:R-:W-:Y:S01]  /*aa60*/  IMAD.U32 R9, RZ, RZ, UR40 ;  /* 0x00000028ff097e24 */ /* 0x000fe2000f8e00ff */
[----:B0-----:R-:W-:Y:S02]  /*aa70*/  FMNMX.FTZ R12, R10, R3, !PT ;  /* 0x000000030a0c7209 */ /* 0x001fe40007810000 */
[----:B------:R-:W0:Y:S04]  /*aa80*/  SHFL.BFLY PT, R4, R11, 0x1, 0x1f ;  /* 0x0c201f000b047f89 */ /* 0x000e2800000e0000 */
[----:B------:R-:W1:Y:S01]  /*aa90*/  SHFL.BFLY PT, R3, R12, 0x1, 0x1f ;  /* 0x0c201f000c037f89 */ /* 0x000e6200000e0000 */
[----:B0-----:R-:W-:-:S02]  /*aaa0*/  FMNMX.FTZ R4, R11, R4, !PT ;  /* 0x000000040b047209 */ /* 0x001fc40007810000 */
[----:B-1----:R-:W-:-:S03]  /*aab0*/  FMNMX.FTZ R3, R12, R3, !PT ;  /* 0x000000030c037209 */ /* 0x002fc60007810000 */
[----:B------:R-:W-:-:S04]  /*aac0*/  FADD.FTZ R7, -R4, R7 ;  /* 0x0000000704077221 */ /* 0x000fc80000010100 */
[----:B------:R-:W-:Y:S01]  /*aad0*/  FMUL.FTZ R20, R7, UR40 ;  /* 0x0000002807147c20 */ /* 0x000fe20008410000 */
[----:B------:R-:W-:-:S04]  /*aae0*/  FADD.FTZ R7, -R3, R8 ;  /* 0x0000000803077221 */ /* 0x000fc80000010100 */
[----:B------:R-:W-:Y:S01]  /*aaf0*/  FMUL.FTZ R8, R7, UR40 ;  /* 0x0000002807087c20 */ /* 0x000fe20008410000 */
[----:B------:R-:W-:Y:S08]  /*ab00*/  MUFU.EX2 R20, R20 ;  /* 0x0000001400147308 */ /* 0x000ff00000000800 */
[----:B------:R-:W-:Y:S01]  /*ab10*/  MUFU.EX2 R8, R8 ;  /* 0x0000000800087308 */ /* 0x000fe20000000800 */
[----:B------:R-:W-:-:S02]  /*ab20*/  WARPGROUP.DEPBAR.LE gsb0, 0x0 ;  /* 0x00008000000079c5 */ /* 0x000fc40000010000 */
[----:B------:R-:W-:Y:S01]  /*ab30*/  WARPGROUP.ARRIVE ;  /* 0x00000000000079c5 */ /* 0x000fe20000000000 */
[----:B------:R-:W-:-:S05]  /*ab40*/  FFMA.FTZ R152, R4, R9, -8 ;  /* 0xc100000004987423 */ /* 0x000fca0000010009 */
[----:B------:R-:W0:Y:S01]  /*ab50*/  S2R R155, SR_TID.X ;  /* 0x00000000009b7919 */ /* 0x000e220000002100 */
[----:B------:R-:W-:-:S01]  /*ab60*/  FFMA.FTZ R10, R128, UR40, -R152 ;  /* 0x00000028800a7c23 */ /* 0x000fc20008010898 */
[----:B------:R-:W-:Y:S01]  /*ab70*/  QGMMA.64x64x32.F32.E4M3.E4M3 R24, R148, gdesc[UR4], R24, gsb0 ;  /* 0x00e0000494187df3 */ /* 0x000fe20008000818 */
[----:B------:R-:W-:Y:S01]  /*ab80*/  UIADD3 UR6, UR10, 0x100, URZ ;  /* 0x000001000a067890 */ /* 0x000fe2000fffe03f */
[----:B------:R-:W-:Y:S01]  /*ab90*/  IMAD.U32 R128, RZ, RZ, UR40 ;  /* 0x00000028ff807e24 */ /* 0x000fe2000f8e00ff */
[----:B------:R-:W-:Y:S01]  /*aba0*/  UMOV UR7, 0xc0000010 ;  /* 0xc000001000077882 */ /* 0x000fe20000000000 */
[--C-:B------:R-:W-:Y:S01]  /*abb0*/  FFMA.FTZ R14, R112, UR40, -R152.reuse ;  /* 0x00000028700e7c23 */ /* 0x100fe20008010898 */
[----:B------:R-:W-:-:S01]  /*abc0*/  FFMA.FTZ R112, R60, UR40, -R152 ;  /* 0x000000283c707c23 */ /* 0x000fc20008010898 */
[----:B------:R-:W-:Y:S01]  /*abd0*/  FFMA.FTZ R128, R3, R128, -8 ;  /* 0xc100000003807423 */ /* 0x000fe20000010080 */
[----:B------:R-:W-:-:S01]  /*abe0*/  FFMA.FTZ R60, R64, UR40, -R152 ;  /* 0x00000028403c7c23 */ /* 0x000fc20008010898 */
[--C-:B------:R-:W-:Y:S01]  /*abf0*/  FFMA.FTZ R7, R120, UR40, -R152.reuse ;  /* 0x0000002878077c23 */ /* 0x100fe20008010898 */
[----:B------:R-:W-:-:S01]  /*ac00*/  FFMA.FTZ R15, R113, UR40, -R152 ;  /* 0x00000028710f7c23 */ /* 0x000fc20008010898 */
[----:B------:R-:W-:Y:S01]  /*ac10*/  FFMA.FTZ R64, R122, UR40, -R128 ;  /* 0x000000287a407c23 */ /* 0x000fe20008010880 */
[----:B------:R-:W-:-:S01]  /*ac20*/  FFMA.FTZ R113, R61, UR40, -R152 ;  /* 0x000000283d717c23 */ /* 0x000fc20008010898 */
[--C-:B------:R-:W-:Y:S01]  /*ac30*/  FFMA.FTZ R61, R65, UR40, -R152.reuse ;  /* 0x00000028413d7c23 */ /* 0x100fe20008010898 */
[----:B------:R-:W-:-:S01]  /*ac40*/  FFMA.FTZ R9, R121, UR40, -R152 ;  /* 0x0000002879097c23 */ /* 0x000fc20008010898 */
[----:B------:R-:W-:Y:S01]  /*ac50*/  FFMA.FTZ R65, R123, UR40, -R128 ;  /* 0x000000287b417c23 */ /* 0x000fe20008010880 */
[----:B------:R-:W1:Y:S01]  /*ac60*/  MUFU.EX2 R7, R7 ;  /* 0x0000000700077308 */ /* 0x000e620000000800 */
[----:B------:R-:W-:-:S01]  /*ac70*/  FFMA.FTZ R120, R124, UR40, -R152 ;  /* 0x000000287c787c23 */ /* 0x000fc20008010898 */
[----:B------:R-:W-:Y:S01]  /*ac80*/  FFMA.FTZ R122, R126, UR40, -R128 ;  /* 0x000000287e7a7c23 */ /* 0x000fe20008010880 */
[----:B------:R-:W-:-:S01]  /*ac90*/  FFMA.FTZ R121, R125, UR40, -R152 ;  /* 0x000000287d797c23 */ /* 0x000fc20008010898 */
[----:B------:R-:W-:Y:S01]  /*aca0*/  FFMA.FTZ R12, R104, UR40, -R152 ;  /* 0x00000028680c7c23 */ /* 0x000fe20008010898 */
[----:B------:R-:W-:-:S01]  /*acb0*/  FFMA.FTZ R123, R127, UR40, -R128 ;  /* 0x000000287f7b7c23 */ /* 0x000fc20008010880 */
[--C-:B------:R-:W-:Y:S01]  /*acc0*/  FFMA.FTZ R104, R108, UR40, -R152.reuse ;  /* 0x000000286c687c23 */ /* 0x100fe20008010898 */
[----:B------:R-:W-:-:S01]  /*acd0*/  FFMA.FTZ R108, R116, UR40, -R152 ;  /* 0x00000028746c7c23 */ /* 0x000fc20008010898 */
[----:B------:R-:W2:Y:S01]  /*ace0*/  MUFU.EX2 R64, R64 ;  /* 0x0000004000407308 */ /* 0x000ea20000000800 */
[----:B------:R-:W-:-:S01]  /*acf0*/  FFMA.FTZ R19, R88, UR40, -R152 ;  /* 0x0000002858137c23 */ /* 0x000fc20008010898 */
[--C-:B------:R-:W-:Y:S01]  /*ad00*/  FFMA.FTZ R116, R68, UR40, -R152.reuse ;  /* 0x0000002844747c23 */ /* 0x100fe20008010898 */
[----:B------:R-:W-:-:S01]  /*ad10*/  FFMA.FTZ R13, R105, UR40, -R152 ;  /* 0x00000028690d7c23 */ /* 0x000fc20008010898 */
[----:B------:R-:W-:Y:S01]  /*ad20*/  FFMA.FTZ R88, R92, UR40, -R152 ;  /* 0x000000285c587c23 */ /* 0x000fe20008010898 */
[----:B------:R-:W-:-:S01]  /*ad30*/  FFMA.FTZ R68, R130, UR40, -R128 ;  /* 0x0000002882447c23 */ /* 0x000fc20008010880 */
[--C-:B------:R-:W-:Y:S01]  /*ad40*/  FFMA.FTZ R105, R109, UR40, -R152.reuse ;  /* 0x000000286d697c23 */ /* 0x100fe20008010898 */
[----:B------:R-:W-:-:S01]  /*ad50*/  FFMA.FTZ R92, R100, UR40, -R152 ;  /* 0x00000028645c7c23 */ /* 0x000fc20008010898 */
[----:B------:R-:W3:Y:S01]  /*ad60*/  MUFU.EX2 R9, R9 ;  /* 0x0000000900097308 */ /* 0x000ee20000000800 */
[----:B------:R-:W-:-:S01]  /*ad70*/  FFMA.FTZ R109, R117, UR40, -R152 ;  /* 0x00000028756d7c23 */ /* 0x000fc20008010898 */
[--C-:B------:R-:W-:Y:S01]  /*ad80*/  FFMA.FTZ R100, R84, UR40, -R152.reuse ;  /* 0x0000002854647c23 */ /* 0x100fe20008010898 */
[----:B------:R-:W-:-:S01]  /*ad90*/  FFMA.FTZ R117, R69, UR40, -R152 ;  /* 0x0000002845757c23 */ /* 0x000fc20008010898 */
[----:B------:R-:W-:Y:S01]  /*ada0*/  FFMA.FTZ R84, R114, UR40, -R128 ;  /* 0x0000002872547c23 */ /* 0x000fe20008010880 */
[----:B------:R-:W-:-:S01]  /*adb0*/  FFMA.FTZ R11, R129, UR40, -R152 ;  /* 0x00000028810b7c23 */ /* 0x000fc20008010898 */
[--C-:B------:R-:W-:Y:S01]  /*adc0*/  FFMA.FTZ R69, R131, UR40, -R128.reuse ;  /* 0x0000002883457c23 */ /* 0x100fe20008010880 */
[----:B------:R-:W-:-:S01]  /*add0*/  FFMA.FTZ R114, R94, UR40, -R128 ;  /* 0x000000285e727c23 */ /* 0x000fc20008010880 */
[----:B------:R-:W4:Y:S01]  /*ade0*/  MUFU.EX2 R65, R65 ;  /* 0x0000004100417308 */ /* 0x000f220000000800 */
[----:B------:R-:W-:-:S01]  /*adf0*/  FFMA.FTZ R23, R97, UR40, -R152 ;  /* 0x0000002861177c23 */ /* 0x000fc20008010898 */
[----:B------:R-:W-:Y:S01]  /*ae00*/  FFMA.FTZ R94, R98, UR40, -R128 ;  /* 0x00000028625e7c23 */ /* 0x000fe20008010880 */
[----:B------:R-:W-:-:S01]  /*ae10*/  FFMA.FTZ R97, R77, UR40, -R152 ;  /* 0x000000284d617c23 */ /* 0x000fc20008010898 */
[----:B------:R-:W-:Y:S01]  /*ae20*/  FFMA.FTZ R98, R102, UR40, -R128 ;  /* 0x0000002866627c23 */ /* 0x000fe20008010880 */
[----:B------:R-:W-:-:S01]  /*ae30*/  FFMA.FTZ R77, R81, UR40, -R152 ;  /* 0x00000028514d7c23 */ /* 0x000fc20008010898 */
[----:B-1----:R-:W-:Y:S01]  /*ae40*/  FFMA.FTZ R6, R20, R6, R7 ;  /* 0x0000000614067223 */ /* 0x002fe20000010007 */
[----:B--2---:R-:W-:-:S01]  /*ae50*/  FFMA.FTZ R102, R8, R5, R64 ;  /* 0x0000000508667223 */ /* 0x004fc20000010040 */
[----:B------:R-:W1:Y:S01]  /*ae60*/  MUFU.EX2 R120, R120 ;  /* 0x0000007800787308 */ /* 0x000e620000000800 */
[----:B------:R-:W-:-:S01]  /*ae70*/  FFMA.FTZ R124, R132, UR40, -R152 ;  /* 0x00000028847c7c23 */ /* 0x000fc20008010898 */
[--C-:B------:R-:W-:Y:S01]  /*ae80*/  FFMA.FTZ R126, R134, UR40, -R128.reuse ;  /* 0x00000028867e7c23 */ /* 0x100fe20008010880 */
[----:B------:R-:W-:-:S01]  /*ae90*/  FFMA.FTZ R81, R107, UR40, -R128 ;  /* 0x000000286b517c23 */ /* 0x000fc20008010880 */
[--C-:B------:R-:W-:Y:S01]  /*aea0*/  FFMA.FTZ R107, R111, UR40, -R128.reuse ;  /* 0x000000286f6b7c23 */ /* 0x100fe20008010880 */
[----:B------:R-:W-:-:S01]  /*aeb0*/  FFMA.FTZ R111, R119, UR40, -R128 ;  /* 0x00000028776f7c23 */ /* 0x000fc20008010880 */
[----:B------:R-:W-:Y:S01]  /*aec0*/  FFMA.FTZ R21, R89, UR40, -R152 ;  /* 0x0000002859157c23 */ /* 0x000fe20008010898 */
[----:B---3--:R-:W-:-:S01]  /*aed0*/  FADD.FTZ R5, R9, R6 ;  /* 0x0000000609057221 */ /* 0x008fc20000010000 */
[----:B------:R-:W2:Y:S01]  /*aee0*/  MUFU.EX2 R122, R122 ;  /* 0x0000007a007a7308 */ /* 0x000ea20000000800 */
[----:B----4-:R-:W-:-:S01]  /*aef0*/  FADD.FTZ R119, R65, R102 ;  /* 0x0000006641777221 */ /* 0x010fc20000010000 */
        /* <DEDUP_REMOVED lines=8> */
[----:B------:R-:W-:Y:S01]  /*af80*/  FFMA.FTZ R76, R80, UR40, -R152 ;  /* 0x00000028504c7c23 */ /* 0x000fe20008010898 */
[----:B------:R-:W-:-:S01]  /*af90*/  FFMA.FTZ R85, R115, UR40, -R128 ;  /* 0x0000002873557c23 */ /* 0x000fc20008010880 */
[----:B-1----:R-:W-:Y:S01]  /*afa0*/  FADD.FTZ R6, R120, R5 ;  /* 0x0000000578067221 */ /* 0x002fe20000010000 */
        /* <DEDUP_REMOVED lines=9> */
[----:B------:R-:W-:Y:S01]  /*b040*/  FFMA.FTZ R91, R91, UR40, -R128 ;  /* 0x000000285b5b7c23 */ /* 0x000fe20008010880 */
[----:B------:R-:W-:-:S02]  /*b050*/  WARPGROUP.DEPBAR.LE gsb0, 0x0 ;  /* 0x00008000000079c5 */ /* 0x000fc40000010000 */
[----:B------:R-:W-:Y:S01]  /*b060*/  WARPGROUP.ARRIVE ;  /* 0x00000000000079c5 */ /* 0x000fe20000000000 */
[----:B------:R-:W2:Y:S01]  /*b070*/  MUFU.EX2 R10, R10 ;  /* 0x0000000a000a7308 */ /* 0x000ea20000000800 */
[----:B---3--:R-:W-:-:S01]  /*b080*/  FADD.FTZ R5, R121, R6 ;  /* 0x0000000679057221 */ /* 0x008fc20000010000 */
[----:B------:R-:W-:Y:S01]  /*b090*/  FFMA.FTZ R72, R72, UR40, -R152 ;  /* 0x0000002848487c23 */ /* 0x000fe20008010898 */
[----:B------:R-:W-:-:S01]  /*b0a0*/  FFMA.FTZ R74, R74, UR40, -R128 ;  /* 0x000000284a4a7c23 */ /* 0x000fc20008010880 */
[----:B------:R-:W-:Y:S01]  /*b0b0*/  FFMA.FTZ R73, R73, UR40, -R152 ;  /* 0x0000002849497c23 */ /* 0x000fe20008010898 */
[----:B------:R-:W-:Y:S01]  /*b0c0*/  QGMMA.64x64x32.F32.E4M3.E4M3 R24, R144, gdesc[UR4], R24, gsb0 ;  /* 0x00e0000490187df3 */ /* 0x000fe20008000818 */
[----:B------:R-:W-:Y:S01]  /*b0d0*/  UIADD3 UR6, UR10, 0x180, URZ ;  /* 0x000001800a067890 */ /* 0x000fe2000fffe03f */
[----:B-1----:R-:W-:Y:S01]  /*b0e0*/  FADD.FTZ R103, R123, R102 ;  /* 0x000000667b677221 */ /* 0x002fe20000010000 */
[----:B------:R-:W-:Y:S01]  /*b0f0*/  UMOV UR7, 0xc0000010 ;  /* 0xc000001000077882 */ /* 0x000fe20000000000 */
[----:B------:R-:W1:Y:S01]  /*b100*/  MUFU.EX2 R68, R68 ;  /* 0x0000004400447308 */ /* 0x000e620000000800 */
[----:B------:R-:W-:-:S01]  /*b110*/  FFMA.FTZ R75, R75, UR40, -R128 ;  /* 0x000000284b4b7c23 */ /* 0x000fc20008010880 */
[----:B------:R-:W-:Y:S01]  /*b120*/  FFMA.FTZ R56, R56, UR40, -R152 ;  /* 0x0000002838387c23 */ /* 0x000fe20008010898 */
[----:B------:R-:W-:-:S01]  /*b130*/  FFMA.FTZ R58, R58, UR40, -R128 ;  /* 0x000000283a3a7c23 */ /* 0x000fc20008010880 */
[----:B------:R-:W-:Y:S01]  /*b140*/  FFMA.FTZ R57, R57, UR40, -R152 ;  /* 0x0000002839397c23 */ /* 0x000fe20008010898 */
[----:B------:R-:W-:-:S01]  /*b150*/  FFMA.FTZ R59, R59, UR40, -R128 ;  /* 0x000000283b3b7c23 */ /* 0x000fc20008010880 */
[----:B0-----:R-:W-:Y:S01]  /*b160*/  LOP3.LUT P1, RZ, R155, 0x7f, RZ, 0xc0, !PT ;  /* 0x0000007f9bff7812 */ /* 0x001fe2000782c0ff */
[----:B------:R-:W-:Y:S01]  /*b170*/  IMAD.U32 R118, RZ, RZ, UR20 ;  /* 0x00000014ff767e24 */ /* 0x000fe2000f8e00ff */
        /* <DEDUP_REMOVED lines=19> */
[----:B0-----:R-:W-:-:S01]  /*b2b0*/  FADD.FTZ R6, R12, R5 ;  /* 0x000000050c067221 */ /* 0x001fc20000010000 */
[----:B------:R-:W-:Y:S02]  /*b2c0*/  WARPGROUP.DEPBAR.LE gsb0, 0x0 ;  /* 0x00008000000079c5 */ /* 0x000fe40000010000 */
[----:B------:R-:W-:-:S04]  /*b2d0*/  WARPGROUP.ARRIVE ;  /* 0x00000000000079c5 */ /* 0x000fc80000000000 */
[----:B------:R-:W0:Y:S01]  /*b2e0*/  MUFU.EX2 R81, R81 ;  /* 0x0000005100517308 */ /* 0x000e220000000800 */
[----:B--2---:R-:W-:-:S01]  /*b2f0*/  FADD.FTZ R78, R80, R103 ;  /* 0x00000067504e7221 */ /* 0x004fc20000010000 */
[----:B------:R-:W-:Y:S01]  /*b300*/  QGMMA.64x64x32.F32.E4M3.E4M3 R24, R140, gdesc[UR4], R24, gsb0 ;  /* 0x00e000048c187df3 */ /* 0x000fe20008000818 */
[----:B------:R-:W-:-:S01]  /*b310*/  FFMA.FTZ R103, R79, UR40, -R128 ;  /* 0x000000284f677c23 */ /* 0x000fc20008010880 */
[----:B------:R-:W-:Y:S01]  /*b320*/  UIADD3 UR6, UR10, 0x200, URZ ;  /* 0x000002000a067890 */ /* 0x000fe2000fffe03f */
[----:B------:R-:W-:-:S03]  /*b330*/  UMOV UR7, 0xc0000010 ;  /* 0xc000001000077882 */ /* 0x000fc60000000000 */
        /* <DEDUP_REMOVED lines=16> */
[----:B0-----:R-:W-:-:S01]  /*b440*/  FADD.FTZ R82, R84, R79 ;  /* 0x0000004f54527221 */ /* 0x001fc20000010000 */
[--C-:B------:R-:W-:Y:S01]  /*b450*/  FFMA.FTZ R79, R83, UR40, -R128.reuse ;  /* 0x00000028534f7c23 */ /* 0x100fe20008010880 */
[----:B------:R-:W-:-:S05]  /*b460*/  FFMA.FTZ R83, R87, UR40, -R128 ;  /* 0x0000002857537c23 */ /* 0x000fca0008010880 */
[----:B------:R-:W0:Y:S01]  /*b470*/  MUFU.EX2 R108, R108 ;  /* 0x0000006c006c7308 */ /* 0x000e220000000800 */
[----:B--2---:R-:W-:-:S07]  /*b480*/  FADD.FTZ R5, R15, R6 ;  /* 0x000000060f057221 */ /* 0x004fce0000010000 */
[----:B------:R-:W2:Y:S01]  /*b490*/  MUFU.EX2 R110, R110 ;  /* 0x0000006e006e7308 */ /* 0x000ea20000000800 */
[----:B-1----:R-:W-:-:S01]  /*b4a0*/  FADD.FTZ R119, R85, R82 ;  /* 0x0000005255777221 */ /* 0x002fc20000010000 */
[----:B------:R-:W-:Y:S02]  /*b4b0*/  WARPGROUP.DEPBAR.LE gsb0, 0x0 ;  /* 0x00008000000079c5 */ /* 0x000fe40000010000 */
[----:B------:R-:W-:-:S04]  /*b4c0*/  WARPGROUP.ARRIVE ;  /* 0x00000000000079c5 */ /* 0x000fc80000000000 */
[----:B------:R-:W1:Y:S01]  /*b4d0*/  MUFU.EX2 R109, R109 ;  /* 0x0000006d006d7308 */ /* 0x000e620000000800 */
[----:B0-----:R-:W-:-:S01]  /*b4e0*/  FADD.FTZ R6, R108, R5 ;  /* 0x000000056c067221 */ /* 0x001fc20000010000 */
[----:B------:R-:W-:Y:S06]  /*b4f0*/  QGMMA.64x64x32.F32.E4M3.E4M3 R24, R136, gdesc[UR4], R24, gsb0 ;  /* 0x00e0000488187df3 */ /* 0x000fec0008000818 */
        /* <DEDUP_REMOVED lines=21> */
[----:B------:R-:W-:-:S06]  /*b650*/  WARPGROUP.DEPBAR.LE gsb0, 0x0 ;  /* 0x00008000000079c5 */ /* 0x000fcc0000010000 */
        /* <DEDUP_REMOVED lines=57> */
[----:B------:R-:W-:-:S05]  /*b9f0*/  @!P1 VIADD R5, R118, 0x13240 ;  /* 0x0001324076059836 */ /* 0x000fca0000000000 */
[----:B------:R-:W-:Y:S01]  /*ba00*/  @!P1 PRMT R5, RZ, 0x654, R5 ;  /* 0x00000654ff059816 */ /* 0x000fe20000000005 */
[----:B------:R-:W0:Y:S01]  /*ba10*/  MUFU.EX2 R59, R59 ;  /* 0x0000003b003b7308 */ /* 0x000e220000000800 */
[----:B--2---:R-:W-:-:S02]  /*ba20*/  FADD.FTZ R70, R58, R67 ;  /* 0x000000433a467221 */ /* 0x004fc40000010000 */
[----:B------:R2:W-:Y:S05]  /*ba30*/  @!P1 SYNCS.ARRIVE.TRANS64.RED.A1T0 RZ, [R5+URZ], RZ ;  /* 0x000000ff05ff99a7 */ /* 0x0005ea000810043f */
[----:B------:R-:W3:Y:S01]  /*ba40*/  MUFU.EX2 R112, R112 ;  /* 0x0000007000707308 */ /* 0x000ee20000000800 */
[----:B-1----:R-:W-:-:S07]  /*ba50*/  FADD.FTZ R67, R57, R6 ;  /* 0x0000000639437221 */ /* 0x002fce0000010000 */
[----:B------:R-:W1:Y:S01]  /*ba60*/  MUFU.EX2 R86, R86 ;  /* 0x0000005600567308 */ /* 0x000e620000000800 */
[----:B0-----:R-:W-:-:S07]  /*ba70*/  FADD.FTZ R119, R59, R70 ;  /* 0x000000463b777221 */ /* 0x001fce0000010000 */
[----:B------:R-:W2:Y:S01]  /*ba80*/  MUFU.EX2 R113, R113 ;  /* 0x0000007100717308 */ /* 0x000ea20000000800 */
[----:B---3--:R-:W-:-:S07]  /*ba90*/  FADD.FTZ R6, R112, R67 ;  /* 0x0000004370067221 */ /* 0x008fce0000010000 */
        /* <DEDUP_REMOVED lines=18> */
[----:B-1----:R-:W-:-:S03]  /*bbc0*/  FADD.FTZ R6, R117, R6 ;  /* 0x0000000675067221 */ /* 0x002fc60000010000 */
[----:B--2---:R-:W-:Y:S01]  /*bbd0*/  FADD.FTZ R5, R71, R67 ;  /* 0x0000004347057221 */ /* 0x004fe20000010000 */
[----:B------:R-:W-:Y:S06]  /*bbe0*/  @!P0 BRA `(.L_x_895) ;  /* 0x0000000000048947 */ /* 0x000fec0003800000 */
[----:B------:R-:W-:Y:S01]  /*bbf0*/  BPT.TRAP 0x1 ;  /* 0x000000040000795c */ /* 0x000fe20000300000 */
.L_x_895:
        /* <DEDUP_REMOVED lines=43> */
[----:B------:R-:W-:Y:S01]  /*beb0*/  F2FP.SATFINITE.E4M3.F32.PACK_AB_MERGE_C R152, R9, R7, R120 ;  /* 0x000000070998723e */ /* 0x000fe20004807078 */
        /* <DEDUP_REMOVED lines=16> */
[----:B------:R-:W-:Y:S01]  /*bfc0*/  VIADD R0, R0, 0xffffffff ;  /* 0xffffffff00007836 */ /* 0x000fe20000000000 */
        /* <DEDUP_REMOVED lines=19> */
[----:B------:R-:W-:Y:S01]  /*c100*/  F2FP.SATFINITE.E4M3.F32.PACK_AB_MERGE_C R139, R63, R62, R66 ;  /* 0x0000003e3f8b723e */ /* 0x000fe20004807042 */
[----:B------:R-:W-:Y:S06]  /*c110*/  @P1 BRA `(.L_x_896) ;  /* 0xffffffdc00701947 */ /* 0x000fec000383ffff */
.L_x_886:
[----:B------:R-:W-:-:S13]  /*c120*/  ISETP.GE.AND P1, PT, R0, UR43, PT ;  /* 0x0000002b00007c0c */ /* 0x000fda000bf26270 */
[----:B------:R-:W-:Y:S05]  /*c130*/  @!P1 BRA `(.L_x_897) ;  /* 0x0000003c00d49947 */ /* 0x000fea0003800000 */
[----:B------:R-:W-:Y:S01]  /*c140*/  ULDC UR20, c[0x0][0x9e4] ;  /* 0x0002790000147ab9 */ /* 0x000fe20000000800 */
[----:B------:R-:W-:Y:S01]  /*c150*/  ULDC UR22, c[0x0][0x9dc] ;  /* 0x0002770000167ab9 */ /* 0x000fe20000000800 */
[----:B------:R-:W-:-:S05]  /*c160*/  ULDC UR21, c[0x0][0x9e0] ;  /* 0x0002780000157ab9 */ /* 0x000fca0000000800 */
.L_x_915:
[----:B------:R-:W-:-:S04]  /*c170*/  UIADD3 UR24, UR46, 0x1, URZ ;  /* 0x000000012e187890 */ /* 0x000fc8000fffe03f */
[----:B------:R-:W-:-:S04]  /*c180*/  UISETP.NE.AND UP2, UPT, UR24, 0x2, UPT ;  /* 0x000000021800788c */ /* 0x000fc8000bf45270 */
[----:B------:R-:W-:Y:S02]  /*c190*/  USEL UR23, URZ, 0x1, UP2 ;  /* 0x000000013f177887 */ /* 0x000fe40009000000 */
[----:B------:R-:W-:Y:S02]  /*c1a0*/  USEL UR24, UR24, URZ, UP2 ;  /* 0x0000003f18187287 */ /* 0x000fe40009000000 */
[----:B------:R-:W-:Y:S01]  /*c1b0*/  ULOP3.LUT UR23, UR47, UR23, URZ, 0x3c, !UPT ;  /* 0x000000172f177292 */ /* 0x000fe2000f8e3c3f */
[----:B------:R-:W-:Y:S11]  /*c1c0*/  @!P0 BRA `(.L_x_898) ;  /* 0x0000000000048947 */ /* 0x000ff60003800000 */
[----:B------:R-:W-:Y:S01]  /*c1d0*/  BPT.TRAP 0x1 ;  /* 0x000000040000795c */ /* 0x000fe20000300000 */
.L_x_898:
[----:B------:R-:W-:Y:S01]  /*c1e0*/  ULEA UR6, UR24, UR45, 0x3 ;  /* 0x0000002d18067291 */ /* 0x000fe2000f8e183f */
[----:B------:R-:W-:-:S05]  /*c1f0*/  IMAD.U32 R7, RZ, RZ, UR23 ;  /* 0x00000017ff077e24 */ /* 0x000fca000f8e00ff */
[----:B------:R-:W-:-:S04]  /*c200*/  SHF.L.U32 R7, R7, 0x1f, RZ ;  /* 0x0000001f07077819 */ /* 0x000fc800000006ff */
[----:B------:R0:W1:Y:S01]  /*c210*/  SYNCS.PHASECHK.TRANS64.TRYWAIT P1, [UR6+0x13230], R7 ;  /* 0x01323007ff0075a7 */ /* 0x0000620008020146 */
[----:B------:R-:W-:Y:S05]  /*c220*/  @!P0 BRA `(.L_x_899) ;  /* 0x0000000000048947 */ /* 0x000fea0003800000 */
[----:B------:R-:W-:Y:S01]  /*c230*/  BPT.TRAP 0x1 ;  /* 0x000000040000795c */ /* 0x000fe20000300000 */
.L_x_899:
[----:B-1----:R-:W-:Y:S05]  /*c240*/  @P1 BRA `(.L_x_900) ;  /* 0x0000000000081947 */ /* 0x002fea0003800000 */
[----:B------:R-:W1:Y:S02]  /*c250*/  SYNCS.PHASECHK.TRANS64.TRYWAIT P1, [UR6+0x13230], R7 ;  /* 0x01323007ff0075a7 */ /* 0x000e640008020146 */
[----:B-1----:R-:W-:Y:S05]  /*c260*/  @!P1 BRA `(.L_x_901) ;  /* 0x000000d000849947 */ /* 0x002fea0003800000 */
.L_x_900:
        /* <DEDUP_REMOVED lines=64> */
.L_x_902:
[----:B------:R-:W-:Y:S01]  /*c670*/  ULEA UR11, UR46, UR45, 0x3 ;  /* 0x0000002d2e0b7291 */ /* 0x000fe2000f8e183f */
[----:B01----:R-:W-:-:S05]  /*c680*/  IMAD.U32 R7, RZ, RZ, UR47 ;  /* 0x0000002fff077e24 */ /* 0x003fca000f8e00ff */
[----:B------:R-:W-:-:S04]  /*c690*/  SHF.L.U32 R7, R7, 0x1f, RZ ;  /* 0x0000001f07077819 */ /* 0x000fc800000006ff */
[----:B------:R0:W1:Y:S01]  /*c6a0*/  SYNCS.PHASECHK.TRANS64.TRYWAIT P1, [UR11+0x13250], R7 ;  /* 0x01325007ff0075a7 */ /* 0x000062000802014b */
[----:B------:R-:W-:Y:S05]  /*c6b0*/  @!P0 BRA `(.L_x_903) ;  /* 0x0000000000048947 */ /* 0x000fea0003800000 */
[----:B------:R-:W-:Y:S01]  /*c6c0*/  BPT.TRAP 0x1 ;  /* 0x000000040000795c */ /* 0x000fe20000300000 */
.L_x_903:
[----:B-1----:R-:W-:Y:S05]  /*c6d0*/  @P1 BRA `(.L_x_904) ;  /* 0x0000000000081947 */ /* 0x002fea0003800000 */
[----:B------:R-:W1:Y:S02]  /*c6e0*/  SYNCS.PHASECHK.TRANS64.TRYWAIT P1, [UR11+0x13250], R7 ;  /* 0x01325007ff0075a7 */ /* 0x000e64000802014b */
[----:B-1----:R-:W-:Y:S05]  /*c6f0*/  @!P1 BRA `(.L_x_905) ;  /* 0x000000cc00789947 */ /* 0x002fea0003800000 */
.L_x_904:
[----:B------:R-:W-:Y:S01]  /*c700*/  UIADD3 UR6, UR45, 0x1000, URZ ;  /* 0x000010002d067890 */ /* 0x000fe2000fffe03f */
[----:B------:R-:W2:Y:S01]  /*c710*/  LDL R9, [R1] ;  /* 0x0000000001097983 */ /* 0x000ea20000100800 */
[----:B------:R-:W-:Y:S01]  /*c720*/  WARPGROUP.ARRIVE ;  /* 0x00000000000079c5 */ /* 0x000fe20000000000 */
[----:B------:R-:W-:Y:S01]  /*c730*/  UMOV UR7, 0xc0000010 ;  /* 0xc000001000077882 */ /* 0x000fe20000000000 */
[----:B------:R-:W-:-:S04]  /*c740*/  USHF.R.U32.HI UR6, URZ, 0x4, UR6 ;  /* 0x000000043f067899 */ /* 0x000fc80008011606 */
[----:B-1----:R-:W1:Y:S01]  /*c750*/  S2R R8, SR_TID.X ;  /* 0x0000000000087919 */ /* 0x002e620000002100 */
        /* <DEDUP_REMOVED lines=12> */
[----:B------:R-:W-:-:S05]  /*c820*/  @!P3 LEA R7, R7, UR45, 0x3 ;  /* 0x0000002d0707bc11 */ /* 0x000fca000f8e18ff */
        /* <DEDUP_REMOVED lines=50> */
.L_x_908:
[----:B------:R-:W-:-:S05]  /*cb50*/  IMAD.U32 R20, RZ, RZ, UR20 ;  /* 0x00000014ff147e24 */ /* 0x000fca000f8e00ff */
[----:B------:R-:W-:-:S13]  /*cb60*/  ISETP.NE.AND P1, PT, R20, 0x1, PT ;  /* 0x000000011400780c */ /* 0x000fda0003f25270 */
[----:B------:R-:W0:Y:S02]  /*cb70*/  @P1 LDC.64 R14, c[0x0][0x9e8] ;  /* 0x00027a00ff0e1b82 */ /* 0x000e240000000a00 */
[----:B0-----:R-:W-:-:S05]  /*cb80*/  @P1 IMAD.HI.U32 R14, R19, R14, RZ ;  /* 0x0000000e130e1227 */ /* 0x001fca00078e00ff */
[----:B------:R-:W-:-:S07]  /*cb90*/  @P1 SHF.R.U32.HI R19, RZ, R15, R14 ;  /* 0x0000000fff131219 */ /* 0x000fce000001160e */
.L_x_909:
[----:B------:R-:W-:Y:S05]  /*cba0*/  BSYNC B0 ;  /* 0x0000000000007941 */ /* 0x000fea0003800000 */
.L_x_907:
[----:B------:R-:W-:-:S05]  /*cbb0*/  IMAD R19, R19, R20, R7 ;  /* 0x0000001413137224 */ /* 0x000fca00078e0207 */
[----:B------:R-:W-:Y:S02]  /*cbc0*/  VIADDMNMX R9, R19, R20, R9, PT ;  /* 0x0000001413097246 */ /* 0x000fe40003800109 */
[----:B------:R-:W-:-:S07]  /*cbd0*/  VIMNMX R8, R8, R19, !PT ;  /* 0x0000001308087248 */ /* 0x000fce0007fe0100 */
.L_x_906:
        /* <DEDUP_REMOVED lines=247> */
.L_x_912:
[----:B------:R-:W-:-:S05]  /*db50*/  IMAD.U32 R14, RZ, RZ, UR20 ;  /* 0x00000014ff0e7e24 */ /* 0x000fca000f8e00ff */
[----:B------:R-:W-:-:S13]  /*db60*/  ISETP.NE.AND P6, PT, R14, 0x1, PT ;  /* 0x000000010e00780c */ /* 0x000fda0003fc5270 */
[----:B------:R-:W0:Y:S02]  /*db70*/  @P6 LDC.64 R8, c[0x0][0x9e8] ;  /* 0x00027a00ff086b82 */ /* 0x000e240000000a00 */
[----:B0-----:R-:W-:-:S05]  /*db80*/  @P6 IMAD.HI.U32 R8, R12, R8, RZ ;  /* 0x000000080c086227 */ /* 0x001fca00078e00ff */
[----:B------:R-:W-:-:S07]  /*db90*/  @P6 SHF.R.U32.HI R12, RZ, R9, R8 ;  /* 0x00000009ff0c6219 */ /* 0x000fce0000011608 */
.L_x_913:
[----:B------:R-:W-:Y:S05]  /*dba0*/  BSYNC B0 ;  /* 0x0000000000007941 */ /* 0x000fea0003800000 */
.L_x_911:
[----:B------:R-:W-:-:S05]  /*dbb0*/  IMAD R7, R12, R14, R7 ;  /* 0x0000000e0c077224 */ /* 0x000fca00078e0207 */
[----:B------:R-:W-:Y:S02]  /*dbc0*/  VIADDMNMX R11, R7, R14, R11, PT ;  /* 0x0000000e070b7246 */ /* 0x000fe4000380010b */
[----:B------:R-:W-:-:S07]  /*dbd0*/  VIMNMX R10, R10, R7, !PT ;  /* 0x000000070a0a7248 */ /* 0x000fce0007fe0100 */
.L_x_910:
        /* <DEDUP_REMOVED lines=501> */
.L_x_914:
        /* <DEDUP_REMOVED lines=86> */
.L_x_897:
[----:B------:R-:W-:Y:S06]  /*10090*/  BAR.ARV 0x8, 0x200 ;  /* 0x0208000000007b1d */ /* 0x000fec0000002000 */
[----:B------:R-:W-:Y:S05]  /*100a0*/  @!P0 BRA `(.L_x_916) ;  /* 0x0000000000048947 */ /* 0x000fea0003800000 */
[----:B------:R-:W-:Y:S01]  /*100b0*/  BPT.TRAP 0x1 ;  /* 0x000000040000795c */ /* 0x000fe20000300000 */
.L_x_916:
[----:B------:R-:W-:Y:S01]  /*100c0*/  ULEA UR14, UR46, UR45, 0x3 ;  /* 0x0000002d2e0e7291 */ /* 0x000fe2000f8e183f */
[----:B------:R-:W-:-:S05]  /*100d0*/  IMAD.U32 R0, RZ, RZ, UR47 ;  /* 0x0000002fff007e24 */ /* 0x000fca000f8e00ff */
[----:B------:R-:W-:-:S04]  /*100e0*/  SHF.L.U32 R0, R0, 0x1f, RZ ;  /* 0x0000001f00007819 */ /* 0x000fc800000006ff */
[----:B------:R0:W1:Y:S01]  /*100f0*/  SYNCS.PHASECHK.TRANS64.TRYWAIT P1, [UR14+0x13250], R0 ;  /* 0x01325000ff0075a7 */ /* 0x000062000802014e */
[----:B------:R-:W-:Y:S05]  /*10100*/  @!P0 BRA `(.L_x_917) ;  /* 0x0000000000048947 */ /* 0x000fea0003800000 */
[----:B------:R-:W-:Y:S01]  /*10110*/  BPT.TRAP 0x1 ;  /* 0x000000040000795c */ /* 0x000fe20000300000 */
.L_x_917:
[----:B-1----:R-:W-:Y:S05]  /*10120*/  @P1 BRA `(.L_x_918) ;  /* 0x0000000000081947 */ /* 0x002fea0003800000 */
[----:B------:R-:W1:Y:S02]  /*10130*/  SYNCS.PHASECHK.TRANS64.TRYWAIT P1, [UR14+0x13250], R0 ;  /* 0x01325000ff0075a7 */ /* 0x000e64000802014e */
[----:B-1----:R-:W-:Y:S05]  /*10140*/  @!P1 BRA `(.L_x_919) ;  /* 0x0000009000fc9947 */ /* 0x002fea0003800000 */
.L_x_918:
[----:B------:R-:W-:Y:S01]  /*10150*/  ULDC.64 UR4, c[0x0][0x9a0] ;  /* 0x0002680000047ab9 */ /* 0x000fe20000000a00 */
[----:B------:R-:W-:Y:S01]  /*10160*/  UIADD3 UR45, UR45, 0x1000, URZ ;  /* 0x000010002d2d7890 */ /* 0x000fe2000fffe03f */
[----:B------:R-:W-:Y:S01]  /*10170*/  WARPGROUP.ARRIVE ;  /* 0x00000000000079c5 */ /* 0x000fe20000000000 */
[----:B------:R-:W-:Y:S01]  /*10180*/  UISETP.NE.U32.AND UP0, UPT, UR4, URZ, UPT ;  /* 0x0000003f0400728c */ /* 0x000fe2000bf05070 */
[----:B01----:R-:W-:Y:S01]  /*10190*/  IMAD.MOV.U32 R0, RZ, RZ, 0x3f800000 ;  /* 0x3f800000ff007424 */ /* 0x003fe200078e00ff */
[----:B------:R-:W-:Y:S02]  /*101a0*/  USHF.R.U32.HI UR45, URZ, 0x4, UR45 ;  /* 0x000000043f2d7899 */ /* 0x000fe4000801162d */
[----:B------:R-:W-:Y:S02]  /*101b0*/  UISETP.NE.AND.EX UP0, UPT, UR5, URZ, UPT, UP0 ;  /* 0x0000003f0500728c */ /* 0x000fe4000bf05300 */
[----:B------:R-:W-:Y:S01]  /*101c0*/  ULOP3.LUT UR45, UR45, 0x3fff, URZ, 0xc0, !UPT ;  /* 0x00003fff2d2d7892 */ /* 0x000fe2000f8ec03f */
[----:B------:R-:W-:-:S03]  /*101d0*/  UMOV UR7, 0xc0000010 ;  /* 0xc000001000077882 */ /* 0x000fc60000000000 */
[----:B------:R-:W-:-:S05]  /*101e0*/  PLOP3.LUT P1, PT, PT, PT, UP0, 0x80, 0x0 ;  /* 0x000000000000781c */ /* 0x000fca0003f2f008 */
[----:B------:R-:W-:Y:S01]  /*101f0*/  @UP0 USHF.R.S32.HI UR6, URZ, 0x1f, UR50 ;  /* 0x0000001f3f060899 */ /* 0x000fe20008011432 */
[----:B------:R-:W-:Y:S01]  /*10200*/  @UP0 ULDC.64 UR10, c[0x0][0x9c8] ;  /* 0x00027200000a0ab9 */ /* 0x000fe20000000a00 */
[----:B------:R-:W-:Y:S02]  /*10210*/  @UP0 ULDC.64 UR12, c[0x0][0x9d0] ;  /* 0x00027400000c0ab9 */ /* 0x000fe40000000a00 */
[----:B------:R-:W-:Y:S02]  /*10220*/  @UP0 UIMAD UR6, UR6, UR10, URZ ;  /* 0x0000000a060602a4 */ /* 0x000fe4000f8e023f */
[----:B------:R-:W-:Y:S02]  /*10230*/  @UP0 UIMAD.WIDE.U32 UR8, UR50, UR10, URZ ;  /* 0x0000000a320802a5 */ /* 0x000fe4000f8e003f */
[----:B------:R-:W-:Y:S02]  /*10240*/  ULOP3.LUT UR10, UR45, 0x10000, URZ, 0xfc, !UPT ;  /* 0x000100002d0a7892 */ /* 0x000fe4000f8efc3f */
[----:B------:R-:W-:-:S02]  /*10250*/  @UP0 UIMAD UR6, UR50, UR11, UR6 ;  /* 0x0000000b320602a4 */ /* 0x000fc4000f8e0206 */
[----:B------:R-:W-:Y:S02]  /*10260*/  UIMAD UR10, UR46, 0x280, UR10 ;  /* 0x000002802e0a78a4 */ /* 0x000fe4000f8e020a */
[----:B------:R-:W-:-:S05]  /*10270*/  @UP0 UIADD3 UR9, UR9, UR6, URZ ;  /* 0x0000000609090290 */ /* 0x000fca000fffe03f */
[----:B------:R-:W-:Y:S02]  /*10280*/  UMOV UR6, UR10 ;  /* 0x0000000a00067c82 */ /* 0x000fe40008000000 */
[----:B------:R-:W-:Y:S01]  /*10290*/  QGMMA.64x64x32.F32.E4M3.E4M3 R24, R152, gdesc[UR4], R24, gsb0 ;  /* 0x00e0000498187df3 */ /* 0x000fe20008000818 */
[----:B------:R-:W-:-:S04]  /*102a0*/  @UP0 UIMAD.WIDE.U32 UR6, UR36, UR12, UR8 ;  /* 0x0000000c240602a5 */ /* 0x000fc8000f8e0008 */
[----:B------:R-:W-:Y:S02]  /*102b0*/  @UP0 UIMAD UR7, UR36, UR13, UR7 ;  /* 0x0000000d240702a4 */ /* 0x000fe4000f8e0207 */
[----:B------:R-:W-:-:S04]  /*102c0*/  @UP0 ULEA UR4, UP1, UR6, UR4, 0x2 ;  /* 0x0000000406040291 */ /* 0x000fc8000f82103f */
[----:B------:R-:W-:Y:S02]  /*102d0*/  @UP0 ULEA.HI.X UR5, UR6, UR5, UR7, 0x2, UP1 ;  /* 0x0000000506050291 */ /* 0x000fe400088f1407 */
[----:B------:R-:W-:-:S04]  /*102e0*/  IMAD.U32 R8, RZ, RZ, UR4 ;  /* 0x00000004ff087e24 */ /* 0x000fc8000f8e00ff */
[----:B------:R-:W-:Y:S01]  /*102f0*/  IMAD.U32 R9, RZ, RZ, UR5 ;  /* 0x00000005ff097e24 */ /* 0x000fe2000f8e00ff */
        /* <DEDUP_REMOVED lines=13> */
[----:B------:R-:W1:Y:S04]  /*103d0*/  SHFL.BFLY PT, R7, R6, 0x2, 0x1f ;  /* 0x0c401f0006077f89 */ /* 0x000e6800000e0000 */
[----:B------:R-:W3:Y:S01]  /*103e0*/  SHFL.BFLY PT, R10, R5, 0x2, 0x1f ;  /* 0x0c401f00050a7f89 */ /* 0x000ee200000e0000 */
[----:B------:R-:W-:Y:S02]  /*103f0*/  WARPGROUP.DEPBAR.LE gsb0, 0x0 ;  /* 0x00008000000079c5 */ /* 0x000fe40000010000 */
[----:B------:R-:W-:-:S06]  /*10400*/  WARPGROUP.ARRIVE ;  /* 0x00000000000079c5 */ /* 0x000fcc0000000000 */
[----:B------:R-:W-:Y:S01]  /*10410*/  QGMMA.64x64x32.F32.E4M3.E4M3 R24, R140, gdesc[UR4], R24, gsb0 ;  /* 0x00e000048c187df3 */ /* 0x000fe20008000818 */
[----:B-1----:R-:W-:-:S01]  /*10420*/  FADD.FTZ R7, R7, R6 ;  /* 0x0000000607077221 */ /* 0x002fc20000010000 */
[----:B------:R-:W-:Y:S01]  /*10430*/  UIADD3 UR10, UR10, 0x200, URZ ;  /* 0x000002000a0a7890 */ /* 0x000fe2000fffe03f */
[----:B---3--:R-:W-:-:S01]  /*10440*/  FADD.FTZ R10, R10, R5 ;  /* 0x000000050a0a7221 */ /* 0x008fc20000010000 */
[----:B------:R-:W-:Y:S02]  /*10450*/  UMOV UR11, 0xc0000010 ;  /* 0xc0000010000b7882 */ /* 0x000fe40000000000 */
[----:B0-----:R-:W0:Y:S04]  /*10460*/  SHFL.BFLY PT, R8, R7, 0x1, 0x1f ;  /* 0x0c201f0007087f89 */ /* 0x001e2800000e0000 */
        /* <DEDUP_REMOVED lines=18> */
[----:B------:R-:W-:-:S02]  /*10590*/  IMAD.U32 R9, RZ, RZ, UR40 ;  /* 0x00000028ff097e24 */ /* 0x000fc4000f8e00ff */
[----:B------:R-:W-:Y:S02]  /*105a0*/  IMAD.U32 R15, RZ, RZ, UR40 ;  /* 0x00000028ff0f7e24 */ /* 0x000fe4000f8e00ff */
[----:B0-----:R-:W-:Y:S01]  /*105b0*/  @P2 FMUL.FTZ R8, R8, 0.69314718246459960938 ;  /* 0x3f31721808082820 */ /* 0x001fe20000410000 */
[----:B------:R-:W-:Y:S01]  /*105c0*/  @P2 FMUL.FTZ R9, R9, 0.69314718246459960938 ;  /* 0x3f31721809092820 */ /* 0x000fe20000410000 */
[----:B------:R-:W-:Y:S01]  /*105d0*/  @P3 FMUL.FTZ R15, R15, 0.69314718246459960938 ;  /* 0x3f3172180f0f3820 */ /* 0x000fe20000410000 */
[----:B-1----:R-:W-:Y:S01]  /*105e0*/  @P3 FMUL.FTZ R10, R10, 0.69314718246459960938 ;  /* 0x3f3172180a0a3820 */ /* 0x002fe20000410000 */
[----:B------:R-:W-:Y:S02]  /*105f0*/  IMAD.MOV.U32 R6, RZ, RZ, -0x800000 ;  /* 0xff800000ff067424 */ /* 0x000fe400078e00ff */
[----:B------:R-:W-:Y:S01]  /*10600*/  @P2 FFMA.FTZ R6, R9, R4, R8 ;  /* 0x0000000409062223 */ /* 0x000fe20000010008 */
[----:B------:R-:W-:Y:S02]  /*10610*/  IMAD.MOV.U32 R7, RZ, RZ, -0x800000 ;  /* 0xff800000ff077424 */ /* 0x000fe400078e00ff */
[----:B------:R-:W-:Y:S01]  /*10620*/  @P3 FFMA.FTZ R7, R15, R3, R10 ;  /* 0x000000030f073223 */ /* 0x000fe2000001000a */
[-C--:B--2---:R-:W-:Y:S01]  /*10630*/  FMUL.FTZ R5, R5, R0.reuse ;  /* 0x0000000005057220 */ /* 0x084fe20000410000 */
[----:B---3--:R-:W-:Y:S01]  /*10640*/  FMUL.FTZ R11, R11, R0 ;  /* 0x000000000b0b7220 */ /* 0x008fe20000410000 */
[----:B------:R-:W-:-:S02]  /*10650*/  WARPGROUP.DEPBAR.LE gsb0, 0x0 ;  /* 0x00008000000079c5 */ /* 0x000fc40000010000 */
[----:B------:R-:W-:Y:S05]  /*10660*/  @!P0 BRA `(.L_x_920) ;  /* 0x0000000000048947 */ /* 0x000fea0003800000 */
[----:B------:R-:W-:Y:S01]  /*10670*/  BPT.TRAP 0x1 ;  /* 0x000000040000795c */ /* 0x000fe20000300000 */
.L_x_920:
[----:B------:R-:W-:Y:S01]  /*10680*/  UIADD3 UR4, UR14, 0x13260, URZ ;  /* 0x000132600e047890 */ /* 0x000fe2000fffe03f */
[-C--:B------:R-:W-:Y:S01]  /*10690*/  FMUL.FTZ R24, R24, R5.reuse ;  /* 0x0000000518187220 */ /* 0x080fe20000410000 */
[----:B------:R-:W-:Y:S01]  /*106a0*/  UIADD3 UR46, UR46, 0x1, URZ ;  /* 0x000000012e2e7890 */ /* 0x000fe2000fffe03f */
[-C--:B------:R-:W-:Y:S01]  /*106b0*/  FMUL.FTZ R29, R29, R5.reuse ;  /* 0x000000051d1d7220 */ /* 0x080fe20000410000 */
[----:B------:R-:W-:Y:S01]  /*106c0*/  UPRMT UR4, UR44, 0x654, UR4 ;  /* 0x000006542c047896 */ /* 0x000fe20008000004 */
[-C--:B------:R-:W-:Y:S01]  /*106d0*/  FMUL.FTZ R32, R32, R5.reuse ;  /* 0x0000000520207220 */ /* 0x080fe20000410000 */
[----:B------:R-:W-:Y:S01]  /*106e0*/  UISETP.NE.AND UP0, UPT, UR46, 0x2, UPT ;  /* 0x000000022e00788c */ /* 0x000fe2000bf05270 */
[-C--:B------:R-:W-:Y:S01]  /*106f0*/  FMUL.FTZ R37, R37, R5.reuse ;  /* 0x0000000525257220 */ /* 0x080fe20000410000 */
[-C--:B------:R-:W-:Y:S01]  /*10700*/  FMUL.FTZ R40, R40, R5.reuse ;  /* 0x0000000528287220 */ /* 0x080fe20000410000 */
[-C--:B------:R-:W-:Y:S01]  /*10710*/  FMUL.FTZ R45, R45, R5.reuse ;  /* 0x000000052d2d7220 */ /* 0x080fe20000410000 */
[-C--:B------:R-:W-:Y:S01]  /*10720*/  FMUL.FTZ R48, R48, R5.reuse ;  /* 0x0000000530307220 */ /* 0x080fe20000410000 */
[-C--:B------:R-:W-:Y:S01]  /*10730*/  FMUL.FTZ R53, R53, R5.reuse ;  /* 0x0000000535357220 */ /* 0x080fe20000410000 */
[-C--:B------:R-:W-:Y:S01]  /*10740*/  FMUL.FTZ R28, R28, R5.reuse ;  /* 0x000000051c1c7220 */ /* 0x080fe20000410000 */
[----:B------:R-:W-:Y:S01]  /*10750*/  SYNCS.ARRIVE.TRANS64.RED.A1T0 RZ, [UR4], RZ ;  /* 0x000000ffffff79a7 */ /* 0x000fe20008100404 */
[----:B------:R-:W-:Y:S01]  /*10760*/  USEL UR4, URZ, 0x1, UP0 ;  /* 0x000000013f047887 */ /* 0x000fe20008000000 */
        /* <DEDUP_REMOVED lines=26> */
[----:B------:R-:W-:-:S12]  /*10910*/  ULOP3.LUT UR47, UR47, UR4, URZ, 0x3c, !UPT ;  /* 0x000000042f2f7292 */ /* 0x000fd8000f8e3c3f */
.L_x_846:
[----:B------:R-:W0:Y:S01]  /*10920*/  S2R R3, SR_CgaCtaId ;  /* 0x0000000000037919 */ /* 0x000e220000008800 */
[----:B------:R-:W-:Y:S01]  /*10930*/  MOV R4, 0x400 ;  /* 0x0000040000047802 */ /* 0x000fe20000000f00 */
[----:B------:R-:W-:Y:S01]  /*10940*/  UISETP.NE.AND UP0, UPT, UR42, URZ, UPT ;  /* 0x0000003f2a00728c */ /* 0x000fe2000bf05270 */
[----:B------:R-:W-:Y:S01]  /*10950*/  BSSY B0, `(.L_x_921) ;  /* 0x00002c5000007945 */ /* 0x000fe20003800000 */
[----:B------:R-:W-:Y:S06]  /*10960*/  BAR.SYNC.DEFER_BLOCKING 0x5, 0x200 ;  /* 0x0148000000007b1d */ /* 0x000fec0000010000 */
[----:B------:R-:W1:Y:S03]  /*10970*/  S2R R72, SR_TID.X ;  /* 0x0000000000487919 */ /* 0x000e660000002100 */
[----:B------:R-:W-:Y:S01]  /*10980*/  @!UP0 ULDC UR42, c[0x0][0xad4] ;  /* 0x0002b500002a8ab9 */ /* 0x000fe20000000800 */
[----:B0-----:R-:W-:-:S05]  /*10990*/  LEA R4, R3, R4, 0x18 ;  /* 0x0000000403047211 */ /* 0x001fca00078ec0ff */
[----:B------:R-:W0:Y:S01]  /*109a0*/  LDS.128 R8, [R4+0x132d0] ;  /* 0x0132d00004087984 */ /* 0x000e220000000c00 */
[----:B-1----:R-:W-:-:S05]  /*109b0*/  VIADD R17, R72, 0xffffff80 ;  /* 0xffffff8048117836 */ /* 0x002fca0000000000 */
[----:B------:R-:W-:-:S04]  /*109c0*/  SHF.R.S32.HI R46, RZ, 0x1f, R17 ;  /* 0x0000001fff2e7819 */ /* 0x000fc80000011411 */
[----:B------:R-:W-:-:S04]  /*109d0*/  LEA.HI R5, R46, R17, RZ, 0x3 ;  /* 0x000000112e057211 */ /* 0x000fc800078f18ff */
[----:B0-----:R-:W-:Y:S02]  /*109e0*/  LOP3.LUT R8, R5, 0xfffffff8, RZ, 0xc0, !PT ;  /* 0xfffffff805087812 */ /* 0x001fe400078ec0ff */
[----:B------:R-:W-:Y:S02]  /*109f0*/  R2UR UR5, R9 ;  /* 0x00000000090572ca */ /* 0x000fe400000e0000 */
[----:B------:R-:W-:Y:S01]  /*10a00*/  R2UR UR6, R10 ;  /* 0x000000000a0672ca */ /* 0x000fe200000e0000 */
[----:B------:R-:W-:Y:S01]  /*10a10*/  IMAD.IADD R8, R17, 0x1, -R8 ;  /* 0x0000000111087824 */ /* 0x000fe200078e0a08 */
[----:B------:R-:W-:Y:S02]  /*10a20*/  R2UR UR50, R11 ;  /* 0x000000000b3272ca */ /* 0x000fe400000e0000 */
[----:B------:R-:W-:Y:S01]  /*10a30*/  SHF.R.S32.HI R5, RZ, 0x3, R5 ;  /* 0x00000003ff057819 */ /* 0x000fe20000011405 */
[----:B------:R-:W-:-:S05]  /*10a40*/  IMAD.SHL.U32 R0, R8, 0x8, RZ ;  /* 0x0000000808007824 */ /* 0x000fca00078e00ff */
[----:B------:R-:W-:Y:S01]  /*10a50*/  SHF.R.S32.HI R3, RZ, 0x1f, R0 ;  /* 0x0000001fff037819 */ /* 0x000fe20000011400 */
[----:B------:R-:W-:Y:S06]  /*10a60*/  BAR.ARV 0x4, 0x200 ;  /* 0x0108000000007b1d */ /* 0x000fec0000002000 */
[----:B------:R-:W-:Y:S05]  /*10a70*/  @P0 BRA `(.L_x_922) ;  /* 0x0000002000200947 */ /* 0x000fea0003800000 */
[----:B------:R-:W-:Y:S01]  /*10a80*/  IMAD.SHL.U32 R9, R72, 0x4, RZ ;  /* 0x0000000448097824 */ /* 0x000fe200078e00ff */
[----:B------:R-:W-:Y:S01]  /*10a90*/  ULDC.64 UR8, c[0x4][0x38] ;  /* 0x01000e0000087ab9 */ /* 0x000fe20000000a00 */
[----:B------:R-:W-:Y:S01]  /*10aa0*/  LEA.HI R12, R46, R17, RZ, 0x4 ;  /* 0x000000112e0c7211 */ /* 0x000fe200078f20ff */
[----:B------:R-:W-:Y:S01]  /*10ab0*/  ULDC.64 UR10, c[0x0][0xc00] ;  /* 0x00030000000a7ab9 */ /* 0x000fe20000000a00 */
[----:B------:R-:W2:Y:S01]  /*10ac0*/  LDL R74, [R1] ;  /* 0x00000000014a7983 */ /* 0x000ea20000100800 */
[----:B------:R-:W-:Y:S01]  /*10ad0*/  LOP3.LUT R9, R9, 0xc, RZ, 0xc0, !PT ;  /* 0x0000000c09097812 */ /* 0x000fe200078ec0ff */
[----:B------:R-:W-:Y:S03]  /*10ae0*/  BAR.SYNC.DEFER_BLOCKING 0x1, 0x180 ;  /* 0x0046000000007b1d */ /* 0x000fe60000010000 */
[----:B------:R-:W-:-:S05]  /*10af0*/  IADD3 R10, P0, R9, UR8, RZ ;  /* 0x00000008090a7c10 */ /* 0x000fca000ff1e0ff */
[----:B------:R-:W-:Y:S01]  /*10b00*/  IMAD.X R11, RZ, RZ, UR9, P0 ;  /* 0x00000009ff0b7e24 */ /* 0x000fe200080e06ff */
[----:B------:R-:W-:-:S04]  /*10b10*/  ULDC.64 UR8, c[0x0][0xc00] ;  /* 0x0003000000087ab9 */ /* 0x000fc80000000a00 */
[----:B------:R0:W3:Y:S01]  /*10b20*/  LDG.E.CONSTANT R22, desc[UR52][R10.64] ;  /* 0x000000340a167981 */ /* 0x0000e2000c1e9900 */
[----:B------:R-:W-:Y:S01]  /*10b30*/  LOP3.LUT P0, R9, R72, 0x3, RZ, 0xc0, !PT ;  /* 0x0000000348097812 */ /* 0x000fe2000780c0ff */
[----:B------:R-:W-:-:S03]  /*10b40*/  UIMAD.WIDE UR8, UR37, 0x4, UR8 ;  /* 0x00000004250878a5 */ /* 0x000fc6000f8e0208 */
[----:B------:R-:W-:Y:S02]  /*10b50*/  ISETP.EQ.OR P0, PT, R9, 0x3, !P0 ;  /* 0x000000030900780c */ /* 0x000fe40004702670 */
[----:B------:R-:W1:Y:S01]  /*10b60*/  S2R R9, SR_SWINHI ;  /* 0x0000000000097919 */ /* 0x000e620000002f00 */
[----:B------:R-:W-:Y:S01]  /*10b70*/  IMAD.U32 R64, RZ, RZ, UR8 ;  /* 0x00000008ff407e24 */ /* 0x000fe2000f8e00ff */
[----:B------:R-:W-:Y:S02]  /*10b80*/  SEL R87, R36, R37, P0 ;  /* 0x0000002524577207 */ /* 0x000fe40000000000 */
[----:B0-----:R-:W-:Y:S02]  /*10b90*/  LEA.HI R10, R46, R17, RZ, 0x5 ;  /* 0x000000112e0a7211 */ /* 0x001fe400078f28ff */
[----:B------:R-:W-:Y:S02]  /*10ba0*/  SHF.R.S32.HI R11, RZ, 0x4, R12 ;  /* 0x00000004ff0b7819 */ /* 0x000fe4000001140c */
[----:B------:R-:W-:Y:S01]  /*10bb0*/  SEL R85, R37, R36, P0 ;  /* 0x0000002425557207 */ /* 0x000fe20000000000 */
[----:B------:R-:W-:Y:S01]  /*10bc0*/  IMAD.SHL.U32 R13, R10, 0x20, RZ ;  /* 0x000000200a0d7824 */ /* 0x000fe200078e00ff */
[----:B------:R-:W-:-:S02]  /*10bd0*/  LOP3.LUT R10, R12, 0x3fffff0, RZ, 0xc0, !PT ;  /* 0x03fffff00c0a7812 */ /* 0x000fc400078ec0ff */
[----:B------:R-:W-:Y:S02]  /*10be0*/  LEA.HI R12, R12, R11, RZ, 0x1 ;  /* 0x0000000b0c0c7211 */ /* 0x000fe400078f08ff */
[----:B------:R-:W-:Y:S01]  /*10bf0*/  LOP3.LUT R13, R13, 0xfffffc00, RZ, 0xc0, !PT ;  /* 0xfffffc000d0d7812 */ /* 0x000fe200078ec0ff */
[----:B------:R-:W-:Y:S01]  /*10c00*/  IMAD.IADD R10, R17, 0x1, -R10 ;  /* 0x00000001110a7824 */ /* 0x000fe200078e0a0a */
[----:B------:R-:W-:Y:S02]  /*10c10*/  LOP3.LUT R12, R12, 0x1ffffffe, RZ, 0xc0, !PT ;  /* 0x1ffffffe0c0c7812 */ /* 0x000fe400078ec0ff */
[----:B------:R-:W-:Y:S01]  /*10c20*/  SEL R93, R24, R25, P0 ;  /* 0x00000019185d7207 */ /* 0x000fe20000000000 */
[----:B------:R-:W-:Y:S01]  /*10c30*/  IMAD R13, R10, 0x40, R13 ;  /* 0x000000400a0d7824 */ /* 0x000fe200078e020d */
[----:B------:R-:W-:Y:S01]  /*10c40*/  SEL R89, R25, R24, P0 ;  /* 0x0000001819597207 */ /* 0x000fe20000000000 */
[----:B------:R-:W-:Y:S01]  /*10c50*/  IMAD.IADD R12, R11, 0x1, -R12 ;  /* 0x000000010b0c7824 */ /* 0x000fe200078e0a0c */
[----:B------:R-:W-:-:S02]  /*10c60*/  SEL R23, R32, R33, P0 ;  /* 0x0000002120177207 */ /* 0x000fc40000000000 */
[----:B------:R-:W-:Y:S01]  /*10c70*/  SEL R83, R33, R32, P0 ;  /* 0x0000002021537207 */ /* 0x000fe20000000000 */
[----:B------:R-:W-:Y:S01]  /*10c80*/  IMAD R13, R12, 0x8, R13 ;  /* 0x000000080c0d7824 */ /* 0x000fe200078e020d */
[----:B------:R-:W-:Y:S02]  /*10c90*/  SEL R37, R26, R27, P0 ;  /* 0x0000001b1a257207 */ /* 0x000fe40000000000 */
[----:B------:R-:W-:Y:S02]  /*10ca0*/  SEL R63, R27, R26, P0 ;  /* 0x0000001a1b3f7207 */ /* 0x000fe40000000000 */
[----:B------:R-:W-:Y:S02]  /*10cb0*/  SEL R95, R28, R29, P0 ;  /* 0x0000001d1c5f7207 */ /* 0x000fe40000000000 */
[----:B------:R-:W-:Y:S02]  /*10cc0*/  MOV R10, R4 ;  /* 0x00000004000a7202 */ /* 0x000fe40000000f00 */
[----:B-1----:R-:W-:-:S02]  /*10cd0*/  MOV R11, R9 ;  /* 0x00000009000b7202 */ /* 0x002fc40000000f00 */
[----:B------:R-:W-:Y:S02]  /*10ce0*/  SEL R91, R29, R28, P0 ;  /* 0x0000001c1d5b7207 */ /* 0x000fe40000000000 */
[----:B------:R-:W-:Y:S01]  /*10cf0*/  SEL R25, R44, R45, P0 ;  /* 0x0000002d2c197207 */ /* 0x000fe20000000000 */
[----:B------:R-:W-:Y:S01]  /*10d00*/  IMAD.WIDE R12, R13, 0x2, R10 ;  /* 0x000000020d0c7825 */ /* 0x000fe200078e020a */
[----:B------:R-:W-:Y:S02]  /*10d10*/  SEL R79, R45, R44, P0 ;  /* 0x0000002c2d4f7207 */ /* 0x000fe40000000000 */
[----:B------:R-:W-:Y:S02]  /*10d20*/  SEL R33, R30, R31, P0 ;  /* 0x0000001f1e217207 */ /* 0x000fe40000000000 */
[C---:B------:R-:W-:Y:S02]  /*10d30*/  IADD3 R21, P3, R12.reuse, 0x20, RZ ;  /* 0x000000200c157810 */ /* 0x040fe40007f7e0ff */
[----:B------:R-:W-:-:S02]  /*10d40*/  LOP3.LUT R9, R12, 0x380, RZ, 0xc0, !PT ;  /* 0x000003800c097812 */ /* 0x000fc400078ec0ff */
[----:B------:R-:W-:Y:S02]  /*10d50*/  LOP3.LUT R20, R21, 0x380, RZ, 0xc0, !PT ;  /* 0x0000038015147812 */ /* 0x000fe400078ec0ff */
[----:B------:R-:W-:Y:S02]  /*10d60*/  IADD3 R18, P2, R12, 0x40, RZ ;  /* 0x000000400c127810 */ /* 0x000fe40007f5e0ff */
[----:B------:R-:W-:Y:S02]  /*10d70*/  SHF.R.U64 R20, R20, 0x3, RZ ;  /* 0x0000000314147819 */ /* 0x000fe400000012ff */
[----:B------:R-:W-:Y:S01]  /*10d80*/  SEL R65, R31, R30, P0 ;  /* 0x0000001e1f417207 */ /* 0x000fe20000000000 */
[----:B------:R-:W-:Y:S01]  /*10d90*/  IMAD.X R19, RZ, RZ, R13, P2 ;  /* 0x000000ffff137224 */ /* 0x000fe200010e060d */
[----:B------:R-:W-:Y:S02]  /*10da0*/  IADD3 R27, P1, R12, 0x60, RZ ;  /* 0x000000600c1b7810 */ /* 0x000fe40007f3e0ff */
[----:B------:R-:W-:-:S02]  /*10db0*/  SEL R29, R52, R53, P0 ;  /* 0x00000035341d7207 */ /* 0x000fc40000000000 */
[----:B------:R-:W-:Y:S01]  /*10dc0*/  SEL R73, R53, R52, P0 ;  /* 0x0000003435497207 */ /* 0x000fe20000000000 */
[----:B------:R-:W-:Y:S01]  /*10dd0*/  IMAD.X R15, RZ, RZ, R13, P1 ;  /* 0x000000ffff0f7224 */ /* 0x000fe200008e060d */
[----:B------:R-:W-:Y:S02]  /*10de0*/  SEL R45, R42, R43, P0 ;  /* 0x0000002b2a2d7207 */ /* 0x000fe40000000000 */
[----:B------:R-:W-:Y:S02]  /*10df0*/  SEL R31, R43, R42, P0 ;  /* 0x0000002a2b1f7207 */ /* 0x000fe40000000000 */
[----:B------:R-:W-:Y:S02]  /*10e00*/  SEL R43, R14, R47, P0 ;  /* 0x0000002f0e2b7207 */ /* 0x000fe40000000000 */
[----:B------:R-:W-:Y:S02]  /*10e10*/  SEL R53, R47, R14, P0 ;  /* 0x0000000e2f357207 */ /* 0x000fe40000000000 */
[----:B------:R-:W-:-:S02]  /*10e20*/  SHF.R.U64 R9, R9, 0x3, RZ ;  /* 0x0000000309097819 */ /* 0x000fc400000012ff */
[----:B------:R-:W-:Y:S02]  /*10e30*/  LOP3.LUT R20, R20, R21, RZ, 0x3c, !PT ;  /* 0x0000001514147212 */ /* 0x000fe400078e3cff */
[----:B------:R-:W-:Y:S02]  /*10e40*/  LOP3.LUT R14, R18, 0x380, RZ, 0xc0, !PT ;  /* 0x00000380120e7812 */ /* 0x000fe400078ec0ff */
[----:B------:R-:W-:Y:S02]  /*10e50*/  LOP3.LUT R21, R27, 0x380, RZ, 0xc0, !PT ;  /* 0x000003801b157812 */ /* 0x000fe400078ec0ff */
[----:B------:R-:W-:Y:S02]  /*10e60*/  LOP3.LUT R12, R9, R12, RZ, 0x3c, !PT ;  /* 0x0000000c090c7212 */ /* 0x000fe400078e3cff */
[----:B------:R-:W-:Y:S02]  /*10e70*/  SHF.R.U64 R9, R14, 0x3, RZ ;  /* 0x000000030e097819 */ /* 0x000fe400000012ff */
[----:B------:R-:W-:Y:S01]  /*10e80*/  SHF.R.U64 R14, R21, 0x3, RZ ;  /* 0x00000003150e7819 */ /* 0x000fe200000012ff */
[----:B------:R-:W-:Y:S01]  /*10e90*/  IMAD.X R21, RZ, RZ, R13, P3 ;  /* 0x000000ffff157224 */ /* 0x000fe200018e060d */
[----:B------:R-:W-:-:S02]  /*10ea0*/  LOP3.LUT R18, R9, R18, RZ, 0x3c, !PT ;  /* 0x0000001209127212 */ /* 0x000fc400078e3cff */
[----:B------:R-:W-:Y:S02]  /*10eb0*/  LOP3.LUT R14, R14, R27, RZ, 0x3c, !PT ;  /* 0x0000001b0e0e7212 */ /* 0x000fe400078e3cff */
[----:B------:R-:W-:Y:S02]  /*10ec0*/  SEL R81, R40, R41, P0 ;  /* 0x0000002928517207 */ /* 0x000fe40000000000 */
[----:B------:R-:W-:Y:S02]  /*10ed0*/  SEL R77, R41, R40, P0 ;  /* 0x00000028294d7207 */ /* 0x000fe40000000000 */
[----:B------:R-:W-:Y:S02]  /*10ee0*/  MOV R66, R14 ;  /* 0x0000000e00427202 */ /* 0x000fe40000000f00 */
[----:B------:R-:W-:Y:S02]  /*10ef0*/  SEL R75, R48, R49, P0 ;  /* 0x00000031304b7207 */ /* 0x000fe40000000000 */
[----:B------:R-:W-:-:S02]  /*10f00*/  SEL R71, R49, R48, P0 ;  /* 0x0000003031477207 */ /* 0x000fc40000000000 */
[----:B------:R-:W-:Y:S02]  /*10f10*/  MOV R67, R18 ;  /* 0x0000001200437202 */ /* 0x000fe40000000f00 */
        /* <DEDUP_REMOVED lines=8> */
[----:B------:R-:W-:Y:S02]  /*10fa0*/  MOV R69, R12 ;  /* 0x0000000c00457202 */ /* 0x000fe40000000f00 */
[----:B------:R-:W-:Y:S02]  /*10fb0*/  MOV R68, R20 ;  /* 0x0000001400447202 */ /* 0x000fe40000000f00 */
[----:B---3--:R-:W-:Y:S01]  /*10fc0*/  LOP3.LUT R24, R22, 0x2, RZ, 0x3c, !PT ;  /* 0x0000000216187812 */ /* 0x008fe200078e3cff */
[----:B------:R-:W-:Y:S04]  /*10fd0*/  SHFL.IDX PT, R14, R93, R22, 0x1c1f ;  /* 0x001c1f165d0e7589 */ /* 0x000fe800000e0000 */
[----:B------:R-:W0:Y:S04]  /*10fe0*/  SHFL.IDX PT, R15, R89, R24, 0x1c1f ;  /* 0x001c1f18590f7589 */ /* 0x000e2800000e0000 */
[----:B------:R-:W-:Y:S04]  /*10ff0*/  SHFL.IDX PT, R23, R23, R22, 0x1c1f ;  /* 0x001c1f1617177589 */ /* 0x000fe800000e0000 */
[----:B------:R-:W1:Y:S04]  /*11000*/  SHFL.IDX PT, R28, R83, R24, 0x1c1f ;  /* 0x001c1f18531c7589 */ /* 0x000e6800000e0000 */
[----:B------:R-:W-:Y:S04]  /*11010*/  SHFL.IDX PT, R9, R95, R22, 0x1c1f ;  /* 0x001c1f165f097589 */ /* 0x000fe800000e0000 */
[----:B------:R-:W-:Y:S04]  /*11020*/  SHFL.IDX PT, R19, R87, R22, 0x1c1f ;  /* 0x001c1f1657137589 */ /* 0x000fe800000e0000 */
[----:B------:R-:W3:Y:S04]  /*11030*/  SHFL.IDX PT, R18, R91, R24, 0x1c1f ;  /* 0x001c1f185b127589 */ /* 0x000ee800000e0000 */
[----:B------:R-:W4:Y:S01]  /*11040*/  SHFL.IDX PT, R26, R85, R24, 0x1c1f ;  /* 0x001c1f18551a7589 */ /* 0x000f2200000e0000 */
[----:B0-----:R-:W-:-:S02]  /*11050*/  SEL R12, R14, R15, P0 ;  /* 0x0000000f0e0c7207 */ /* 0x001fc40000000000 */
[----:B------:R-:W-:Y:S01]  /*11060*/  SEL R14, R15, R14, P0 ;  /* 0x0000000e0f0e7207 */ /* 0x000fe20000000000 */
[----:B------:R-:W-:Y:S04]  /*11070*/  SHFL.IDX PT, R27, R81, R22, 0x1c1f ;  /* 0x001c1f16511b7589 */ /* 0x000fe800000e0000 */
[----:B------:R-:W0:Y:S01]  /*11080*/  SHFL.IDX PT, R32, R77, R24, 0x1c1f ;  /* 0x001c1f184d207589 */ /* 0x000e2200000e0000 */
[----:B-1----:R-:W-:-:S03]  /*11090*/  SEL R20, R23, R28, P0 ;  /* 0x0000001c17147207 */ /* 0x002fc60000000000 */
[----:B------:R-:W-:Y:S04]  /*110a0*/  SHFL.IDX PT, R25, R25, R22, 0x1c1f ;  /* 0x001c1f1619197589 */ /* 0x000fe800000e0000 */
[----:B------:R-:W-:Y:S04]  /*110b0*/  SHFL.IDX PT, R35, R37, R22, 0x1c1f ;  /* 0x001c1f1625237589 */ /* 0x000fe800000e0000 */
[----:B------:R-:W-:Y:S01]  /*110c0*/  SHFL.IDX PT, R30, R79, R24, 0x1c1f ;  /* 0x001c1f184f1e7589 */ /* 0x000fe200000e0000 */
[----:B---3--:R-:W-:Y:S02]  /*110d0*/  SEL R13, R9, R18, P0 ;  /* 0x00000012090d7207 */ /* 0x008fe40000000000 */
[----:B------:R-:W-:Y:S01]  /*110e0*/  SEL R15, R18, R9, P0 ;  /* 0x00000009120f7207 */ /* 0x000fe20000000000 */
[----:B------:R-:W-:Y:S01]  /*110f0*/  SHFL.IDX PT, R36, R75, R22, 0x1c1f ;  /* 0x001c1f164b247589 */ /* 0x000fe200000e0000 */
[----:B----4-:R-:W-:-:S02]  /*11100*/  SEL R21, R19, R26, P0 ;  /* 0x0000001a13157207 */ /* 0x010fc40000000000 */
[----:B------:R-:W-:Y:S01]  /*11110*/  F2FP.BF16.F32.PACK_AB R60, R13, R12 ;  /* 0x0000000c0d3c723e */ /* 0x000fe200000010ff */
[----:B------:R1:W-:Y:S01]  /*11120*/  SHFL.IDX PT, R37, R71, R24, 0x1c1f ;  /* 0x001c1f1847257589 */ /* 0x0003e200000e0000 */
[----:B------:R-:W-:-:S03]  /*11130*/  F2FP.BF16.F32.PACK_AB R62, R15, R14 ;  /* 0x0000000e0f3e723e */ /* 0x000fc600000010ff */
[----:B------:R-:W-:Y:S01]  /*11140*/  SHFL.IDX PT, R29, R29, R22, 0x1c1f ;  /* 0x001c1f161d1d7589 */ /* 0x000fe200000e0000 */
[----:B0-----:R-:W-:-:S03]  /*11150*/  SEL R18, R27, R32, P0 ;  /* 0x000000201b127207 */ /* 0x001fc60000000000 */
[----:B------:R-:W0:Y:S01]  /*11160*/  SHFL.IDX PT, R34, R73, R24, 0x1c1f ;  /* 0x001c1f1849227589 */ /* 0x000e2200000e0000 */
[----:B-1----:R-:W1:Y:S03]  /*11170*/  LDC.64 R70, c[0x0][0xc08] ;  /* 0x00030200ff467b82 */ /* 0x002e660000000a00 */
[----:B------:R-:W3:Y:S04]  /*11180*/  SHFL.IDX PT, R40, R63, R24, 0x1c1f ;  /* 0x001c1f183f287589 */ /* 0x000ee800000e0000 */
[----:B------:R-:W-:Y:S04]  /*11190*/  SHFL.IDX PT, R33, R33, R22, 0x1c1f ;  /* 0x001c1f1621217589 */ /* 0x000fe800000e0000 */
[----:B------:R4:W2:Y:S04]  /*111a0*/  SHFL.IDX PT, R38, R65, R24, 0x1c1f ;  /* 0x001c1f1841267589 */ /* 0x0008a800000e0000 */
[----:B------:R-:W-:Y:S04]  /*111b0*/  SHFL.IDX PT, R41, R41, R22, 0x1c1f ;  /* 0x001c1f1629297589 */ /* 0x000fe800000e0000 */
[----:B------:R-:W-:Y:S01]  /*111c0*/  SHFL.IDX PT, R39, R61, R22, 0x1c1f ;  /* 0x001c1f163d277589 */ /* 0x000fe200000e0000 */
[----:B----4-:R-:W-:-:S03]  /*111d0*/  IMAD.U32 R65, RZ, RZ, UR9 ;  /* 0x00000009ff417e24 */ /* 0x010fc6000f8e00ff */
[----:B------:R-:W-:Y:S04]  /*111e0*/  SHFL.IDX PT, R42, R59, R24, 0x1c1f ;  /* 0x001c1f183b2a7589 */ /* 0x000fe800000e0000 */
[----:B------:R-:W4:Y:S04]  /*111f0*/  SHFL.IDX PT, R44, R57, R24, 0x1c1f ;  /* 0x001c1f18392c7589 */ /* 0x000f2800000e0000 */
[----:B------:R-:W-:Y:S04]  /*11200*/  SHFL.IDX PT, R45, R45, R22, 0x1c1f ;  /* 0x001c1f162d2d7589 */ /* 0x000fe800000e0000 */
[----:B------:R-:W-:Y:S04]  /*11210*/  SHFL.IDX PT, R43, R43, R22, 0x1c1f ;  /* 0x001c1f162b2b7589 */ /* 0x000fe800000e0000 */
[----:B------:R-:W-:Y:S04]  /*11220*/  SHFL.IDX PT, R48, R53, R24, 0x1c1f ;  /* 0x001c1f1835307589 */ /* 0x000fe800000e0000 */
[----:B------:R0:W1:Y:S04]  /*11230*/  SHFL.IDX PT, R50, R31, R24, 0x1c1f ;  /* 0x001c1f181f327589 */ /* 0x00006800000e0000 */
[----:B------:R-:W-:Y:S04]  /*11240*/  SHFL.IDX PT, R47, R47, R22, 0x1c1f ;  /* 0x001c1f162f2f7589 */ /* 0x000fe800000e0000 */
[----:B------:R3:W-:Y:S01]  /*11250*/  SHFL.IDX PT, R49, R49, R22, 0x1c1f ;  /* 0x001c1f1631317589 */ /* 0x0007e200000e0000 */
[----:B0-----:R-:W-:-:S03]  /*11260*/  SEL R31, R29, R34, P0 ;  /* 0x000000221d1f7207 */ /* 0x001fc60000000000 */
[----:B------:R-:W-:Y:S04]  /*11270*/  SHFL.IDX PT, R52, R55, R24, 0x1c1f ;  /* 0x001c1f1837347589 */ /* 0x000fe800000e0000 */
[----:B------:R0:W1:Y:S01]  /*11280*/  SHFL.IDX PT, R54, R51, R24, 0x1c1f ;  /* 0x001c1f1833367589 */ /* 0x00006200000e0000 */
[----:B---3--:R-:W-:Y:S02]  /*11290*/  SEL R22, R28, R23, P0 ;  /* 0x000000171c167207 */ /* 0x008fe40000000000 */
        /* <DEDUP_REMOVED lines=8> */
[----:B0-----:R-:W-:-:S02]  /*11320*/  SEL R24, R40, R35, P0 ;  /* 0x0000002328187207 */ /* 0x001fc40000000000 */
[----:B--2---:R-:W-:Y:S02]  /*11330*/  SEL R35, R33, R38, P0 ;  /* 0x0000002621237207 */ /* 0x004fe40000000000 */
[----:B------:R-:W-:Y:S02]  /*11340*/  SEL R25, R38, R33, P0 ;  /* 0x0000002126197207 */ /* 0x000fe40000000000 */
[----:B----4-:R-:W-:Y:S02]  /*11350*/  SEL R28, R41, R44, P0 ;  /* 0x0000002c291c7207 */ /* 0x010fe40000000000 */
[----:B------:R-:W-:Y:S02]  /*11360*/  SEL R32, R44, R41, P0 ;  /* 0x000000292c207207 */ /* 0x000fe40000000000 */
[----:B------:R-:W-:Y:S02]  /*11370*/  SEL R29, R39, R42, P0 ;  /* 0x0000002a271d7207 */ /* 0x000fe40000000000 */
[----:B------:R-:W-:-:S02]  /*11380*/  SEL R33, R42, R39, P0 ;  /* 0x000000272a217207 */ /* 0x000fc40000000000 */
[----:B-1----:R-:W-:Y:S02]  /*11390*/  SEL R38, R45, R50, P0 ;  /* 0x000000322d267207 */ /* 0x002fe40000000000 */
[----:B------:R-:W-:Y:S02]  /*113a0*/  SEL R40, R50, R45, P0 ;  /* 0x0000002d32287207 */ /* 0x000fe40000000000 */
[----:B------:R-:W-:Y:S02]  /*113b0*/  SEL R39, R43, R48, P0 ;  /* 0x000000302b277207 */ /* 0x000fe40000000000 */
[----:B------:R-:W-:Y:S02]  /*113c0*/  SEL R41, R48, R43, P0 ;  /* 0x0000002b30297207 */ /* 0x000fe40000000000 */
[----:B------:R-:W-:Y:S02]  /*113d0*/  SEL R42, R49, R54, P0 ;  /* 0x00000036312a7207 */ /* 0x000fe40000000000 */
[----:B------:R-:W-:-:S02]  /*113e0*/  SEL R44, R54, R49, P0 ;  /* 0x00000031362c7207 */ /* 0x000fc40000000000 */
[----:B------:R-:W-:Y:S02]  /*113f0*/  SEL R43, R47, R52, P0 ;  /* 0x000000342f2b7207 */ /* 0x000fe40000000000 */
[----:B------:R-:W-:Y:S02]  /*11400*/  SEL R45, R52, R47, P0 ;  /* 0x0000002f342d7207 */ /* 0x000fe40000000000 */
[----:B------:R-:W-:Y:S01]  /*11410*/  F2FP.BF16.F32.PACK_AB R61, R35, R34 ;  /* 0x00000022233d723e */ /* 0x000fe200000010ff */
[----:B------:R-:W0:Y:S01]  /*11420*/  LDC R47, c[0x0][0xbe8] ;  /* 0x0002fa00ff2f7b82 */ /* 0x000e220000000800 */
[----:B------:R-:W-:Y:S02]  /*11430*/  F2FP.BF16.F32.PACK_AB R63, R25, R24 ;  /* 0x00000018193f723e */ /* 0x000fe400000010ff */
[----:B------:R-:W-:Y:S02]  /*11440*/  F2FP.BF16.F32.PACK_AB R48, R21, R20 ;  /* 0x000000141530723e */ /* 0x000fe400000010ff */
[----:B------:R-:W-:Y:S01]  /*11450*/  F2FP.BF16.F32.PACK_AB R49, R29, R28 ;  /* 0x0000001c1d31723e */ /* 0x000fe200000010ff */
[----:B------:R-:W-:Y:S01]  /*11460*/  STSM.16.M88.4 [R69], R60 ;  /* 0x0000003c45007844 */ /* 0x000fe20000000200 */
[----:B------:R-:W-:-:S02]  /*11470*/  F2FP.BF16.F32.PACK_AB R50, R23, R22 ;  /* 0x000000161732723e */ /* 0x000fc400000010ff */
[----:B------:R-:W-:Y:S02]  /*11480*/  F2FP.BF16.F32.PACK_AB R51, R33, R32 ;  /* 0x000000202133723e */ /* 0x000fe400000010ff */
[----:B------:R-:W-:Y:S02]  /*11490*/  F2FP.BF16.F32.PACK_AB R52, R19, R18 ;  /* 0x000000121334723e */ /* 0x000fe400000010ff */
[----:B------:R-:W-:Y:S01]  /*114a0*/  F2FP.BF16.F32.PACK_AB R53, R39, R38 ;  /* 0x000000262735723e */ /* 0x000fe200000010ff */
[----:B------:R-:W-:Y:S01]  /*114b0*/  STSM.16.M88.4 [R68], R48 ;  /* 0x0000003044007844 */ /* 0x000fe20000000200 */
[----:B------:R-:W-:Y:S02]  /*114c0*/  F2FP.BF16.F32.PACK_AB R54, R27, R26 ;  /* 0x0000001a1b36723e */ /* 0x000fe400000010ff */
[----:B------:R-:W-:Y:S02]  /*114d0*/  F2FP.BF16.F32.PACK_AB R55, R41, R40 ;  /* 0x000000282937723e */ /* 0x000fe400000010ff */
[----:B------:R-:W-:-:S02]  /*114e0*/  F2FP.BF16.F32.PACK_AB R56, R31, R30 ;  /* 0x0000001e1f38723e */ /* 0x000fc400000010ff */
[----:B------:R-:W-:Y:S01]  /*114f0*/  F2FP.BF16.F32.PACK_AB R57, R43, R42 ;  /* 0x0000002a2b39723e */ /* 0x000fe200000010ff */
[----:B------:R1:W-:Y:S01]  /*11500*/  STSM.16.M88.4 [R67], R52 ;  /* 0x0000003443007844 */ /* 0x0003e20000000200 */
[----:B------:R-:W-:Y:S02]  /*11510*/  F2FP.BF16.F32.PACK_AB R58, R37, R36 ;  /* 0x00000024253a723e */ /* 0x000fe400000010ff */
[----:B------:R-:W-:Y:S02]  /*11520*/  F2FP.BF16.F32.PACK_AB R59, R45, R44 ;  /* 0x0000002c2d3b723e */ /* 0x000fe400000010ff */
[----:B------:R-:W-:-:S03]  /*11530*/  ISETP.NE.U32.AND P0, PT, RZ, UR10, PT ;  /* 0x0000000aff007c0c */ /* 0x000fc6000bf05070 */
[----:B------:R2:W-:Y:S01]  /*11540*/  STSM.16.M88.4 [R66], R56 ;  /* 0x0000003842007844 */ /* 0x0005e20000000200 */
[----:B------:R-:W-:Y:S01]  /*11550*/  ISETP.NE.AND.EX P0, PT, RZ, UR11, PT, P0 ;  /* 0x0000000bff007c0c */ /* 0x000fe2000bf05300 */
[----:B------:R-:W-:-:S12]  /*11560*/  BAR.SYNC.DEFER_BLOCKING 0x1, 0x180 ;  /* 0x0046000000007b1d */ /* 0x000fd80000010000 */
[----:B------:R-:W3:Y:S01]  /*11570*/  @P0 LDG.E R9, desc[UR52][R64.64] ;  /* 0x0000003440090981 */ /* 0x000ee2000c1e1900 */
[----:B------:R-:W-:Y:S02]  /*11580*/  ISETP.NE.U32.AND P1, PT, R70, RZ, PT ;  /* 0x000000ff4600720c */ /* 0x000fe40003f25070 */
[----:B------:R-:W-:-:S11]  /*11590*/  R2UR UR4, R71 ;  /* 0x00000000470472ca */ /* 0x000fd600000e0000 */
[----:B------:R-:W-:Y:S02]  /*115a0*/  VOTEU.ANY UP0, P1 ;  /* 0x00000000003f7886 */ /* 0x000fe40000800100 */
[----:B------:R-:W-:Y:S01]  /*115b0*/  UISETP.NE.AND.EX UP0, UPT, UR4, URZ, UPT, UP0 ;  /* 0x0000003f0400728c */ /* 0x000fe2000bf05300 */
[----:B0-----:R-:W-:Y:S02]  /*115c0*/  ISETP.NE.AND P1, PT, R47, 0x1, PT ;  /* 0x000000012f00780c */ /* 0x001fe40003f25270 */
[----:B------:R-:W-:Y:S02]  /*115d0*/  ULDC UR4, c[0x0][0xa88] ;  /* 0x0002a20000047ab9 */ /* 0x000fe40000000800 */
[----:B-1----:R-:W-:Y:S01]  /*115e0*/  IMAD.U32 R52, RZ, RZ, UR4 ;  /* 0x00000004ff347e24 */ /* 0x002fe2000f8e00ff */
[----:B------:R-:W-:-:S05]  /*115f0*/  PLOP3.LUT P4, PT, PT, PT, UP0, 0x80, 0x0 ;  /* 0x000000000000781c */ /* 0x000fca0003f8f008 */
[----:B------:R-:W-:Y:S02]  /*11600*/  @UP0 ULDC.64 UR8, c[0x0][0xc08] ;  /* 0x0003020000080ab9 */ /* 0x000fe40000000a00 */
[----:B------:R-:W-:Y:S01]  /*11610*/  @UP0 UIMAD.WIDE UR8, UR37, 0x4, UR8 ;  /* 0x00000004250808a5 */ /* 0x000fe2000f8e0208 */
[----:B------:R-:W0:Y:S01]  /*11620*/  @P1 LDC R50, c[0x0][0xbec] ;  /* 0x0002fb00ff321b82 */ /* 0x000e220000000800 */
[----:B------:R-:W-:-:S04]  /*11630*/  UISETP.GT.AND UP1, UPT, UR42, 0x1, UPT ;  /* 0x000000012a00788c */ /* 0x000fc8000bf24270 */
[----:B------:R-:W-:Y:S02]  /*11640*/  IMAD.U32 R48, RZ, RZ, UR8 ;  /* 0x00000008ff307e24 */ /* 0x000fe4000f8e00ff */
[----:B------:R-:W-:Y:S01]  /*11650*/  IMAD.U32 R49, RZ, RZ, UR9 ;  /* 0x00000009ff317e24 */ /* 0x000fe2000f8e00ff */
[----:B------:R-:W-:Y:S02]  /*11660*/  UMOV UR14, 0x9b8 ;  /* 0x000009b8000e7882 */ /* 0x000fe40000000000 */
[----:B------:R-:W-:Y:S02]  /*11670*/  USEL UR14, UR14, 0x978, UP1 ;  /* 0x000009780e0e7887 */ /* 0x000fe40008800000 */
[----:B------:R1:W5:Y:S01]  /*11680*/  @P4 LDG.E R52, desc[UR52][R48.64] ;  /* 0x0000003430344981 */ /* 0x000362000c1e1900 */
[----:B------:R-:W-:Y:S01]  /*11690*/  UISETP.NE.U32.AND UP0, UPT, UR10, URZ, UPT ;  /* 0x0000003f0a00728c */ /* 0x000fe2000bf05070 */
[----:B------:R-:W-:Y:S01]  /*116a0*/  LEA.HI R51, R46, R17, RZ, 0x7 ;  /* 0x000000112e337211 */ /* 0x000fe200078f38ff */
[----:B------:R-:W-:Y:S01]  /*116b0*/  UMOV UR4, URZ ;  /* 0x0000003f00047c82 */ /* 0x000fe20008000000 */
[----:B------:R-:W-:Y:S01]  /*116c0*/  USEL UR16, UR41, URZ, UP1 ;  /* 0x0000003f29107287 */ /* 0x000fe20008800000 */
[----:B------:R-:W-:Y:S01]  /*116d0*/  VIADD R53, R74, UR39 ;  /* 0x000000274a357c36 */ /* 0x000fe20008000000 */
[----:B------:R-:W-:Y:S01]  /*116e0*/  UISETP.NE.AND.EX UP0, UPT, UR11, URZ, UPT, UP0 ;  /* 0x0000003f0b00728c */ /* 0x000fe2000bf05300 */
[----:B------:R-:W-:Y:S01]  /*116f0*/  LOP3.LUT R46, R51, 0xffffff80, RZ, 0xc0, !PT ;  /* 0xffffff80332e7812 */ /* 0x000fe200078ec0ff */
[----:B------:R-:W-:Y:S01]  /*11700*/  USHF.R.S32.HI UR17, URZ, 0x1f, UR37 ;  /* 0x0000001f3f117899 */ /* 0x000fe20008011425 */
[----:B------:R-:W-:Y:S01]  /*11710*/  SHF.R.S32.HI R51, RZ, 0x7, R51 ;  /* 0x00000007ff337819 */ /* 0x000fe20000011433 */
[----:B-1----:R-:W1:Y:S01]  /*11720*/  @P1 LDC R48, c[0x0][0xbf0] ;  /* 0x0002fc00ff301b82 */ /* 0x002e620000000800 */
[----:B------:R-:W-:Y:S01]  /*11730*/  ULDC.64 UR12, c[0x0][UR14+0x218] ;  /* 0x000086000e0c7abb */ /* 0x000fe20008000a00 */
[----:B------:R-:W-:Y:S01]  /*11740*/  ULDC.64 UR18, c[0x0][UR14+0x210] ;  /* 0x000084000e127abb */ /* 0x000fe20008000a00 */
[----:B------:R-:W-:Y:S01]  /*11750*/  UIMAD.WIDE.U32 UR10, UR12, UR36, URZ ;  /* 0x000000240c0a72a5 */ /* 0x000fe2000f8e003f */
[----:B------:R-:W-:Y:S01]  /*11760*/  IMAD.IADD R55, R17, 0x1, -R46 ;  /* 0x0000000111377824 */ /* 0x000fe200078e0a2e */
[----:B------:R-:W-:Y:S01]  /*11770*/  UIMAD UR12, UR13, UR36, URZ ;  /* 0x000000240d0c72a4 */ /* 0x000fe2000f8e023f */
[----:B0-----:R-:W-:Y:S01]  /*11780*/  @P1 IMAD.HI.U32 R17, R53, R50, RZ ;  /* 0x0000003235111227 */ /* 0x001fe200078e00ff */
[----:B------:R-:W-:Y:S01]  /*11790*/  ULDC.64 UR8, c[0x0][UR14+0x220] ;  /* 0x000088000e087abb */ /* 0x000fe20008000a00 */
[----:B------:R-:W-:Y:S01]  /*117a0*/  USEL UR7, UR37, URZ, !UP0 ;  /* 0x0000003f25077287 */ /* 0x000fe2000c000000 */
[----:B------:R-:W-:Y:S01]  /*117b0*/  SHF.R.S32.HI R54, RZ, 0x1f, R55 ;  /* 0x0000001fff367819 */ /* 0x000fe20000011437 */
[----:B------:R-:W-:Y:S01]  /*117c0*/  ULDC.64 UR14, c[0x0][UR14+0x228] ;  /* 0x00008a000e0e7abb */ /* 0x000fe20008000a00 */
[----:B------:R-:W-:-:S02]  /*117d0*/  UIADD3 UR11, UR11, UR12, URZ ;  /* 0x0000000c0b0b7290 */ /* 0x000fc4000fffe03f */
[----:B------:R-:W-:Y:S02]  /*117e0*/  UIMAD.WIDE.U32 UR20, UR14, UR16, URZ ;  /* 0x000000100e1472a5 */ /* 0x000fe4000f8e003f */
[----:B------:R-:W-:Y:S02]  /*117f0*/  UIMAD.WIDE.U32 UR12, UR8, UR7, URZ ;  /* 0x00000007080c72a5 */ /* 0x000fe4000f8e003f */
[----:B------:R-:W-:Y:S02]  /*11800*/  USEL UR17, UR17, URZ, !UP0 ;  /* 0x0000003f11117287 */ /* 0x000fe4000c000000 */
[----:B------:R-:W-:Y:S01]  /*11810*/  UIMAD UR9, UR9, UR7, URZ ;  /* 0x00000007090972a4 */ /* 0x000fe2000f8e023f */
[----:B------:R-:W-:Y:S01]  /*11820*/  IMAD.U32 R49, RZ, RZ, UR21 ;  /* 0x00000015ff317e24 */ /* 0x000fe2000f8e00ff */
[----:B------:R-:W-:Y:S01]  /*11830*/  UIMAD UR14, UR15, UR16, URZ ;  /* 0x000000100f0e72a4 */ /* 0x000fe2000f8e023f */
[CC--:B------:R-:W-:Y:S01]  /*11840*/  LEA.HI R49, R54.reuse, R55.reuse, RZ, 0x2 ;  /* 0x0000003736317211 */ /* 0x0c0fe200078f10ff */
[----:B------:R-:W-:Y:S01]  /*11850*/  UIMAD UR9, UR8, UR17, UR9 ;  /* 0x00000011080972a4 */ /* 0x000fe2000f8e0209 */
[----:B------:R-:W-:Y:S01]  /*11860*/  LEA.HI R54, R54, R55, RZ, 0x5 ;  /* 0x0000003736367211 */ /* 0x000fe200078f28ff */
[----:B------:R-:W-:Y:S01]  /*11870*/  UIADD3 UR14, UR21, UR14, URZ ;  /* 0x0000000e150e7290 */ /* 0x000fe2000fffe03f */
[--C-:B--2---:R-:W-:Y:S01]  /*11880*/  SHF.R.S32.HI R56, RZ, 0x2, R49.reuse ;  /* 0x00000002ff387819 */ /* 0x104fe20000011431 */
[----:B------:R-:W-:Y:S01]  /*11890*/  UIADD3 UR8, UR13, UR9, URZ ;  /* 0x000000090d087290 */ /* 0x000fe2000fffe03f */
[----:B------:R-:W-:-:S03]  /*118a0*/  SHF.R.S32.HI R57, RZ, 0x1f, R49 ;  /* 0x0000001fff397819 */ /* 0x000fc60000011431 */
[----:B------:R-:W-:Y:S01]  /*118b0*/  IMAD.U32 R49, RZ, RZ, UR14 ;  /* 0x0000000eff317e24 */ /* 0x000fe2000f8e00ff */
[----:B------:R-:W-:-:S04]  /*118c0*/  LEA.HI R57, R57, R56, RZ, 0x3 ;  /* 0x0000003839397211 */ /* 0x000fc800078f18ff */
[----:B------:R-:W-:-:S05]  /*118d0*/  LOP3.LUT R57, R57, 0xfffffff8, RZ, 0xc0, !PT ;  /* 0xfffffff839397812 */ /* 0x000fca00078ec0ff */
[----:B------:R-:W-:Y:S01]  /*118e0*/  IMAD.IADD R57, R56, 0x1, -R57 ;  /* 0x0000000138397824 */ /* 0x000fe200078e0a39 */
[----:B---3--:R-:W-:Y:S01]  /*118f0*/  @P0 R2UR UR4, R9 ;  /* 0x00000000090402ca */ /* 0x008fe200000e0000 */
[----:B------:R-:W-:Y:S01]  /*11900*/  IMAD.MOV.U32 R9, RZ, RZ, R53 ;  /* 0x000000ffff097224 */ /* 0x000fe200078e0035 */
[----:B-1----:R-:W-:Y:S01]  /*11910*/  @P1 SHF.R.U32.HI R9, RZ, R48, R17 ;  /* 0x00000030ff091219 */ /* 0x002fe20000011611 */
[----:B------:R-:W-:-:S04]  /*11920*/  IMAD.U32 R48, RZ, RZ, UR20 ;  /* 0x00000014ff307e24 */ /* 0x000fc8000f8e00ff */
[----:B------:R-:W-:-:S04]  /*11930*/  IMAD.MOV R46, RZ, RZ, -R9 ;  /* 0x000000ffff2e7224 */ /* 0x000fc800078e0a09 */
[----:B------:R-:W-:Y:S01]  /*11940*/  IMAD R17, R47, R46, R53 ;  /* 0x0000002e2f117224 */ /* 0x000fe200078e0235 */
[----:B------:R-:W-:Y:S01]  /*11950*/  SHF.R.S32.HI R46, RZ, 0x1f, R9 ;  /* 0x0000001fff2e7819 */ /* 0x000fe20000011409 */
[----:B------:R-:W-:Y:S02]  /*11960*/  UIADD3 UR10, UP0, UP2, UR12, UR10, UR4 ;  /* 0x0000000a0c0a7290 */ /* 0x000fe4000fa1e004 */
[----:B------:R-:W-:-:S04]  /*11970*/  IMAD R50, R17, UR19, RZ ;  /* 0x0000001311327c24 */ /* 0x000fc8000f8e02ff */
[----:B------:R-:W-:Y:S01]  /*11980*/  IADD3 R48, P2, P3, R9, UR10, R48 ;  /* 0x0000000a09307c10 */ /* 0x000fe2000fb5e030 */
[----:B------:R-:W-:Y:S01]  /*11990*/  USHF.R.S32.HI UR10, URZ, 0x1f, UR4 ;  /* 0x0000001f3f0a7899 */ /* 0x000fe20008011404 */
[----:B------:R-:W-:-:S03]  /*119a0*/  SHF.R.S32.HI R9, RZ, 0x1f, R17 ;  /* 0x0000001fff097819 */ /* 0x000fc60000011411 */
[----:B------:R-:W-:Y:S02]  /*119b0*/  UIADD3.X UR8, UR8, UR11, UR10, UP0, UP2 ;  /* 0x0000000b08087290 */ /* 0x000fe400087e440a */
[----:B------:R-:W-:Y:S01]  /*119c0*/  IMAD R9, R9, UR18, R50 ;  /* 0x0000001209097c24 */ /* 0x000fe2000f8e0232 */
[----:B------:R-:W-:-:S03]  /*119d0*/  SHF.R.S32.HI R50, RZ, 0x5, R54 ;  /* 0x00000005ff327819 */ /* 0x000fc60000011436 */
[----:B------:R-:W-:Y:S01]  /*119e0*/  IADD3.X R49, R46, UR8, R49, P2, P3 ;  /* 0x000000082e317c10 */ /* 0x000fe200097e6431 */
[----:B------:R-:W-:Y:S01]  /*119f0*/  IMAD.HI R46, R51, 0x55555556, RZ ;  /* 0x55555556332e7827 */ /* 0x000fe200078e02ff */
[----:B------:R-:W-:Y:S01]  /*11a00*/  ULDC.64 UR8, c[0x0][0xba8] ;  /* 0x0002ea0000087ab9 */ /* 0x000fe20000000a00 */
[----:B------:R-:W-:Y:S01]  /*11a10*/  @!UP1 ULDC UR8, c[0x0][0xb50] ;  /* 0x0002d40000089ab9 */ /* 0x000fe20000000800 */
[----:B------:R-:W-:Y:S01]  /*11a20*/  @!UP1 ULDC UR9, c[0x0][0xb54] ;  /* 0x0002d50000099ab9 */ /* 0x000fe20000000800 */
[----:B------:R-:W-:Y:S01]  /*11a30*/  IMAD.WIDE.U32 R48, R17, UR18, R48 ;  /* 0x0000001211307c25 */ /* 0x000fe2000f8e0030 */
[----:B------:R-:W-:-:S03]  /*11a40*/  LEA.HI R46, R46, R46, RZ, 0x1 ;  /* 0x0000002e2e2e7211 */ /* 0x000fc600078f08ff */
[----:B------:R-:W-:Y:S01]  /*11a50*/  IMAD.IADD R9, R49, 0x1, R9 ;  /* 0x0000000131097824 */ /* 0x000fe200078e0209 */
[----:B------:R-:W-:Y:S01]  /*11a60*/  LEA R17, P2, R48, UR8, 0x2 ;  /* 0x0000000830117c11 */ /* 0x000fe2000f8410ff */
[----:B------:R-:W-:Y:S02]  /*11a70*/  IMAD R54, R46, -0x3, R51 ;  /* 0xfffffffd2e367824 */ /* 0x000fe400078e0233 */
[----:B------:R-:W-:Y:S01]  /*11a80*/  IMAD R57, R50, 0x10, R57 ;  /* 0x0000001032397824 */ /* 0x000fe200078e0239 */
[----:B------:R-:W-:Y:S01]  /*11a90*/  LEA.HI.X R46, R48, UR9, R9, 0x2, P2 ;  /* 0x00000009302e7c11 */ /* 0x000fe200090f1409 */
[----:B------:R-:W-:Y:S08]  /*11aa0*/  @P4 BRA `(.L_x_923) ;  /* 0x0000000000104947 */ /* 0x000ff00003800000 */
[----:B------:R-:W-:Y:S05]  /*11ab0*/  @!P0 BRA `(.L_x_923) ;  /* 0x00000000000c8947 */ /* 0x000fea0003800000 */
[----:B------:R-:W2:Y:S04]  /*11ac0*/  LDG.E R9, desc[UR52][R64.64] ;  /* 0x0000003440097981 */ /* 0x000ea8000c1e1900 */
[----:B-----5:R-:W2:Y:S02]  /*11ad0*/  LDG.E R52, desc[UR52][R64.64+0x4] ;  /* 0x0000043440347981 */ /* 0x020ea4000c1e1900 */
[----:B--2---:R-:W-:-:S07]  /*11ae0*/  IMAD.IADD R52, R52, 0x1, -R9 ;  /* 0x0000000134347824 */ /* 0x004fce00078e0a09 */
.L_x_923:
[----:B------:R-:W-:Y:S01]  /*11af0*/  IMAD R54, R54, 0x40, R57 ;  /* 0x0000004036367824 */ /* 0x000fe200078e0239 */
[----:B------:R-:W-:Y:S01]  /*11b00*/  SHFL.IDX PT, R48, R17, RZ, 0x1c1f ;  /* 0x001c1fff11307589 */ /* 0x000fe200000e0000 */
[----:B-----5:R-:W-:Y:S01]  /*11b10*/  IMAD R9, R52, R47, RZ ;  /* 0x0000002f34097224 */ /* 0x020fe200078e02ff */
[----:B------:R-:W-:Y:S01]  /*11b20*/  LOP3.LUT P0, RZ, R55, 0x3, RZ, 0xc0, !PT ;  /* 0x0000000337ff7812 */ /* 0x000fe2000780c0ff */
[----:B------:R-:W-:Y:S01]  /*11b30*/  VIADD R54, R54, UR39 ;  /* 0x0000002736367c36 */ /* 0x000fe20008000000 */
[----:B------:R-:W0:Y:S03]  /*11b40*/  SHFL.IDX PT, R49, R46, RZ, 0x1c1f ;  /* 0x001c1fff2e317589 */ /* 0x000e2600000e0000 */
[C---:B------:R-:W-:Y:S01]  /*11b50*/  VIADD R52, R54.reuse, 0x8 ;  /* 0x0000000836347836 */ /* 0x040fe20000000000 */
[----:B------:R-:W-:Y:S01]  /*11b60*/  SHFL.IDX PT, R50, R17, 0x1, 0x1c1f ;  /* 0x003c1f0011327f89 */ /* 0x000fe200000e0000 */
[----:B------:R-:W-:-:S03]  /*11b70*/  ISETP.GE.OR P2, PT, R54, R9, P0 ;  /* 0x000000093600720c */ /* 0x000fc60000746670 */
[----:B------:R-:W1:Y:S01]  /*11b80*/  SHFL.IDX PT, R51, R46, 0x1, 0x1c1f ;  /* 0x003c1f002e337f89 */ /* 0x000e6200000e0000 */
[----:B------:R-:W-:-:S09]  /*11b90*/  ISETP.GE.OR P0, PT, R52, R9, P0 ;  /* 0x000000093400720c */ /* 0x000fd20000706670 */
[----:B0-----:R0:W-:Y:S04]  /*11ba0*/  @!P2 ST.E desc[UR52][R48.64], R6 ;  /* 0x000000063000a985 */ /* 0x0011e8000c101934 */
[----:B-1----:R0:W-:Y:S01]  /*11bb0*/  @!P0 ST.E desc[UR52][R50.64], R7 ;  /* 0x0000000732008985 */ /* 0x0021e2000c101934 */
[----:B------:R-:W-:-:S13]  /*11bc0*/  PLOP3.LUT P0, PT, PT, PT, UP1, 0x80, 0x0 ;  /* 0x000000000000781c */ /* 0x000fda0003f0f018 */
[----:B0-----:R-:W-:Y:S05]  /*11bd0*/  @P0 BRA `(.L_x_924) ;  /* 0x0000000400ac0947 */ /* 0x001fea0003800000 */
[----:B------:R-:W-:Y:S01]  /*11be0*/  IMAD R7, R5, 0x40, R0 ;  /* 0x0000004005077824 */ /* 0x000fe200078e0200 */
[----:B------:R-:W-:-:S03]  /*11bf0*/  ULDC.64 UR12, c[0x0][0xaa0] ;  /* 0x0002a800000c7ab9 */ /* 0x000fc60000000a00 */
        /* <DEDUP_REMOVED lines=21> */
[----:B------:R-:W-:Y:S02]  /*11d50*/  IMAD R8, R8, 0x30, R5 ;  /* 0x0000003008087824 */ /* 0x000fe400078e0205 */
[----:B------:R-:W-:Y:S01]  /*11d60*/  SHF.R.U64 R6, R6, 0x3, RZ ;  /* 0x0000000306067819 */ /* 0x000fe200000012ff */
[----:B------:R-:W-:Y:S01]  /*11d70*/  UIMAD.WIDE.U32 UR8, UR4, UR12, URZ ;  /* 0x0000000c040872a5 */ /* 0x000fe2000f8e003f */
[----:B------:R-:W-:Y:S02]  /*11d80*/  IMAD.X R29, RZ, RZ, R11, P0 ;  /* 0x000000ffff1d7224 */ /* 0x000fe400000e060b */
[----:B------:R-:W-:Y:S02]  /*11d90*/  LOP3.LUT R28, R6, R7, RZ, 0x3c, !PT ;  /* 0x00000007061c7212 */ /* 0x000fe400078e3cff */
[----:B------:R-:W0:Y:S01]  /*11da0*/  @P1 LDC R6, c[0x0][0xbec] ;  /* 0x0002fb00ff061b82 */ /* 0x000e220000000800 */
[----:B------:R-:W-:Y:S01]  /*11db0*/  UIMAD UR10, UR4, UR13, UR10 ;  /* 0x0000000d040a72a4 */ /* 0x000fe2000f8e020a */
[----:B------:R-:W-:-:S02]  /*11dc0*/  VIADD R17, R8, UR39 ;  /* 0x0000002708117c36 */ /* 0x000fc40008000000 */
[----:B------:R-:W5:Y:S01]  /*11dd0*/  LD.E.128 R28, desc[UR52][R28.64] ;  /* 0x000000341c1c7980 */ /* 0x000f62000c101d00 */
[----:B------:R-:W-:Y:S01]  /*11de0*/  UIADD3 UR9, UR9, UR10, URZ ;  /* 0x0000000a09097290 */ /* 0x000fe2000fffe03f */
[----:B------:R-:W-:Y:S01]  /*11df0*/  IMAD.MOV.U32 R11, RZ, RZ, R17 ;  /* 0x000000ffff0b7224 */ /* 0x000fe200078e0011 */
[----:B------:R-:W-:Y:S01]  /*11e00*/  USHF.R.S32.HI UR4, URZ, 0x1f, UR7 ;  /* 0x0000001f3f047899 */ /* 0x000fe20008011407 */
[----:B------:R-:W1:Y:S01]  /*11e10*/  @P1 LDC R7, c[0x0][0xbf0] ;  /* 0x0002fc00ff071b82 */ /* 0x000e620000000800 */
[----:B------:R-:W-:Y:S01]  /*11e20*/  ULDC.64 UR10, c[0x0][0xae8] ;  /* 0x0002ba00000a7ab9 */ /* 0x000fe20000000a00 */
[----:B------:R-:W-:Y:S01]  /*11e30*/  VIADD R32, R5, UR39 ;  /* 0x0000002705207c36 */ /* 0x000fe20008000000 */
[----:B------:R-:W-:Y:S01]  /*11e40*/  UIMAD.WIDE.U32 UR8, UR36, UR10, UR8 ;  /* 0x0000000a240872a5 */ /* 0x000fe2000f8e0008 */
[----:B------:R-:W-:Y:S01]  /*11e50*/  @!PT LDS RZ, [RZ] ;  /* 0x00000000fffff984 */ /* 0x000fe20000000800 */
[----:B------:R-:W-:Y:S01]  /*11e60*/  @!PT LDS RZ, [RZ] ;  /* 0x00000000fffff984 */ /* 0x000fe20000000800 */
[----:B------:R-:W-:Y:S01]  /*11e70*/  @!PT LDS RZ, [RZ] ;  /* 0x00000000fffff984 */ /* 0x000fe20000000800 */
[----:B------:R-:W-:Y:S01]  /*11e80*/  @!PT LDS RZ, [RZ] ;  /* 0x00000000fffff984 */ /* 0x000fe20000000800 */
[----:B------:R0:W-:Y:S06]  /*11e90*/  MEMBAR.ALL.CTA ;  /* 0x0000000000007992 */ /* 0x0001ec0000008000 */
[----:B0-----:R-:W0:Y:S01]  /*11ea0*/  FENCE.VIEW.ASYNC.S ;  /* 0x00000000000073c6 */ /* 0x001e220000000000 */
[----:B------:R-:W-:Y:S01]  /*11eb0*/  VIADD R5, R4, 0x13220 ;  /* 0x0001322004057836 */ /* 0x000fe20000000000 */
[----:B------:R-:W-:-:S03]  /*11ec0*/  UIMAD UR9, UR36, UR11, UR9 ;  /* 0x0000000b240972a4 */ /* 0x000fc6000f8e0209 */
[----:B------:R-:W-:Y:S02]  /*11ed0*/  ULDC.64 UR10, c[0x0][0xaf0] ;  /* 0x0002bc00000a7ab9 */ /* 0x000fe40000000a00 */
[----:B------:R-:W-:Y:S02]  /*11ee0*/  UIMAD UR4, UR4, UR10, URZ ;  /* 0x0000000a040472a4 */ /* 0x000fe4000f8e023f */
[----:B------:R-:W-:Y:S01]  /*11ef0*/  UIMAD.WIDE.U32 UR8, UR7, UR10, UR8 ;  /* 0x0000000a070872a5 */ /* 0x000fe2000f8e0008 */
[----:B------:R-:W-:Y:S01]  /*11f00*/  @P1 IMAD.HI.U32 R6, R17, R6, RZ ;  /* 0x0000000611061227 */ /* 0x000fe200078e00ff */
[----:B------:R-:W-:-:S03]  /*11f10*/  UIMAD UR4, UR7, UR11, UR4 ;  /* 0x0000000b070472a4 */ /* 0x000fc6000f8e0204 */
[----:B------:R-:W-:Y:S01]  /*11f20*/  ULDC.64 UR10, c[0x0][0xae0] ;  /* 0x0002b800000a7ab9 */ /* 0x000fe20000000a00 */
[----:B------:R-:W-:Y:S01]  /*11f30*/  UIADD3 UR4, UR9, UR4, URZ ;  /* 0x0000000409047290 */ /* 0x000fe2000fffe03f */
[----:B-1----:R-:W-:Y:S01]  /*11f40*/  @P1 SHF.R.U32.HI R11, RZ, R7, R6 ;  /* 0x00000007ff0b1219 */ /* 0x002fe20000011606 */
[----:B------:R-:W-:Y:S02]  /*11f50*/  IMAD.U32 R7, RZ, RZ, UR9 ;  /* 0x00000009ff077e24 */ /* 0x000fe4000f8e00ff */
[----:B------:R-:W-:Y:S01]  /*11f60*/  IMAD.U32 R6, RZ, RZ, UR8 ;  /* 0x00000008ff067e24 */ /* 0x000fe2000f8e00ff */
[--C-:B------:R-:W-:Y:S01]  /*11f70*/  SHF.R.S32.HI R8, RZ, 0x1f, R11.reuse ;  /* 0x0000001fff087819 */ /* 0x100fe2000001140b */
[----:B------:R-:W-:Y:S01]  /*11f80*/  IMAD.MOV R10, RZ, RZ, -R11 ;  /* 0x000000ffff0a7224 */ /* 0x000fe200078e0a0b */
[----:B------:R-:W-:Y:S01]  /*11f90*/  ULDC.64 UR8, c[0x0][0xad8] ;  /* 0x0002b60000087ab9 */ /* 0x000fe20000000a00 */
[----:B------:R-:W-:Y:S01]  /*11fa0*/  IMAD.U32 R7, RZ, RZ, UR4 ;  /* 0x00000004ff077e24 */ /* 0x000fe2000f8e00ff */
[----:B------:R-:W-:Y:S01]  /*11fb0*/  ULDC UR4, c[0x0][0xac8] ;  /* 0x0002b20000047ab9 */ /* 0x000fe20000000800 */
[----:B------:R-:W-:-:S02]  /*11fc0*/  IMAD R8, R8, UR10, RZ ;  /* 0x0000000a08087c24 */ /* 0x000fc4000f8e02ff */
[----:B------:R-:W-:Y:S02]  /*11fd0*/  IMAD R47, R47, R10, R17 ;  /* 0x0000000a2f2f7224 */ /* 0x000fe400078e0211 */
[C---:B------:R-:W-:Y:S02]  /*11fe0*/  IMAD R17, R11.reuse, UR11, R8 ;  /* 0x0000000b0b117c24 */ /* 0x040fe4000f8e0208 */
[----:B------:R-:W-:Y:S01]  /*11ff0*/  IMAD.WIDE.U32 R6, R11, UR10, R6 ;  /* 0x0000000a0b067c25 */ /* 0x000fe2000f8e0006 */
[----:B------:R-:W-:-:S03]  /*12000*/  SHF.R.S32.HI R8, RZ, 0x1f, R47 ;  /* 0x0000001fff087819 */ /* 0x000fc6000001142f */
[----:B------:R-:W-:Y:S02]  /*12010*/  IMAD.IADD R7, R7, 0x1, R17 ;  /* 0x0000000107077824 */ /* 0x000fe400078e0211 */
[----:B------:R-:W-:Y:S02]  /*12020*/  IMAD R8, R8, UR8, RZ ;  /* 0x0000000808087c24 */ /* 0x000fe4000f8e02ff */
[----:B------:R-:W-:-:S04]  /*12030*/  IMAD.WIDE.U32 R6, R47, UR8, R6 ;  /* 0x000000082f067c25 */ /* 0x000fc8000f8e0006 */
[----:B------:R-:W-:Y:S01]  /*12040*/  IMAD R11, R47, UR9, R8 ;  /* 0x000000092f0b7c24 */ /* 0x000fe2000f8e0208 */
[----:B------:R-:W-:Y:S01]  /*12050*/  ULDC.64 UR8, c[0x0][0xa80] ;  /* 0x0002a00000087ab9 */ /* 0x000fe20000000a00 */
[----:B------:R-:W-:Y:S01]  /*12060*/  VIADD R8, R32, 0x60 ;  /* 0x0000006020087836 */ /* 0x000fe20000000000 */
[----:B------:R-:W-:Y:S01]  /*12070*/  LEA R17, P0, R6, UR8, 0x1 ;  /* 0x0000000806117c11 */ /* 0x000fe2000f8008ff */
[----:B------:R-:W-:-:S04]  /*12080*/  IMAD.IADD R7, R7, 0x1, R11 ;  /* 0x0000000107077824 */ /* 0x000fc800078e020b */
[----:B0-----:R-:W0:Y:S01]  /*12090*/  SHFL.IDX PT, R33, R17, 0x1, 0x181f ;  /* 0x00381f0011217f89 */ /* 0x001e2200000e0000 */
[----:B------:R-:W-:Y:S01]  /*120a0*/  LEA.HI.X R18, R6, UR9, R7, 0x1, P0 ;  /* 0x0000000906127c11 */ /* 0x000fe200080f0c07 */
[----:B------:R-:W-:Y:S01]  /*120b0*/  VIADD R6, R32, 0x30 ;  /* 0x0000003020067836 */ /* 0x000fe20000000000 */
[----:B------:R-:W-:Y:S01]  /*120c0*/  ISETP.GE.AND P0, PT, R0, UR4, PT ;  /* 0x0000000400007c0c */ /* 0x000fe2000bf06270 */
[----:B------:R-:W1:Y:S03]  /*120d0*/  SHFL.IDX PT, R7, R17, RZ, 0x181f ;  /* 0x00181fff11077589 */ /* 0x000e6600000e0000 */
[-C--:B------:R-:W-:Y:S01]  /*120e0*/  ISETP.GE.OR P1, PT, R32, R9.reuse, P0 ;  /* 0x000000092000720c */ /* 0x080fe20000726670 */
[----:B------:R-:W1:Y:S01]  /*120f0*/  SHFL.IDX PT, R35, R17, 0x2, 0x181f ;  /* 0x00581f0011237f89 */ /* 0x000e6200000e0000 */
[-C--:B------:R-:W-:Y:S02]  /*12100*/  ISETP.GE.OR P2, PT, R6, R9.reuse, P0 ;  /* 0x000000090600720c */ /* 0x080fe40000746670 */
[----:B------:R-:W-:Y:S01]  /*12110*/  ISETP.GE.OR P3, PT, R8, R9, P0 ;  /* 0x000000090800720c */ /* 0x000fe20000766670 */
[----:B------:R-:W1:Y:S01]  /*12120*/  SHFL.IDX PT, R11, R18, RZ, 0x181f ;  /* 0x00181fff120b7589 */ /* 0x000e6200000e0000 */
[----:B------:R-:W-:-:S03]  /*12130*/  VIADD R8, R32, 0x90 ;  /* 0x0000009020087836 */ /* 0x000fc60000000000 */
[----:B------:R-:W1:Y:S02]  /*12140*/  SHFL.IDX PT, R19, R18, 0x1, 0x181f ;  /* 0x00381f0012137f89 */ /* 0x000e6400000e0000 */
[----:B------:R-:W-:Y:S02]  /*12150*/  ISETP.GE.OR P0, PT, R8, R9, P0 ;  /* 0x000000090800720c */ /* 0x000fe40000706670 */
[----:B------:R-:W1:Y:S02]  /*12160*/  SHFL.IDX PT, R34, R18, 0x2, 0x181f ;  /* 0x00581f0012227f89 */ /* 0x000e6400000e0000 */
[C---:B0-----:R-:W-:Y:S02]  /*12170*/  @!P2 LEA R6, P5, R0.reuse, R33, 0x1 ;  /* 0x000000210006a211 */ /* 0x041fe400078a08ff */
[----:B------:R-:W0:Y:S01]  /*12180*/  SHFL.IDX PT, R17, R17, 0x3, 0x181f ;  /* 0x00781f0011117f89 */ /* 0x000e2200000e0000 */
[----:B-1----:R-:W-:-:S03]  /*12190*/  @!P1 LEA R4, P4, R0, R7, 0x1 ;  /* 0x0000000700049211 */ /* 0x002fc600078808ff */
[----:B------:R-:W1:Y:S01]  /*121a0*/  SHFL.IDX PT, R18, R18, 0x3, 0x181f ;  /* 0x00781f0012127f89 */ /* 0x000e6200000e0000 */
[----:B------:R-:W-:Y:S02]  /*121b0*/  PRMT R7, RZ, 0x654, R5 ;  /* 0x00000654ff077816 */ /* 0x000fe40000000005 */
[C---:B------:R-:W-:Y:S02]  /*121c0*/  @!P3 LEA R10, P6, R0.reuse, R35, 0x1 ;  /* 0x00000023000ab211 */ /* 0x040fe400078c08ff */
[----:B------:R0:W-:Y:S01]  /*121d0*/  SYNCS.ARRIVE.TRANS64.RED.A1T0 RZ, [R7+URZ], RZ ;  /* 0x000000ff07ff79a7 */ /* 0x0001e2000810043f */
[C-C-:B------:R-:W-:Y:S02]  /*121e0*/  @!P1 LEA.HI.X R5, R0.reuse, R11, R3.reuse, 0x1, P4 ;  /* 0x0000000b00059211 */ /* 0x140fe400020f0c03 */
[C-C-:B0-----:R-:W-:Y:S02]  /*121f0*/  @!P2 LEA.HI.X R7, R0.reuse, R19, R3.reuse, 0x1, P5 ;  /* 0x000000130007a211 */ /* 0x141fe400028f0c03 */
[----:B------:R-:W-:Y:S01]  /*12200*/  @!P3 LEA.HI.X R11, R0, R34, R3, 0x1, P6 ;  /* 0x00000022000bb211 */ /* 0x000fe200030f0c03 */
[----:B--2---:R0:W-:Y:S04]  /*12210*/  @!P1 ST.E.128 desc[UR52][R4.64], R12 ;  /* 0x0000000c04009985 */ /* 0x0041e8000c101d34 */
[----:B---3--:R0:W-:Y:S04]  /*12220*/  @!P2 ST.E.128 desc[UR52][R6.64], R20 ;  /* 0x000000140600a985 */ /* 0x0081e8000c101d34 */
[----:B----4-:R0:W-:Y:S01]  /*12230*/  @!P3 ST.E.128 desc[UR52][R10.64], R24 ;  /* 0x000000180a00b985 */ /* 0x0101e2000c101d34 */
[----:B-1----:R-:W-:Y:S05]  /*12240*/  @P0 BRA `(.L_x_925) ;  /* 0x0000001000d40947 */ /* 0x002fea0003800000 */
[----:B0-----:R-:W-:-:S04]  /*12250*/  LEA R4, P0, R0, R17, 0x1 ;  /* 0x0000001100047211 */ /* 0x001fc800078008ff */
[----:B------:R-:W-:-:S05]  /*12260*/  LEA.HI.X R5, R0, R18, R3, 0x1, P0 ;  /* 0x0000001200057211 */ /* 0x000fca00000f0c03 */
[----:B-----5:R0:W-:Y:S01]  /*12270*/  ST.E.128 desc[UR52][R4.64], R28 ;  /* 0x0000001c04007985 */ /* 0x0201e2000c101d34 */
[----:B------:R-:W-:Y:S05]  /*12280*/  BRA `(.L_x_925) ;  /* 0x0000001000c47947 */ /* 0x000fea0003800000 */
.L_x_924:
[----:B------:R-:W-:Y:S01]  /*12290*/  ULDC.64 UR12, c[0x0][0xb08] ;  /* 0x0002c200000c7ab9 */ /* 0x000fe20000000a00 */
[----:B------:R-:W0:Y:S01]  /*122a0*/  @P1 LDC R0, c[0x0][0xbec] ;  /* 0x0002fb00ff001b82 */ /* 0x000e220000000800 */
[----:B------:R-:W-:Y:S01]  /*122b0*/  UIMAD UR10, UR10, UR12, URZ ;  /* 0x0000000c0a0a72a4 */ /* 0x000fe2000f8e023f */
[----:B------:R-:W-:Y:S01]  /*122c0*/  IMAD.MOV.U32 R3, RZ, RZ, R53 ;  /* 0x000000ffff037224 */ /* 0x000fe200078e0035 */
[----:B------:R-:W-:Y:S01]  /*122d0*/  UIMAD.WIDE.U32 UR8, UR4, UR12, URZ ;  /* 0x0000000c040872a5 */ /* 0x000fe2000f8e003f */
[----:B------:R-:W-:Y:S01]  /*122e0*/  VIADD R8, R4, 0x13220 ;  /* 0x0001322004087836 */ /* 0x000fe20000000000 */
[----:B------:R-:W-:Y:S01]  /*122f0*/  UIMAD UR10, UR4, UR13, UR10 ;  /* 0x0000000d040a72a4 */ /* 0x000fe2000f8e020a */
[----:B------:R-:W-:Y:S01]  /*12300*/  ISETP.GE.AND P0, PT, R54, R9, PT ;  /* 0x000000093600720c */ /* 0x000fe20003f06270 */
[----:B------:R-:W-:Y:S01]  /*12310*/  USHF.R.S32.HI UR4, URZ, 0x1f, UR7 ;  /* 0x0000001f3f047899 */ /* 0x000fe20008011407 */
[----:B------:R-:W1:Y:S01]  /*12320*/  @P1 LDC R5, c[0x0][0xbf0] ;  /* 0x0002fc00ff051b82 */ /* 0x000e620000000800 */
[----:B------:R-:W-:Y:S01]  /*12330*/  UIADD3 UR9, UR9, UR10, URZ ;  /* 0x0000000a09097290 */ /* 0x000fe2000fffe03f */
[----:B------:R-:W-:Y:S01]  /*12340*/  PRMT R8, RZ, 0x654, R8 ;  /* 0x00000654ff087816 */ /* 0x000fe20000000008 */
[C---:B------:R-:W-:Y:S01]  /*12350*/  VIADD R17, R156.reuse, 0x28 ;  /* 0x000000289c117836 */ /* 0x040fe20000000000 */
[----:B------:R-:W-:Y:S01]  /*12360*/  ULDC.64 UR10, c[0x0][0xb38] ;  /* 0x0002ce00000a7ab9 */ /* 0x000fe20000000a00 */
[C---:B------:R-:W-:Y:S01]  /*12370*/  VIADD R51, R156.reuse, 0x30 ;  /* 0x000000309c337836 */ /* 0x040fe20000000000 */
[----:B------:R-:W-:Y:S01]  /*12380*/  UIMAD.WIDE.U32 UR8, UR36, UR10, UR8 ;  /* 0x0000000a240872a5 */ /* 0x000fe2000f8e0008 */
[C---:B------:R-:W-:Y:S01]  /*12390*/  VIADD R55, R156.reuse, 0x8 ;  /* 0x000000089c377836 */ /* 0x040fe20000000000 */
[----:B------:R2:W-:Y:S01]  /*123a0*/  SYNCS.ARRIVE.TRANS64.RED.A1T0 RZ, [R8+URZ], RZ ;  /* 0x000000ff08ff79a7 */ /* 0x0005e2000810043f */
[C---:B------:R-:W-:Y:S01]  /*123b0*/  VIADD R57, R156.reuse, 0x20 ;  /* 0x000000209c397836 */ /* 0x040fe20000000000 */
[----:B------:R-:W-:Y:S01]  /*123c0*/  UIMAD UR9, UR36, UR11, UR9 ;  /* 0x0000000b240972a4 */ /* 0x000fe2000f8e0209 */
[C---:B------:R-:W-:Y:S01]  /*123d0*/  VIADD R61, R156.reuse, 0x18 ;  /* 0x000000189c3d7836 */ /* 0x040fe20000000000 */
[----:B------:R-:W-:Y:S01]  /*123e0*/  BSSY B1, `(.L_x_926) ;  /* 0x000004b000017945 */ /* 0x000fe20003800000 */
[----:B------:R-:W-:Y:S01]  /*123f0*/  ULDC.64 UR10, c[0x0][0xb40] ;  /* 0x0002d000000a7ab9 */ /* 0x000fe20000000a00 */
[----:B------:R-:W-:Y:S01]  /*12400*/  VIADD R63, R156, 0x10 ;  /* 0x000000109c3f7836 */ /* 0x000fe20000000000 */
[----:B------:R-:W-:Y:S01]  /*12410*/  UIMAD UR4, UR4, UR10, URZ ;  /* 0x0000000a040472a4 */ /* 0x000fe2000f8e023f */
[----:B0-----:R-:W-:Y:S01]  /*12420*/  @P1 IMAD.HI.U32 R0, R53, R0, RZ ;  /* 0x0000000035001227 */ /* 0x001fe200078e00ff */
[----:B------:R-:W-:Y:S01]  /*12430*/  UIMAD.WIDE.U32 UR8, UR7, UR10, UR8 ;  /* 0x0000000a070872a5 */ /* 0x000fe2000f8e0008 */
[----:B------:R-:W-:Y:S01]  /*12440*/  SHF.R.S32.HI R50, RZ, 0x1f, R51 ;  /* 0x0000001fff327819 */ /* 0x000fe20000011433 */
[----:B------:R-:W-:Y:S01]  /*12450*/  UIMAD UR4, UR7, UR11, UR4 ;  /* 0x0000000b070472a4 */ /* 0x000fe2000f8e0204 */
[----:B------:R-:W-:-:S02]  /*12460*/  SHF.R.S32.HI R56, RZ, 0x1f, R55 ;  /* 0x0000001fff387819 */ /* 0x000fc40000011437 */
[----:B------:R-:W-:Y:S01]  /*12470*/  ULDC.64 UR10, c[0x0][0xb48] ;  /* 0x0002d200000a7ab9 */ /* 0x000fe20000000a00 */
[----:B------:R-:W-:Y:S01]  /*12480*/  UIADD3 UR9, UR9, UR4, URZ ;  /* 0x0000000409097290 */ /* 0x000fe2000fffe03f */
[----:B-1----:R-:W-:Y:S02]  /*12490*/  @P1 SHF.R.U32.HI R3, RZ, R5, R0 ;  /* 0x00000005ff031219 */ /* 0x002fe40000011600 */
[----:B------:R-:W-:Y:S01]  /*124a0*/  SHF.R.S32.HI R58, RZ, 0x1f, R57 ;  /* 0x0000001fff3a7819 */ /* 0x000fe20000011439 */
[----:B------:R-:W-:Y:S01]  /*124b0*/  UIMAD.WIDE.U32 UR8, UR41, UR10, UR8 ;  /* 0x0000000a290872a5 */ /* 0x000fe2000f8e0008 */
[--C-:B------:R-:W-:Y:S01]  /*124c0*/  SHF.R.S32.HI R0, RZ, 0x1f, R3.reuse ;  /* 0x0000001fff007819 */ /* 0x100fe20000011403 */
[----:B------:R-:W-:Y:S01]  /*124d0*/  IMAD.MOV R6, RZ, RZ, -R3 ;  /* 0x000000ffff067224 */ /* 0x000fe200078e0a03 */
[----:B------:R-:W-:Y:S01]  /*124e0*/  SHF.R.S32.HI R59, RZ, 0x1f, R17 ;  /* 0x0000001fff3b7819 */ /* 0x000fe20000011411 */
[----:B------:R-:W-:Y:S01]  /*124f0*/  UIMAD UR41, UR41, UR11, UR9 ;  /* 0x0000000b292972a4 */ /* 0x000fe2000f8e0209 */
[----:B------:R-:W-:Y:S01]  /*12500*/  SHF.R.S32.HI R60, RZ, 0x1f, R63 ;  /* 0x0000001fff3c7819 */ /* 0x000fe2000001143f */
[----:B------:R-:W-:Y:S01]  /*12510*/  IMAD R5, R47, R6, R53 ;  /* 0x000000062f057224 */ /* 0x000fe200078e0235 */
[----:B------:R-:W-:Y:S01]  /*12520*/  ULDC.64 UR10, c[0x0][0xb30] ;  /* 0x0002cc00000a7ab9 */ /* 0x000fe20000000a00 */
[----:B------:R-:W-:Y:S01]  /*12530*/  IMAD.U32 R7, RZ, RZ, UR9 ;  /* 0x00000009ff077e24 */ /* 0x000fe2000f8e00ff */
[----:B------:R-:W-:Y:S01]  /*12540*/  SHF.R.S32.HI R62, RZ, 0x1f, R61 ;  /* 0x0000001fff3e7819 */ /* 0x000fe2000001143d */
[----:B------:R-:W-:-:S02]  /*12550*/  IMAD R0, R0, UR10, RZ ;  /* 0x0000000a00007c24 */ /* 0x000fc4000f8e02ff */
        /* <DEDUP_REMOVED lines=13> */
[----:B------:R-:W-:-:S03]  /*12630*/  VIADD R53, R156, 0x38 ;  /* 0x000000389c357836 */ /* 0x000fc60000000000 */
[----:B------:R-:W-:Y:S01]  /*12640*/  LEA.HI.X R3, R4, UR9, R3, 0x2, P1 ;  /* 0x0000000904037c11 */ /* 0x000fe200088f1403 */
[----:B------:R2:W0:Y:S01]  /*12650*/  SHFL.IDX PT, R6, R0, RZ, 0x1c1f ;  /* 0x001c1fff00067589 */ /* 0x00042200000e0000 */
[----:B------:R-:W-:-:S03]  /*12660*/  SHF.R.S32.HI R54, RZ, 0x1f, R53 ;  /* 0x0000001fff367819 */ /* 0x000fc60000011435 */
[----:B------:R2:W1:Y:S01]  /*12670*/  SHFL.IDX PT, R7, R3, RZ, 0x1c1f ;  /* 0x001c1fff03077589 */ /* 0x00046200000e0000 */
[----:B------:R-:W-:Y:S05]  /*12680*/  @P0 BRA `(.L_x_927) ;  /* 0x0000000000800947 */ /* 0x000fea0003800000 */
[----:B------:R-:W-:Y:S02]  /*12690*/  ULDC UR4, c[0x0][0xac8] ;  /* 0x0002b20000047ab9 */ /* 0x000fe40000000800 */
[----:B------:R-:W-:Y:S02]  /*126a0*/  ISETP.GE.AND P1, PT, R55, UR4, PT ;  /* 0x0000000437007c0c */ /* 0x000fe4000bf26270 */
[----:B------:R-:W-:Y:S02]  /*126b0*/  ISETP.GE.AND P0, PT, R156, UR4, PT ;  /* 0x000000049c007c0c */ /* 0x000fe4000bf06270 */
[----:B------:R-:W-:Y:S02]  /*126c0*/  ISETP.GE.AND P4, PT, R63, UR4, PT ;  /* 0x000000043f007c0c */ /* 0x000fe4000bf86270 */
[----:B------:R-:W-:Y:S02]  /*126d0*/  ISETP.GE.AND P5, PT, R61, UR4, PT ;  /* 0x000000043d007c0c */ /* 0x000fe4000bfa6270 */
[----:B------:R-:W-:-:S05]  /*126e0*/  ISETP.GE.AND P3, PT, R57, UR4, PT ;  /* 0x0000000439007c0c */ /* 0x000fca000bf66270 */
[CC--:B0-----:R-:W-:Y:S02]  /*126f0*/  @!P1 LEA R10, P2, R55.reuse, R6.reuse, 0x2 ;  /* 0x00000006370a9211 */ /* 0x0c1fe400078410ff */
[----:B-1----:R-:W-:Y:S02]  /*12700*/  @!P0 IMAD.WIDE R4, R156, 0x4, R6 ;  /* 0x000000049c048825 */ /* 0x002fe400078e0206 */
        /* <DEDUP_REMOVED lines=10> */
[----:B------:R-:W-:Y:S02]  /*127b0*/  @!P5 LEA.HI.X R49, R61, R7, R62, 0x2, P6 ;  /* 0x000000073d31d211 */ /* 0x000fe400030f143e */
[----:B0-----:R-:W-:-:S03]  /*127c0*/  @!P3 LEA R4, P6, R57, R6, 0x2 ;  /* 0x000000063904b211 */ /* 0x001fc600078c10ff */
[----:B------:R3:W-:Y:S01]  /*127d0*/  @!P5 ST.E.64 desc[UR52][R48.64], R22 ;  /* 0x000000163000d985 */ /* 0x0007e2000c101b34 */
[-C--:B------:R-:W-:Y:S02]  /*127e0*/  @!P2 LEA R12, P4, R17, R6.reuse, 0x2 ;  /* 0x00000006110ca211 */ /* 0x080fe400078810ff */
[-C--:B------:R-:W-:Y:S02]  /*127f0*/  @!P3 LEA.HI.X R5, R57, R7.reuse, R58, 0x2, P6 ;  /* 0x000000073905b211 */ /* 0x080fe400030f143a */
[-C--:B-1----:R-:W-:Y:S02]  /*12800*/  @!P1 LEA R10, P5, R51, R6.reuse, 0x2 ;  /* 0x00000006330a9211 */ /* 0x082fe400078a10ff */
[----:B------:R-:W-:Y:S01]  /*12810*/  @!P0 LEA R6, P6, R53, R6, 0x2 ;  /* 0x0000000635068211 */ /* 0x000fe200078c10ff */
[----:B------:R3:W-:Y:S01]  /*12820*/  @!P3 ST.E.64 desc[UR52][R4.64], R18 ;  /* 0x000000120400b985 */ /* 0x0007e2000c101b34 */
[-C--:B------:R-:W-:Y:S02]  /*12830*/  @!P2 LEA.HI.X R13, R17, R7.reuse, R59, 0x2, P4 ;  /* 0x00000007110da211 */ /* 0x080fe400020f143b */
[----:B------:R-:W-:-:S02]  /*12840*/  @!P1 LEA.HI.X R11, R51, R7, R50, 0x2, P5 ;  /* 0x00000007330b9211 */ /* 0x000fc400028f1432 */
[----:B------:R-:W-:Y:S01]  /*12850*/  @!P0 LEA.HI.X R7, R53, R7, R54, 0x2, P6 ;  /* 0x0000000735078211 */ /* 0x000fe200030f1436 */
[----:B------:R3:W-:Y:S04]  /*12860*/  @!P2 ST.E.64 desc[UR52][R12.64], R26 ;  /* 0x0000001a0c00a985 */ /* 0x0007e8000c101b34 */
[----:B------:R3:W-:Y:S04]  /*12870*/  @!P1 ST.E.64 desc[UR52][R10.64], R30 ;  /* 0x0000001e0a009985 */ /* 0x0007e8000c101b34 */
[----:B------:R3:W-:Y:S02]  /*12880*/  @!P0 ST.E.64 desc[UR52][R6.64], R36 ;  /* 0x0000002406008985 */ /* 0x0007e4000c101b34 */
.L_x_927:
[----:B------:R-:W-:Y:S05]  /*12890*/  BSYNC B1 ;  /* 0x0000000000017941 */ /* 0x000fea0003800000 */
.L_x_926:
[----:B------:R-:W-:Y:S01]  /*128a0*/  ISETP.GE.AND P0, PT, R52, R9, PT ;  /* 0x000000093400720c */ /* 0x000fe20003f06270 */
[----:B-1-3--:R3:W4:Y:S04]  /*128b0*/  SHFL.IDX PT, R7, R3, 0x1, 0x1c1f ;  /* 0x003c1f0003077f89 */ /* 0x00a72800000e0000 */
[----:B0-----:R3:W0:Y:S08]  /*128c0*/  SHFL.IDX PT, R6, R0, 0x1, 0x1c1f ;  /* 0x003c1f0000067f89 */ /* 0x00163000000e0000 */
[----:B---3--:R-:W-:Y:S05]  /*128d0*/  @P0 BRA `(.L_x_925) ;  /* 0x0000000c00300947 */ /* 0x008fea0003800000 */
[----:B------:R-:W-:Y:S02]  /*128e0*/  ULDC UR4, c[0x0][0xac8] ;  /* 0x0002b20000047ab9 */ /* 0x000fe40000000800 */
[----:B------:R-:W-:Y:S02]  /*128f0*/  ISETP.GE.AND P0, PT, R156, UR4, PT ;  /* 0x000000049c007c0c */ /* 0x000fe4000bf06270 */
[----:B------:R-:W-:Y:S02]  /*12900*/  ISETP.GE.AND P4, PT, R55, UR4, PT ;  /* 0x0000000437007c0c */ /* 0x000fe4000bf86270 */
[----:B------:R-:W-:Y:S02]  /*12910*/  ISETP.GE.AND P3, PT, R63, UR4, PT ;  /* 0x000000043f007c0c */ /* 0x000fe4000bf66270 */
[----:B------:R-:W-:Y:S02]  /*12920*/  ISETP.GE.AND P2, PT, R61, UR4, PT ;  /* 0x000000043d007c0c */ /* 0x000fe4000bf46270 */
[----:B------:R-:W-:-:S05]  /*12930*/  ISETP.GE.AND P1, PT, R57, UR4, PT ;  /* 0x0000000439007c0c */ /* 0x000fca000bf26270 */
[----:B0---4-:R-:W-:Y:S02]  /*12940*/  @!P0 IMAD.WIDE R4, R156, 0x4, R6 ;  /* 0x000000049c048825 */ /* 0x011fe400078e0206 */
[-C--:B--2---:R-:W-:Y:S02]  /*12950*/  @!P4 LEA R8, P5, R55, R6.reuse, 0x2 ;  /* 0x000000063708c211 */ /* 0x084fe400078a10ff */
[-C--:B------:R-:W-:Y:S01]  /*12960*/  @!P3 LEA R10, P6, R63, R6.reuse, 0x2 ;  /* 0x000000063f0ab211 */ /* 0x080fe200078c10ff */
[----:B------:R0:W-:Y:S01]  /*12970*/  @!P0 ST.E.64 desc[UR52][R4.64], R34 ;  /* 0x0000002204008985 */ /* 0x0001e2000c101b34 */
[----:B------:R-:W-:Y:S02]  /*12980*/  ISETP.GE.AND P0, PT, R17, UR4, PT ;  /* 0x0000000411007c0c */ /* 0x000fe4000bf06270 */
[----:B------:R-:W-:Y:S02]  /*12990*/  @!P4 LEA.HI.X R9, R55, R7, R56, 0x2, P5 ;  /* 0x000000073709c211 */ /* 0x000fe400028f1438 */
[----:B------:R-:W-:-:S02]  /*129a0*/  @!P2 LEA R12, P5, R61, R6, 0x2 ;  /* 0x000000063d0ca211 */ /* 0x000fc400078a10ff */
[-C--:B------:R-:W-:Y:S01]  /*129b0*/  @!P3 LEA.HI.X R11, R63, R7.reuse, R60, 0x2, P6 ;  /* 0x000000073f0bb211 */ /* 0x080fe200030f143c */
[----:B------:R3:W-:Y:S01]  /*129c0*/  @!P4 ST.E.64 desc[UR52][R8.64], R24 ;  /* 0x000000180800c985 */ /* 0x0007e2000c101b34 */
[----:B------:R-:W-:Y:S02]  /*129d0*/  ISETP.GE.AND P6, PT, R51, UR4, PT ;  /* 0x0000000433007c0c */ /* 0x000fe4000bfc6270 */
[----:B------:R-:W-:Y:S01]  /*129e0*/  @!P2 LEA.HI.X R13, R61, R7, R62, 0x2, P5 ;  /* 0x000000073d0da211 */ /* 0x000fe200028f143e */
[----:B------:R3:W-:Y:S01]  /*129f0*/  @!P3 ST.E.64 desc[UR52][R10.64], R28 ;  /* 0x0000001c0a00b985 */ /* 0x0007e2000c101b34 */
[----:B------:R-:W-:-:S03]  /*12a00*/  @!P1 LEA R14, P5, R57, R6, 0x2 ;  /* 0x00000006390e9211 */ /* 0x000fc600078a10ff */
[----:B------:R3:W-:Y:S01]  /*12a10*/  @!P2 ST.E.64 desc[UR52][R12.64], R32 ;  /* 0x000000200c00a985 */ /* 0x0007e2000c101b34 */
[----:B------:R-:W-:Y:S02]  /*12a20*/  @!P1 LEA.HI.X R15, R57, R7, R58, 0x2, P5 ;  /* 0x00000007390f9211 */ /* 0x000fe400028f143a */
[----:B0-----:R-:W-:-:S03]  /*12a30*/  @!P0 LEA R4, P5, R17, R6, 0x2 ;  /* 0x0000000611048211 */ /* 0x001fc600078a10ff */
[----:B------:R3:W-:Y:S01]  /*12a40*/  @!P1 ST.E.64 desc[UR52][R14.64], R38 ;  /* 0x000000260e009985 */ /* 0x0007e2000c101b34 */
[----:B------:R-:W-:Y:S02]  /*12a50*/  @!P0 LEA.HI.X R5, R17, R7, R59, 0x2, P5 ;  /* 0x0000000711058211 */ /* 0x000fe400028f143b */
[----:B------:R-:W-:-:S03]  /*12a60*/  @!P6 LEA R18, P5, R51, R6, 0x2 ;  /* 0x000000063312e211 */ /* 0x000fc600078a10ff */
[----:B------:R3:W-:Y:S01]  /*12a70*/  @!P0 ST.E.64 desc[UR52][R4.64], R40 ;  /* 0x0000002804008985 */ /* 0x0007e2000c101b34 */
[----:B------:R-:W-:Y:S02]  /*12a80*/  @!P6 LEA.HI.X R19, R51, R7, R50, 0x2, P5 ;  /* 0x000000073313e211 */ /* 0x000fe400028f1432 */
[----:B------:R-:W-:-:S03]  /*12a90*/  ISETP.GE.AND P0, PT, R53, UR4, PT ;  /* 0x0000000435007c0c */ /* 0x000fc6000bf06270 */
[----:B------:R3:W-:Y:S10]  /*12aa0*/  @!P6 ST.E.64 desc[UR52][R18.64], R42 ;  /* 0x0000002a1200e985 */ /* 0x0007f4000c101b34 */
[----:B------:R-:W-:Y:S05]  /*12ab0*/  @P0 BRA `(.L_x_925) ;  /* 0x0000000800b80947 */ /* 0x000fea0003800000 */
[----:B---3--:R-:W-:-:S04]  /*12ac0*/  LEA R4, P0, R53, R6, 0x2 ;  /* 0x0000000635047211 */ /* 0x008fc800078010ff */
[----:B------:R-:W-:-:S05]  /*12ad0*/  LEA.HI.X R5, R53, R7, R54, 0x2, P0 ;  /* 0x0000000735057211 */ /* 0x000fca00000f1436 */
[----:B------:R0:W-:Y:S01]  /*12ae0*/  ST.E.64 desc[UR52][R4.64], R44 ;  /* 0x0000002c04007985 */ /* 0x0001e2000c101b34 */
[----:B------:R-:W-:Y:S05]  /*12af0*/  BRA `(.L_x_925) ;  /* 0x0000000800a87947 */ /* 0x000fea0003800000 */
.L_x_922:
[----:B------:R-:W0:Y:S01]  /*12b00*/  LDC.64 R6, c[0x0][0xc00] ;  /* 0x00030000ff067b82 */ /* 0x000e220000000a00 */
[----:B------:R-:W-:Y:S01]  /*12b10*/  ULDC.64 UR8, c[0x0][0xc00] ;  /* 0x0003000000087ab9 */ /* 0x000fe20000000a00 */
[----:B------:R-:W-:Y:S01]  /*12b20*/  IMAD.MOV.U32 R9, RZ, RZ, RZ ;  /* 0x000000ffff097224 */ /* 0x000fe200078e00ff */
[----:B------:R-:W-:-:S05]  /*12b30*/  UIMAD.WIDE UR8, UR37, 0x4, UR8 ;  /* 0x00000004250878a5 */ /* 0x000fca000f8e0208 */
[----:B------:R-:W1:Y:S01]  /*12b40*/  LDC.64 R10, c[0x0][0xc08] ;  /* 0x00030200ff0a7b82 */ /* 0x000e620000000a00 */
[----:B0-----:R-:W-:Y:S01]  /*12b50*/  ISETP.NE.U32.AND P0, PT, R6, RZ, PT ;  /* 0x000000ff0600720c */ /* 0x001fe20003f05070 */
[----:B------:R-:W-:Y:S01]  /*12b60*/  IMAD.U32 R6, RZ, RZ, UR8 ;  /* 0x00000008ff067e24 */ /* 0x000fe2000f8e00ff */
[----:B------:R-:W-:Y:S01]  /*12b70*/  R2UR UR4, R7 ;  /* 0x00000000070472ca */ /* 0x000fe200000e0000 */
[----:B------:R-:W-:Y:S01]  /*12b80*/  IMAD.U32 R7, RZ, RZ, UR9 ;  /* 0x00000009ff077e24 */ /* 0x000fe2000f8e00ff */
[----:B-1----:R-:W-:-:S09]  /*12b90*/  ISETP.NE.U32.AND P1, PT, R10, RZ, PT ;  /* 0x000000ff0a00720c */ /* 0x002fd20003f25070 */
[----:B------:R-:W-:Y:S02]  /*12ba0*/  VOTEU.ANY UP0, P0 ;  /* 0x00000000003f7886 */ /* 0x000fe40000000100 */
[----:B------:R-:W-:Y:S01]  /*12bb0*/  UISETP.NE.AND.EX UP0, UPT, UR4, URZ, UPT, UP0 ;  /* 0x0000003f0400728c */ /* 0x000fe2000bf05300 */
[----:B------:R-:W-:Y:S01]  /*12bc0*/  R2UR UR4, R11 ;  /* 0x000000000b0472ca */ /* 0x000fe200000e0000 */
[----:B------:R-:W-:-:S04]  /*12bd0*/  VOTEU.ANY UP1, P1 ;  /* 0x00000000003f7886 */ /* 0x000fc80000820100 */
[----:B------:R-:W-:-:S08]  /*12be0*/  PLOP3.LUT P0, PT, PT, PT, UP0, 0x80, 0x0 ;  /* 0x000000000000781c */ /* 0x000fd00003f0f008 */
[----:B------:R-:W-:-:S06]  /*12bf0*/  UISETP.NE.AND.EX UP1, UPT, UR4, URZ, UPT, UP1 ;  /* 0x0000003f0400728c */ /* 0x000fcc000bf25310 */
[----:B------:R-:W-:Y:S01]  /*12c00*/  PLOP3.LUT P1, PT, PT, PT, UP1, 0x80, 0x0 ;  /* 0x000000000000781c */ /* 0x000fe20003f2f018 */
[----:B------:R0:W5:Y:S01]  /*12c10*/  @P0 LDG.E R9, desc[UR52][R6.64] ;  /* 0x0000003406090981 */ /* 0x000162000c1e1900 */
[----:B------:R-:W-:Y:S02]  /*12c20*/  ULDC UR4, c[0x0][0xa88] ;  /* 0x0002a20000047ab9 */ /* 0x000fe40000000800 */
[----:B------:R-:W-:Y:S01]  /*12c30*/  IMAD.U32 R4, RZ, RZ, UR4 ;  /* 0x00000004ff047e24 */ /* 0x000fe2000f8e00ff */
[----:B------:R-:W-:Y:S02]  /*12c40*/  @UP1 ULDC.64 UR8, c[0x0][0xc08] ;  /* 0x0003020000081ab9 */ /* 0x000fe40000000a00 */
[----:B------:R-:W-:-:S06]  /*12c50*/  @UP1 UIMAD.WIDE UR8, UR37, 0x4, UR8 ;  /* 0x00000004250818a5 */ /* 0x000fcc000f8e0208 */
[----:B------:R-:W-:Y:S02]  /*12c60*/  IMAD.U32 R10, RZ, RZ, UR8 ;  /* 0x00000008ff0a7e24 */ /* 0x000fe4000f8e00ff */
[----:B------:R-:W-:-:S05]  /*12c70*/  IMAD.U32 R11, RZ, RZ, UR9 ;  /* 0x00000009ff0b7e24 */ /* 0x000fca000f8e00ff */
[----:B------:R0:W5:Y:S01]  /*12c80*/  @P1 LDG.E R4, desc[UR52][R10.64] ;  /* 0x000000340a041981 */ /* 0x000162000c1e1900 */
[----:B------:R-:W-:Y:S05]  /*12c90*/  @P1 BRA `(.L_x_928) ;  /* 0x0000000000101947 */ /* 0x000fea0003800000 */
[----:B------:R-:W-:Y:S05]  /*12ca0*/  @!P0 BRA `(.L_x_928) ;  /* 0x00000000000c8947 */ /* 0x000fea0003800000 */
[----:B0-----:R-:W2:Y:S04]  /*12cb0*/  LDG.E R11, desc[UR52][R6.64] ;  /* 0x00000034060b7981 */ /* 0x001ea8000c1e1900 */
[----:B-----5:R-:W2:Y:S02]  /*12cc0*/  LDG.E R4, desc[UR52][R6.64+0x4] ;  /* 0x0000043406047981 */ /* 0x020ea4000c1e1900 */
[----:B--2---:R-:W-:-:S07]  /*12cd0*/  IMAD.IADD R4, R4, 0x1, -R11 ;  /* 0x0000000104047824 */ /* 0x004fce00078e0a0b */
.L_x_928:
[----:B-----5:R-:W-:Y:S01]  /*12ce0*/  R2UR UR16, R9 ;  /* 0x00000000091072ca */ /* 0x020fe200000e0000 */
[----:B------:R-:W-:Y:S01]  /*12cf0*/  USHF.R.S32.HI UR7, URZ, 0x1f, UR37 ;  /* 0x0000001f3f077899 */ /* 0x000fe20008011425 */
[----:B------:R-:W-:Y:S01]  /*12d00*/  ISETP.GT.AND P0, PT, R17, 0xbf, PT ;  /* 0x000000bf1100780c */ /* 0x000fe20003f04270 */
[----:B------:R-:W-:Y:S01]  /*12d10*/  USEL UR4, UR37, URZ, !UP0 ;  /* 0x0000003f25047287 */ /* 0x000fe2000c000000 */
[----:B------:R-:W-:Y:S01]  /*12d20*/  BSSY B1, `(.L_x_929) ;  /* 0x0000039000017945 */ /* 0x000fe20003800000 */
[----:B------:R-:W-:-:S08]  /*12d30*/  USEL UR7, UR7, URZ, !UP0 ;  /* 0x0000003f07077287 */ /* 0x000fd0000c000000 */
[----:B------:R-:W-:Y:S02]  /*12d40*/  USHF.R.S32.HI UR16, URZ, 0x1f, UR16 ;  /* 0x0000001f3f107899 */ /* 0x000fe40008011410 */
[----:B------:R-:W-:Y:S10]  /*12d50*/  @P0 BRA `(.L_x_930) ;  /* 0x0000000000d40947 */ /* 0x000ff40003800000 */
[----:B------:R-:W0:Y:S01]  /*12d60*/  LDC R13, c[0x0][0xbe8] ;  /* 0x0002fa00ff0d7b82 */ /* 0x000e220000000800 */
[----:B------:R-:W-:-:S05]  /*12d70*/  IMAD.U32 R12, RZ, RZ, UR39 ;  /* 0x00000027ff0c7e24 */ /* 0x000fca000f8e00ff */
[----:B------:R-:W-:Y:S01]  /*12d80*/  IADD3 R12, R12, -0x80, R72 ;  /* 0xffffff800c0c7810 */ /* 0x000fe20007ffe048 */
[----:B0-----:R-:W-:-:S05]  /*12d90*/  IMAD R6, R4, R13, RZ ;  /* 0x0000000d04067224 */ /* 0x001fca00078e02ff */
        /* <DEDUP_REMOVED lines=11> */
[----:B------:R-:W-:Y:S02]  /*12e50*/  UIMAD.WIDE.U32 UR14, UR8, UR36, URZ ;  /* 0x00000024080e72a5 */ /* 0x000fe4000f8e003f */
[----:B------:R-:W1:Y:S01]  /*12e60*/  @P0 LDC R14, c[0x0][0xbf0] ;  /* 0x0002fc00ff0e0b82 */ /* 0x000e620000000800 */
[----:B------:R-:W-:Y:S02]  /*12e70*/  UIMAD UR18, UR9, UR36, URZ ;  /* 0x00000024091272a4 */ /* 0x000fe4000f8e023f */
[----:B------:R-:W-:Y:S01]  /*12e80*/  UIMAD UR11, UR11, UR4, URZ ;  /* 0x000000040b0b72a4 */ /* 0x000fe2000f8e023f */
[----:B------:R-:W-:Y:S01]  /*12e90*/  IMAD.U32 R6, RZ, RZ, UR14 ;  /* 0x0000000eff067e24 */ /* 0x000fe2000f8e00ff */
[----:B------:R-:W-:Y:S01]  /*12ea0*/  UIMAD.WIDE.U32 UR8, UR10, UR4, URZ ;  /* 0x000000040a0872a5 */ /* 0x000fe2000f8e003f */
[----:B------:R-:W-:Y:S01]  /*12eb0*/  IMAD.U32 R7, RZ, RZ, UR15 ;  /* 0x0000000fff077e24 */ /* 0x000fe2000f8e00ff */
[----:B------:R-:W-:-:S02]  /*12ec0*/  UIADD3 UR14, UR18, UR15, URZ ;  /* 0x0000000f120e7290 */ /* 0x000fc4000fffe03f */
[----:B------:R-:W-:Y:S01]  /*12ed0*/  UIMAD UR11, UR10, UR7, UR11 ;  /* 0x000000070a0b72a4 */ /* 0x000fe2000f8e020b */
[----:B------:R-:W-:-:S03]  /*12ee0*/  ULDC.64 UR12, c[0x0][UR17+0x228] ;  /* 0x00008a00110c7abb */ /* 0x000fc60008000a00 */
[----:B------:R-:W-:Y:S01]  /*12ef0*/  UIADD3 UR11, UR9, UR11, URZ ;  /* 0x0000000b090b7290 */ /* 0x000fe2000fffe03f */
[----:B------:R-:W-:Y:S01]  /*12f00*/  IMAD.U32 R15, RZ, RZ, UR14 ;  /* 0x0000000eff0f7e24 */ /* 0x000fe2000f8e00ff */
[----:B------:R-:W-:Y:S01]  /*12f10*/  UIMAD.WIDE.U32 UR20, UR12, UR19, URZ ;  /* 0x000000130c1472a5 */ /* 0x000fe2000f8e003f */
[----:B0-----:R-:W-:Y:S01]  /*12f20*/  @P0 IMAD.HI.U32 R11, R12, R11, RZ ;  /* 0x0000000b0c0b0227 */ /* 0x001fe200078e00ff */
[----:B------:R-:W-:-:S04]  /*12f30*/  UIMAD UR10, UR13, UR19, URZ ;  /* 0x000000130d0a72a4 */ /* 0x000fc8000f8e023f */
[----:B------:R-:W-:Y:S01]  /*12f40*/  UIADD3 UR10, UR10, UR21, URZ ;  /* 0x000000150a0a7290 */ /* 0x000fe2000fffe03f */
[----:B-1----:R-:W-:Y:S02]  /*12f50*/  @P0 SHF.R.U32.HI R10, RZ, R14, R11 ;  /* 0x0000000eff0a0219 */ /* 0x002fe4000001160b */
[----:B------:R-:W-:Y:S01]  /*12f60*/  IADD3 R7, P0, P1, R6, UR8, R9 ;  /* 0x0000000806077c10 */ /* 0x000fe2000f91e009 */
[----:B------:R-:W-:Y:S01]  /*12f70*/  IMAD.U32 R6, RZ, RZ, UR16 ;  /* 0x00000010ff067e24 */ /* 0x000fe2000f8e00ff */
[----:B------:R-:W-:Y:S01]  /*12f80*/  ULDC.64 UR8, c[0x0][UR17+0x210] ;  /* 0x0000840011087abb */ /* 0x000fe20008000a00 */
[----:B------:R-:W-:-:S04]  /*12f90*/  IMAD.MOV R11, RZ, RZ, -R10 ;  /* 0x000000ffff0b7224 */ /* 0x000fc800078e0a0a */
[----:B------:R-:W-:Y:S01]  /*12fa0*/  IMAD R11, R13, R11, R12 ;  /* 0x0000000b0d0b7224 */ /* 0x000fe200078e020c */
[----:B------:R-:W-:Y:S02]  /*12fb0*/  IADD3.X R12, R15, UR11, R6, P0, P1 ;  /* 0x0000000b0f0c7c10 */ /* 0x000fe400087e2406 */
[----:B------:R-:W-:Y:S01]  /*12fc0*/  IADD3 R6, P0, P1, R10, UR20, R7 ;  /* 0x000000140a067c10 */ /* 0x000fe2000f91e007 */
[----:B------:R-:W-:Y:S01]  /*12fd0*/  IMAD R13, R11, UR9, RZ ;  /* 0x000000090b0d7c24 */ /* 0x000fe2000f8e02ff */
[----:B------:R-:W-:Y:S02]  /*12fe0*/  SHF.R.S32.HI R7, RZ, 0x1f, R10 ;  /* 0x0000001fff077819 */ /* 0x000fe4000001140a */
[----:B------:R-:W-:Y:S02]  /*12ff0*/  SHF.R.S32.HI R10, RZ, 0x1f, R11 ;  /* 0x0000001fff0a7819 */ /* 0x000fe4000001140b */
[----:B------:R-:W-:Y:S01]  /*13000*/  IADD3.X R7, R7, UR10, R12, P0, P1 ;  /* 0x0000000a07077c10 */ /* 0x000fe200087e240c */
[----:B------:R-:W-:Y:S01]  /*13010*/  ULDC.64 UR10, c[0x0][0xba8] ;  /* 0x0002ea00000a7ab9 */ /* 0x000fe20000000a00 */
[----:B------:R-:W-:Y:S01]  /*13020*/  @!UP0 ULDC UR10, c[0x0][0xb50] ;  /* 0x0002d400000a8ab9 */ /* 0x000fe20000000800 */
[----:B------:R-:W-:Y:S01]  /*13030*/  IMAD R13, R10, UR8, R13 ;  /* 0x000000080a0d7c24 */ /* 0x000fe2000f8e020d */
[----:B------:R-:W-:Y:S01]  /*13040*/  @!UP0 ULDC UR11, c[0x0][0xb54] ;  /* 0x0002d500000b8ab9 */ /* 0x000fe20000000800 */
[----:B------:R-:W-:-:S04]  /*13050*/  IMAD.WIDE.U32 R6, R11, UR8, R6 ;  /* 0x000000080b067c25 */ /* 0x000fc8000f8e0006 */
[----:B------:R-:W-:Y:S01]  /*13060*/  IMAD.IADD R7, R7, 0x1, R13 ;  /* 0x0000000107077824 */ /* 0x000fe200078e020d */
[----:B------:R-:W-:-:S04]  /*13070*/  LEA R10, P0, R6, UR10, 0x2 ;  /* 0x0000000a060a7c11 */ /* 0x000fc8000f8010ff */
[----:B------:R-:W-:Y:S01]  /*13080*/  LEA.HI.X R11, R6, UR11, R7, 0x2, P0 ;  /* 0x0000000b060b7c11 */ /* 0x000fe200080f1407 */
[----:B------:R-:W-:-:S05]  /*13090*/  IMAD.MOV.U32 R7, RZ, RZ, -0x800000 ;  /* 0xff800000ff077424 */ /* 0x000fca00078e00ff */
[----:B------:R1:W-:Y:S03]  /*130a0*/  STG.E desc[UR52][R10.64], R7 ;  /* 0x000000070a007986 */ /* 0x0003e6000c101934 */
.L_x_930:
[----:B------:R-:W-:Y:S05]  /*130b0*/  BSYNC B1 ;  /* 0x0000000000017941 */ /* 0x000fea0003800000 */
.L_x_929:
[----:B------:R-:W-:-:S06]  /*130c0*/  UISETP.GT.AND UP0, UPT, UR42, 0x1, UPT ;  /* 0x000000012a00788c */ /* 0x000fcc000bf04270 */
[----:B------:R-:W-:-:S13]  /*130d0*/  PLOP3.LUT P0, PT, PT, PT, UP0, 0x80, 0x0 ;  /* 0x000000000000781c */ /* 0x000fda0003f0f008 */
[----:B------:R-:W-:Y:S05]  /*130e0*/  @P0 BRA `(.L_x_925) ;  /* 0x00000004002c0947 */ /* 0x000fea0003800000 */
[----:B------:R-:W2:Y:S01]  /*130f0*/  LDC R15, c[0x0][0xbe8] ;  /* 0x0002fa00ff0f7b82 */ /* 0x000ea20000000800 */
[C---:B------:R-:W-:Y:S01]  /*13100*/  R2UR UR11, R9.reuse ;  /* 0x00000000090b72ca */ /* 0x040fe200000e0000 */
[----:B------:R-:W-:Y:S01]  /*13110*/  ULDC.64 UR12, c[0x0][0xaa0] ;  /* 0x0002a800000c7ab9 */ /* 0x000fe20000000a00 */
[----:B------:R-:W-:Y:S01]  /*13120*/  R2UR UR8, R9 ;  /* 0x00000000090872ca */ /* 0x000fe200000e0000 */
[----:B------:R-:W-:Y:S01]  /*13130*/  UIMAD UR10, UR16, UR12, URZ ;  /* 0x0000000c100a72a4 */ /* 0x000fe2000f8e023f */
[----:B------:R-:W-:-:S04]  /*13140*/  IMAD R8, R8, 0x30, R5 ;  /* 0x0000003008087824 */ /* 0x000fc800078e0205 */
[----:B------:R-:W-:-:S04]  /*13150*/  VIADD R8, R8, UR39 ;  /* 0x0000002708087c36 */ /* 0x000fc80008000000 */
[----:B------:R-:W-:Y:S01]  /*13160*/  IMAD.MOV.U32 R9, RZ, RZ, R8 ;  /* 0x000000ffff097224 */ /* 0x000fe200078e0008 */
[----:B------:R-:W-:Y:S02]  /*13170*/  UIMAD UR10, UR11, UR13, UR10 ;  /* 0x0000000d0b0a72a4 */ /* 0x000fe4000f8e020a */
[----:B------:R-:W-:-:S04]  /*13180*/  UIMAD.WIDE.U32 UR8, UR8, UR12, URZ ;  /* 0x0000000c080872a5 */ /* 0x000fc8000f8e003f */
[----:B------:R-:W-:-:S03]  /*13190*/  UIADD3 UR9, UR9, UR10, URZ ;  /* 0x0000000a09097290 */ /* 0x000fc6000fffe03f */
[----:B------:R-:W-:Y:S01]  /*131a0*/  ULDC.64 UR10, c[0x0][0xae8] ;  /* 0x0002ba00000a7ab9 */ /* 0x000fe20000000a00 */
[----:B--2---:R-:W-:Y:S01]  /*131b0*/  ISETP.NE.AND P0, PT, R15, 0x1, PT ;  /* 0x000000010f00780c */ /* 0x004fe20003f05270 */
[----:B------:R-:W-:Y:S01]  /*131c0*/  UIMAD.WIDE.U32 UR8, UR36, UR10, UR8 ;  /* 0x0000000a240872a5 */ /* 0x000fe2000f8e0008 */
[----:B------:R-:W-:-:S03]  /*131d0*/  IMAD R19, R4, R15, RZ ;  /* 0x0000000f04137224 */ /* 0x000fc600078e02ff */
[----:B------:R-:W-:-:S03]  /*131e0*/  UIMAD UR9, UR36, UR11, UR9 ;  /* 0x0000000b240972a4 */ /* 0x000fc6000f8e0209 */
[----:B------:R-:W-:Y:S02]  /*131f0*/  ULDC.64 UR10, c[0x0][0xaf0] ;  /* 0x0002bc00000a7ab9 */ /* 0x000fe40000000a00 */
[----:B------:R-:W-:Y:S02]  /*13200*/  UIMAD UR7, UR7, UR10, URZ ;  /* 0x0000000a070772a4 */ /* 0x000fe4000f8e023f */
[----:B------:R-:W-:Y:S01]  /*13210*/  UIMAD.WIDE.U32 UR8, UR4, UR10, UR8 ;  /* 0x0000000a040872a5 */ /* 0x000fe2000f8e0008 */
[----:B01----:R-:W0:Y:S01]  /*13220*/  @P0 LDC R7, c[0x0][0xbec] ;  /* 0x0002fb00ff070b82 */ /* 0x003e220000000800 */
[----:B------:R-:W-:-:S03]  /*13230*/  UIMAD UR7, UR4, UR11, UR7 ;  /* 0x0000000b040772a4 */ /* 0x000fc6000f8e0207 */
[----:B------:R-:W-:Y:S01]  /*13240*/  ULDC.64 UR10, c[0x0][0xae0] ;  /* 0x0002b800000a7ab9 */ /* 0x000fe20000000a00 */
[----:B------:R-:W-:-:S03]  /*13250*/  UIADD3 UR4, UR9, UR7, URZ ;  /* 0x0000000709047290 */ /* 0x000fc6000fffe03f */
        /* <DEDUP_REMOVED lines=21> */
[----:B------:R-:W-:-:S04]  /*133b0*/  LEA R8, P0, R6, UR8, 0x1 ;  /* 0x0000000806087c11 */ /* 0x000fc8000f8008ff */
[----:B------:R-:W-:Y:S01]  /*133c0*/  LEA.HI.X R10, R6, UR9, R7, 0x1, P0 ;  /* 0x00000009060a7c11 */ /* 0x000fe200080f0c07 */
[----:B------:R-:W0:Y:S01]  /*133d0*/  SHFL.IDX PT, R9, R8, RZ, 0x181f ;  /* 0x00181fff08097589 */ /* 0x000e2200000e0000 */
[----:B------:R-:W-:Y:S01]  /*133e0*/  VIADD R6, R5, UR39 ;  /* 0x0000002705067c36 */ /* 0x000fe20008000000 */
[----:B------:R-:W-:Y:S02]  /*133f0*/  ISETP.GE.AND P0, PT, R0, UR4, PT ;  /* 0x0000000400007c0c */ /* 0x000fe4000bf06270 */
[----:B------:R-:W1:Y:S01]  /*13400*/  SHFL.IDX PT, R13, R8, 0x1, 0x181f ;  /* 0x00381f00080d7f89 */ /* 0x000e6200000e0000 */
[C---:B------:R-:W-:Y:S01]  /*13410*/  VIADD R4, R6.reuse, 0x30 ;  /* 0x0000003006047836 */ /* 0x040fe20000000000 */
[CC--:B------:R-:W-:Y:S01]  /*13420*/  ISETP.GE.OR P3, PT, R6.reuse, R19.reuse, P0 ;  /* 0x000000130600720c */ /* 0x0c0fe20000766670 */
[C---:B------:R-:W-:Y:S01]  /*13430*/  VIADD R5, R6.reuse, 0x60 ;  /* 0x0000006006057836 */ /* 0x040fe20000000000 */
[----:B------:R-:W2:Y:S01]  /*13440*/  SHFL.IDX PT, R15, R8, 0x2, 0x181f ;  /* 0x00581f00080f7f89 */ /* 0x000ea200000e0000 */
[----:B------:R-:W-:Y:S01]  /*13450*/  VIADD R6, R6, 0x90 ;  /* 0x0000009006067836 */ /* 0x000fe20000000000 */
[----:B------:R-:W-:-:S02]  /*13460*/  ISETP.GE.OR P2, PT, R4, R19, P0 ;  /* 0x000000130400720c */ /* 0x000fc40000746670 */
[----:B------:R-:W3:Y:S01]  /*13470*/  SHFL.IDX PT, R7, R10, RZ, 0x181f ;  /* 0x00181fff0a077589 */ /* 0x000ee200000e0000 */
[-C--:B------:R-:W-:Y:S02]  /*13480*/  ISETP.GE.OR P1, PT, R5, R19.reuse, P0 ;  /* 0x000000130500720c */ /* 0x080fe40000726670 */
[----:B------:R-:W-:Y:S01]  /*13490*/  ISETP.GE.OR P0, PT, R6, R19, P0 ;  /* 0x000000130600720c */ /* 0x000fe20000706670 */
[----:B------:R2:W4:Y:S04]  /*134a0*/  SHFL.IDX PT, R17, R8, 0x3, 0x181f ;  /* 0x00781f0008117f89 */ /* 0x00052800000e0000 */
[----:B------:R-:W5:Y:S04]  /*134b0*/  SHFL.IDX PT, R11, R10, 0x1, 0x181f ;  /* 0x00381f000a0b7f89 */ /* 0x000f6800000e0000 */
[----:B------:R-:W5:Y:S01]  /*134c0*/  SHFL.IDX PT, R12, R10, 0x2, 0x181f ;  /* 0x00581f000a0c7f89 */ /* 0x000f6200000e0000 */
[----:B0-----:R-:W-:-:S03]  /*134d0*/  @!P3 LEA R4, P6, R0, R9, 0x1 ;  /* 0x000000090004b211 */ /* 0x001fc600078c08ff */
[----:B------:R4:W0:Y:S01]  /*134e0*/  SHFL.IDX PT, R14, R10, 0x3, 0x181f ;  /* 0x00781f000a0e7f89 */ /* 0x00082200000e0000 */
[C---:B-1----:R-:W-:Y:S02]  /*134f0*/  @!P2 LEA R6, P5, R0.reuse, R13, 0x1 ;  /* 0x0000000d0006a211 */ /* 0x042fe400078a08ff */
[C---:B--2---:R-:W-:Y:S02]  /*13500*/  @!P1 LEA R8, P4, R0.reuse, R15, 0x1 ;  /* 0x0000000f00089211 */ /* 0x044fe400078808ff */
[C---:B---3--:R-:W-:Y:S02]  /*13510*/  @!P3 LEA.HI.X R5, R0.reuse, R7, R3, 0x1, P6 ;  /* 0x000000070005b211 */ /* 0x048fe400030f0c03 */
[----:B----4-:R-:W-:-:S03]  /*13520*/  @!P0 LEA R10, P6, R0, R17, 0x1 ;  /* 0x00000011000a8211 */ /* 0x010fc600078c08ff */
[----:B------:R2:W-:Y:S01]  /*13530*/  @!P3 ST.E.128 desc[UR52][R4.64], RZ ;  /* 0x000000ff0400b985 */ /* 0x0005e2000c101d34 */
[C-C-:B-----5:R-:W-:Y:S02]  /*13540*/  @!P2 LEA.HI.X R7, R0.reuse, R11, R3.reuse, 0x1, P5 ;  /* 0x0000000b0007a211 */ /* 0x160fe400028f0c03 */
[----:B------:R-:W-:-:S03]  /*13550*/  @!P1 LEA.HI.X R9, R0, R12, R3, 0x1, P4 ;  /* 0x0000000c00099211 */ /* 0x000fc600020f0c03 */
[----:B------:R2:W-:Y:S01]  /*13560*/  @!P2 ST.E.128 desc[UR52][R6.64], RZ ;  /* 0x000000ff0600a985 */ /* 0x0005e2000c101d34 */
[----:B0-----:R-:W-:-:S03]  /*13570*/  @!P0 LEA.HI.X R11, R0, R14, R3, 0x1, P6 ;  /* 0x0000000e000b8211 */ /* 0x001fc600030f0c03 */
[----:B------:R2:W-:Y:S04]  /*13580*/  @!P1 ST.E.128 desc[UR52][R8.64], RZ ;  /* 0x000000ff08009985 */ /* 0x0005e8000c101d34 */
[----:B------:R2:W-:Y:S02]  /*13590*/  @!P0 ST.E.128 desc[UR52][R10.64], RZ ;  /* 0x000000ff0a008985 */ /* 0x0005e4000c101d34 */
.L_x_925:
[----:B------:R-:W-:Y:S05]  /*135a0*/  BSYNC B0 ;  /* 0x0000000000007941 */ /* 0x000fea0003800000 */
.L_x_921:
[----:B------:R-:W-:Y:S02]  /*135b0*/  ULDC UR4, c[0x0][0xc3c] ;  /* 0x00030f0000047ab9 */ /* 0x000fe40000000800 */
[----:B------:R-:W-:-:S06]  /*135c0*/  UISETP.GE.AND UP0, UPT, UR50, UR4, UPT ;  /* 0x000000043200728c */ /* 0x000fcc000bf06270 */
[----:B------:R-:W-:-:S13]  /*135d0*/  PLOP3.LUT P0, PT, PT, PT, UP0, 0x80, 0x0 ;  /* 0x000000000000781c */ /* 0x000fda0003f0f008 */
[----:B------:R-:W-:Y:S05]  /*135e0*/  @!P0 BRA `(.L_x_931) ;  /* 0xfffffed400b48947 */ /* 0x000fea000383ffff */
[----:B------:R-:W-:Y:S05]  /*135f0*/  EXIT ;  /* 0x000000000000794d */ /* 0x000fea0003800000 */
.L_x_834:
[----:B------:R-:W-:-:S08]  /*13600*/  NOP ;  /* 0x0000000000007918 */ /* 0x000fd00000000000 */
[----:B------:R-:W0:-:S00]  /*13610*/  USETMAXREG.DEALLOC.CTAPOOL 0x20 ;  /* 0x00000020000079c8 */ /* 0x000e0000080e0500 */
        /* <DEDUP_REMOVED lines=15> */
.L_x_932:
[----:B------:R-:W0:Y:S01]  /*13710*/  S2R R0, SR_TID.X ;  /* 0x0000000000007919 */ /* 0x000e220000002100 */
[----:B------:R-:W-:Y:S01]  /*13720*/  ULDC UR4, c[0x0][0xc3c] ;  /* 0x00030f0000047ab9 */ /* 0x000fe20000000800 */
[----:B------:R-:W-:Y:S01]  /*13730*/  IMAD.MOV.U32 R7, RZ, RZ, RZ ;  /* 0x000000ffff077224 */ /* 0x000fe200078e00ff */
[----:B0-----:R-:W-:-:S04]  /*13740*/  LOP3.LUT R0, R0, 0x1f, RZ, 0xc0, !PT ;  /* 0x0000001f00007812 */ /* 0x001fc800078ec0ff */
[----:B------:R-:W-:-:S04]  /*13750*/  ISETP.NE.AND P0, PT, R0, 0x1f, PT ;  /* 0x0000001f0000780c */ /* 0x000fc80003f05270 */
[----:B------:R-:W-:-:S13]  /*13760*/  ISETP.GE.OR P1, PT, R0, UR4, !P0 ;  /* 0x0000000400007c0c */ /* 0x000fda000c726670 */
[----:B------:R-:W0:Y:S08]  /*13770*/  @!P1 LDC.64 R4, c[0x0][0xc80] ;  /* 0x00032000ff049b82 */ /* 0x000e300000000a00 */
[----:B------:R-:W1:Y:S01]  /*13780*/  @!P1 LDC.64 R2, c[0x0][0xc78] ;  /* 0x00031e00ff029b82 */ /* 0x000e620000000a00 */
[----:B0-----:R-:W-:-:S05]  /*13790*/  @!P1 IMAD.WIDE.U32 R4, R0, 0x4, R4 ;  /* 0x0000000400049825 */ /* 0x001fca00078e0004 */
[----:B------:R-:W2:Y:S01]  /*137a0*/  @!P1 LDG.E R6, desc[UR52][R4.64] ;  /* 0x0000003404069981 */ /* 0x000ea2000c1e1900 */
[----:B-1----:R-:W-:-:S05]  /*137b0*/  @!P1 IMAD.WIDE.U32 R2, R0, 0x4, R2 ;  /* 0x0000000400029825 */ /* 0x002fca00078e0002 */
[----:B------:R-:W2:Y:S01]  /*137c0*/  @!P1 LDG.E R7, desc[UR52][R2.64] ;  /* 0x0000003402079981 */ /* 0x000ea2000c1e1900 */
[C---:B------:R-:W-:Y:S02]  /*137d0*/  ISETP.NE.AND P1, PT, R0.reuse, RZ, PT ;  /* 0x000000ff0000720c */ /* 0x040fe40003f25270 */
[C---:B------:R-:W-:Y:S02]  /*137e0*/  ISETP.GE.U32.AND P2, PT, R0.reuse, 0x2, PT ;  /* 0x000000020000780c */ /* 0x040fe40003f46070 */
[C---:B------:R-:W-:Y:S02]  /*137f0*/  ISETP.GE.U32.AND P3, PT, R0.reuse, 0x4, PT ;  /* 0x000000040000780c */ /* 0x040fe40003f66070 */
[C---:B------:R-:W-:Y:S02]  /*13800*/  ISETP.GE.U32.AND P4, PT, R0.reuse, 0x8, PT ;  /* 0x000000080000780c */ /* 0x040fe40003f86070 */
[----:B------:R-:W-:Y:S01]  /*13810*/  ISETP.GE.U32.AND P5, PT, R0, 0x10, PT ;  /* 0x000000100000780c */ /* 0x000fe20003fa6070 */
[----:B------:R-:W-:Y:S01]  /*13820*/  UMOV UR42, URZ ;  /* 0x0000003f002a7c82 */ /* 0x000fe20008000000 */
        /* <DEDUP_REMOVED lines=14> */
[----:B------:R-:W1:Y:S01]  /*13910*/  S2R R9, SR_CTAID.X ;  /* 0x0000000000097919 */ /* 0x000e620000002500 */
[----:B0-----:R-:W-:Y:S02]  /*13920*/  SEL R5, R4, RZ, P5 ;  /* 0x000000ff04057207 */ /* 0x001fe40002800000 */
[----:B------:R-:W0:Y:S03]  /*13930*/  LDC R4, c[0x0][0xc38] ;  /* 0x00030e00ff047b82 */ /* 0x000e260000000800 */
[----:B------:R-:W-:-:S05]  /*13940*/  IMAD.IADD R11, R2, 0x1, R5 ;  /* 0x00000001020b7824 */ /* 0x000fca00078e0205 */
[----:B------:R-:W0:Y:S02]  /*13950*/  SHFL.IDX PT, R5, R11, 0x1f, 0x1f ;  /* 0x03e01f000b057f89 */ /* 0x000e2400000e0000 */
[----:B0-----:R-:W-:-:S05]  /*13960*/  IMAD R8, R5, R4, RZ ;  /* 0x0000000405087224 */ /* 0x001fca00078e02ff */
[----:B-1----:R-:W-:Y:S01]  /*13970*/  ISETP.GT.AND P6, PT, R8, R9, PT ;  /* 0x000000090800720c */ /* 0x002fe20003fc4270 */
[----:B------:R-:W-:-:S12]  /*13980*/  IMAD.MOV.U32 R3, RZ, RZ, R8 ;  /* 0x000000ffff037224 */ /* 0x000fd800078e0008 */
[----:B------:R-:W-:Y:S05]  /*13990*/  @P6 BRA `(.L_x_934) ;  /* 0x0000000000a86947 */ /* 0x000fea0003800000 */
[----:B------:R-:W-:Y:S01]  /*139a0*/  IMAD.MOV.U32 R8, RZ, RZ, R3 ;  /* 0x000000ffff087224 */ /* 0x000fe200078e0003 */
[----:B------:R-:W-:Y:S01]  /*139b0*/  UMOV UR42, URZ ;  /* 0x0000003f002a7c82 */ /* 0x000fe20008000000 */
[----:B------:R-:W-:-:S05]  /*139c0*/  ULDC UR5, c[0x0][0xc3c] ;  /* 0x00030f0000057ab9 */ /* 0x000fca0000000800 */
.L_x_936:
[----:B------:R-:W-:-:S03]  /*139d0*/  UIADD3 UR4, UR42, 0x1f, URZ ;  /* 0x0000001f2a047890 */ /* 0x000fc6000fffe03f */
[----:B------:R-:W-:Y:S01]  /*139e0*/  ULDC UR42, c[0x0][0xc3c] ;  /* 0x00030f00002a7ab9 */ /* 0x000fe20000000800 */
[----:B------:R-:W-:-:S06]  /*139f0*/  UISETP.GE.AND UP0, UPT, UR4, UR5, UPT ;  /* 0x000000050400728c */ /* 0x000fcc000bf06270 */
[----:B------:R-:W-:-:S13]  /*13a00*/  PLOP3.LUT P6, PT, PT, PT, UP0, 0x40, 0x0 ;  /* 0x000000000000781c */ /* 0x000fda0003fce808 */
[----:B------:R-:W-:Y:S05]  /*13a10*/  @!P6 BRA `(.L_x_935) ;  /* 0x0000000800cce947 */ /* 0x000fea0003800000 */
[----:B------:R-:W-:Y:S02]  /*13a20*/  UMOV UR42, UR4 ;  /* 0x00000004002a7c82 */ /* 0x000fe40008000000 */
[----:B------:R-:W-:-:S05]  /*13a30*/  VIADD R7, R0, UR42 ;  /* 0x0000002a00077c36 */ /* 0x000fca0008000000 */
[----:B------:R-:W-:-:S13]  /*13a40*/  ISETP.GE.OR P6, PT, R7, UR5, !P0 ;  /* 0x0000000507007c0c */ /* 0x000fda000c7c6670 */
[----:B------:R-:W0:Y:S08]  /*13a50*/  @!P6 LDC.64 R4, c[0x0][0xc80] ;  /* 0x00032000ff04eb82 */ /* 0x000e300000000a00 */
[----:B------:R-:W1:Y:S01]  /*13a60*/  @!P6 LDC.64 R2, c[0x0][0xc78] ;  /* 0x00031e00ff02eb82 */ /* 0x000e620000000a00 */
[----:B0-----:R-:W-:-:S04]  /*13a70*/  @!P6 IMAD.WIDE R4, R7, 0x4, R4 ;  /* 0x000000040704e825 */ /* 0x001fc800078e0204 */
[----:B-1----:R-:W-:Y:S01]  /*13a80*/  @!P6 IMAD.WIDE R2, R7, 0x4, R2 ;  /* 0x000000040702e825 */ /* 0x002fe200078e0202 */
[----:B------:R-:W-:-:S06]  /*13a90*/  CS2R R6, SRZ ;  /* 0x0000000000067805 */ /* 0x000fcc000001ff00 */
[----:B------:R0:W2:Y:S04]  /*13aa0*/  @!P6 LDG.E R6, desc[UR52][R4.64] ;  /* 0x000000340406e981 */ /* 0x0000a8000c1e1900 */
[----:B------:R-:W2:Y:S01]  /*13ab0*/  @!P6 LDG.E R7, desc[UR52][R2.64] ;  /* 0x000000340207e981 */ /* 0x000ea2000c1e1900 */
[----:B0-----:R-:W0:Y:S01]  /*13ac0*/  LDC R4, c[0x0][0xc38] ;  /* 0x00030e00ff047b82 */ /* 0x001e220000000800 */
[----:B--2---:R-:W-:-:S05]  /*13ad0*/  IMAD R13, R6, R7, RZ ;  /* 0x00000007060d7224 */ /* 0x004fca00078e02ff */
        /* <DEDUP_REMOVED lines=20> */
[----:B------:R-:W-:Y:S02]  /*13c20*/  IMAD.MOV.U32 R11, RZ, RZ, R2 ;  /* 0x000000ffff0b7224 */ /* 0x000fe400078e0002 */
[----:B------:R-:W-:-:S07]  /*13c30*/  IMAD.MOV.U32 R3, RZ, RZ, R5 ;  /* 0x000000ffff037224 */ /* 0x000fce00078e0005 */
.L_x_934:
[----:B------:R-:W-:Y:S02]  /*13c40*/  IMAD.IADD R24, R8, 0x1, -R3 ;  /* 0x0000000108187824 */ /* 0x000fe400078e0a03 */
[----:B------:R-:W-:Y:S02]  /*13c50*/  IMAD.MOV.U32 R3, RZ, RZ, RZ ;  /* 0x000000ffff037224 */ /* 0x000fe400078e00ff */
[----:B------:R-:W-:-:S05]  /*13c60*/  IMAD R2, R11, R4, R24 ;  /* 0x000000040b027224 */ /* 0x000fca00078e0218 */
[----:B------:R-:W-:-:S13]  /*13c70*/  ISETP.GT.AND P0, PT, R2, R9, PT ;  /* 0x000000090200720c */ /* 0x000fda0003f04270 */
[----:B------:R-:W-:Y:S02]  /*13c80*/  VOTEU.ANY UR5, UPT, !P0 ;  /* 0x0000000000057886 */ /* 0x000fe400040e0100 */
[----:B------:R-:W-:Y:S02]  /*13c90*/  UPOPC UR4, UR5 ;  /* 0x00000005000472bf */ /* 0x000fe40008000000 */
[----:B------:R-:W-:Y:S02]  /*13ca0*/  ISETP.NE.AND P0, PT, RZ, UR5, PT ;  /* 0x00000005ff007c0c */ /* 0x000fe4000bf05270 */
[----:B------:R-:W-:Y:S02]  /*13cb0*/  UIADD3 UR42, UR4, UR42, URZ ;  /* 0x0000002a042a7290 */ /* 0x000fe4000fffe03f */
[----:B------:R-:W-:Y:S02]  /*13cc0*/  IMAD.U32 R2, RZ, RZ, UR4 ;  /* 0x00000004ff027e24 */ /* 0x000fe4000f8e00ff */
[----:B------:R-:W-:-:S03]  /*13cd0*/  IMAD.U32 R5, RZ, RZ, UR4 ;  /* 0x00000004ff057e24 */ /* 0x000fc6000f8e00ff */
[----:B------:R-:W0:Y:S04]  /*13ce0*/  SHFL.IDX PT, R7, R7, R2, 0x1f ;  /* 0x00001f0207077589 */ /* 0x000e2800000e0000 */
[----:B------:R1:W2:Y:S01]  /*13cf0*/  SHFL.IDX PT, R6, R6, R5, 0x1f ;  /* 0x00001f0506067589 */ /* 0x0002a200000e0000 */
[----:B0-----:R-:W-:Y:S01]  /*13d00*/  ISETP.NE.AND P1, PT, R7, 0x1, PT ;  /* 0x000000010700780c */ /* 0x001fe20003f25270 */
[----:B-1----:R-:W-:-:S12]  /*13d10*/  @!P0 BRA `(.L_x_937) ;  /* 0x00000000000c8947 */ /* 0x002fd80003800000 */
[----:B------:R-:W-:-:S06]  /*13d20*/  UIADD3 UR4, UR4, -0x1, URZ ;  /* 0xffffffff04047890 */ /* 0x000fcc000fffe03f */
[----:B------:R-:W-:-:S05]  /*13d30*/  IMAD.U32 R2, RZ, RZ, UR4 ;  /* 0x00000004ff027e24 */ /* 0x000fca000f8e00ff */
[----:B------:R0:W1:Y:S02]  /*13d40*/  SHFL.IDX PT, R3, R11, R2, 0x1f ;  /* 0x00001f020b037589 */ /* 0x00006400000e0000 */
.L_x_937:
[----:B-1----:R-:W-:-:S04]  /*13d50*/  IMAD R24, R3, R4, R24 ;  /* 0x0000000403187224 */ /* 0x002fc800078e0218 */
[----:B------:R-:W-:Y:S01]  /*13d60*/  IMAD.IADD R5, R9, 0x1, -R24 ;  /* 0x0000000109057824 */ /* 0x000fe200078e0a18 */
[----:B------:R-:W-:Y:S06]  /*13d70*/  @!P1 BRA `(.L_x_938) ;  /* 0x0000000000e89947 */ /* 0x000fec0003800000 */
[-C--:B--2---:R-:W-:Y:S02]  /*13d80*/  IABS R8, R6.reuse ;  /* 0x0000000600087213 */ /* 0x084fe40000000000 */
[----:B------:R-:W-:Y:S02]  /*13d90*/  IABS R4, R7 ;  /* 0x0000000700047213 */ /* 0x000fe40000000000 */
[----:B------:R-:W1:Y:S01]  /*13da0*/  I2F.RP R9, R8 ;  /* 0x0000000800097306 */ /* 0x000e620000209400 */
[----:B------:R-:W-:Y:S02]  /*13db0*/  IABS R10, R5 ;  /* 0x00000005000a7213 */ /* 0x000fe40000000000 */
[----:B------:R-:W-:-:S05]  /*13dc0*/  IABS R12, R6 ;  /* 0x00000006000c7213 */ /* 0x000fca0000000000 */
[----:B-1----:R-:W0:Y:S02]  /*13dd0*/  MUFU.RCP R9, R9 ;  /* 0x0000000900097308 */ /* 0x002e240000001000 */
[----:B0-----:R-:W-:-:S06]  /*13de0*/  VIADD R2, R9, 0xffffffe ;  /* 0x0ffffffe09027836 */ /* 0x001fcc0000000000 */
[----:B------:R-:W0:Y:S08]  /*13df0*/  I2F.RP R9, R4 ;  /* 0x0000000400097306 */ /* 0x000e300000209400 */
[----:B------:R1:W2:Y:S08]  /*13e00*/  F2I.FTZ.U32.TRUNC.NTZ R3, R2 ;  /* 0x0000000200037305 */ /* 0x0002b0000021f000 */
[----:B0-----:R-:W0:Y:S01]  /*13e10*/  MUFU.RCP R9, R9 ;  /* 0x0000000900097308 */ /* 0x001e220000001000 */
[----:B-1----:R-:W-:-:S02]  /*13e20*/  IMAD.MOV.U32 R2, RZ, RZ, RZ ;  /* 0x000000ffff027224 */ /* 0x002fc400078e00ff */
[----:B--2---:R-:W-:-:S04]  /*13e30*/  IMAD.MOV R11, RZ, RZ, -R3 ;  /* 0x000000ffff0b7224 */ /* 0x004fc800078e0a03 */
[----:B------:R-:W-:-:S04]  /*13e40*/  IMAD R11, R11, R8, RZ ;  /* 0x000000080b0b7224 */ /* 0x000fc800078e02ff */
[----:B------:R-:W-:-:S04]  /*13e50*/  IMAD.HI.U32 R3, R3, R11, R2 ;  /* 0x0000000b03037227 */ /* 0x000fc800078e0002 */
[----:B------:R-:W-:Y:S02]  /*13e60*/  IMAD.MOV R11, RZ, RZ, -R12 ;  /* 0x000000ffff0b7224 */ /* 0x000fe400078e0a0c */
[----:B------:R-:W-:-:S04]  /*13e70*/  IMAD.HI.U32 R2, R3, R10, RZ ;  /* 0x0000000a03027227 */ /* 0x000fc800078e00ff */
[----:B------:R-:W-:Y:S02]  /*13e80*/  IMAD R3, R2, R11, R10 ;  /* 0x0000000b02037224 */ /* 0x000fe400078e020a */
[----:B0-----:R-:W-:-:S03]  /*13e90*/  VIADD R10, R9, 0xffffffe ;  /* 0x0ffffffe090a7836 */ /* 0x001fc60000000000 */
[----:B------:R-:W-:-:S13]  /*13ea0*/  ISETP.GT.U32.AND P1, PT, R8, R3, PT ;  /* 0x000000030800720c */ /* 0x000fda0003f24070 */
[----:B------:R-:W-:Y:S02]  /*13eb0*/  @!P1 IMAD.IADD R3, R3, 0x1, -R8 ;  /* 0x0000000103039824 */ /* 0x000fe400078e0a08 */
[----:B------:R-:W-:Y:S01]  /*13ec0*/  @!P1 VIADD R2, R2, 0x1 ;  /* 0x0000000102029836 */ /* 0x000fe20000000000 */
[----:B------:R-:W-:Y:S02]  /*13ed0*/  ISETP.NE.AND P1, PT, R6, RZ, PT ;  /* 0x000000ff0600720c */ /* 0x000fe40003f25270 */
[----:B------:R-:W-:Y:S02]  /*13ee0*/  ISETP.GE.U32.AND P0, PT, R3, R8, PT ;  /* 0x000000080300720c */ /* 0x000fe40003f06070 */
[----:B------:R-:W-:Y:S01]  /*13ef0*/  LOP3.LUT R8, R5, R6, RZ, 0x3c, !PT ;  /* 0x0000000605087212 */ /* 0x000fe200078e3cff */
[----:B------:R-:W0:Y:S03]  /*13f00*/  F2I.FTZ.U32.TRUNC.NTZ R3, R10 ;  /* 0x0000000a00037305 */ /* 0x000e26000021f000 */
[----:B------:R-:W-:-:S07]  /*13f10*/  ISETP.GE.AND P2, PT, R8, RZ, PT ;  /* 0x000000ff0800720c */ /* 0x000fce0003f46270 */
[----:B------:R-:W-:-:S04]  /*13f20*/  @P0 VIADD R2, R2, 0x1 ;  /* 0x0000000102020836 */ /* 0x000fc80000000000 */
[----:B------:R-:W-:Y:S01]  /*13f30*/  IMAD.MOV.U32 R12, RZ, RZ, R2 ;  /* 0x000000ffff0c7224 */ /* 0x000fe200078e0002 */
[----:B------:R-:W-:Y:S01]  /*13f40*/  IABS R2, R7 ;  /* 0x0000000700027213 */ /* 0x000fe20000000000 */
[----:B0-----:R-:W-:Y:S02]  /*13f50*/  IMAD.MOV R9, RZ, RZ, -R3 ;  /* 0x000000ffff097224 */ /* 0x001fe400078e0a03 */
[----:B------:R-:W-:Y:S01]  /*13f60*/  @!P2 IMAD.MOV R12, RZ, RZ, -R12 ;  /* 0x000000ffff0ca224 */ /* 0x000fe200078e0a0c */
[----:B------:R-:W-:Y:S01]  /*13f70*/  @!P1 LOP3.LUT R12, RZ, R6, RZ, 0x33, !PT ;  /* 0x00000006ff0c9212 */ /* 0x000fe200078e33ff */
[----:B------:R-:W-:Y:S02]  /*13f80*/  IMAD.MOV R10, RZ, RZ, -R2 ;  /* 0x000000ffff0a7224 */ /* 0x000fe400078e0a02 */
[----:B------:R-:W-:Y:S01]  /*13f90*/  IMAD R9, R9, R4, RZ ;  /* 0x0000000409097224 */ /* 0x000fe200078e02ff */
[----:B------:R-:W-:Y:S01]  /*13fa0*/  IABS R8, R12 ;  /* 0x0000000c00087213 */ /* 0x000fe20000000000 */
[----:B------:R-:W-:-:S04]  /*13fb0*/  IMAD.MOV.U32 R2, RZ, RZ, RZ ;  /* 0x000000ffff027224 */ /* 0x000fc800078e00ff */
[----:B------:R-:W-:-:S04]  /*13fc0*/  IMAD.HI.U32 R2, R3, R9, R2 ;  /* 0x0000000903027227 */ /* 0x000fc800078e0002 */
[----:B------:R-:W-:Y:S02]  /*13fd0*/  IMAD.MOV.U32 R3, RZ, RZ, R8 ;  /* 0x000000ffff037224 */ /* 0x000fe400078e0008 */
[----:B------:R-:W-:Y:S02]  /*13fe0*/  IMAD.MOV.U32 R8, RZ, RZ, R10 ;  /* 0x000000ffff087224 */ /* 0x000fe400078e000a */
[----:B------:R-:W-:-:S04]  /*13ff0*/  IMAD.HI.U32 R2, R2, R3, RZ ;  /* 0x0000000302027227 */ /* 0x000fc800078e00ff */
[----:B------:R-:W-:-:S05]  /*14000*/  IMAD R3, R2, R8, R3 ;  /* 0x0000000802037224 */ /* 0x000fca00078e0203 */
[----:B------:R-:W-:-:S13]  /*14010*/  ISETP.GT.U32.AND P1, PT, R4, R3, PT ;  /* 0x000000030400720c */ /* 0x000fda0003f24070 */
[----:B------:R-:W-:Y:S02]  /*14020*/  @!P1 IMAD.IADD R3, R3, 0x1, -R4 ;  /* 0x0000000103039824 */ /* 0x000fe400078e0a04 */
[----:B------:R-:W-:Y:S01]  /*14030*/  @!P1 VIADD R2, R2, 0x1 ;  /* 0x0000000102029836 */ /* 0x000fe20000000000 */
[----:B------:R-:W-:Y:S02]  /*14040*/  ISETP.NE.AND P1, PT, R7, RZ, PT ;  /* 0x000000ff0700720c */ /* 0x000fe40003f25270 */
[----:B------:R-:W-:Y:S02]  /*14050*/  ISETP.GE.U32.AND P0, PT, R3, R4, PT ;  /* 0x000000040300720c */ /* 0x000fe40003f06070 */
[----:B------:R-:W-:-:S04]  /*14060*/  LOP3.LUT R3, R12, R7, RZ, 0x3c, !PT ;  /* 0x000000070c037212 */ /* 0x000fc800078e3cff */
[----:B------:R-:W-:Y:S01]  /*14070*/  ISETP.GE.AND P2, PT, R3, RZ, PT ;  /* 0x000000ff0300720c */ /* 0x000fe20003f46270 */
[----:B------:R-:W-:-:S06]  /*14080*/  IMAD.MOV R3, RZ, RZ, -R12 ;  /* 0x000000ffff037224 */ /* 0x000fcc00078e0a0c */
[----:B------:R-:W-:-:S06]  /*14090*/  @P0 VIADD R2, R2, 0x1 ;  /* 0x0000000102020836 */ /* 0x000fcc0000000000 */
[----:B------:R-:W-:Y:S01]  /*140a0*/  @!P2 IMAD.MOV R2, RZ, RZ, -R2 ;  /* 0x000000ffff02a224 */ /* 0x000fe200078e0a02 */
[----:B------:R-:W-:-:S05]  /*140b0*/  @!P1 LOP3.LUT R2, RZ, R7, RZ, 0x33, !PT ;  /* 0x00000007ff029212 */ /* 0x000fca00078e33ff */
[----:B------:R-:W-:-:S04]  /*140c0*/  IMAD.MOV R26, RZ, RZ, -R2 ;  /* 0x000000ffff1a7224 */ /* 0x000fc800078e0a02 */
[C---:B------:R-:W-:Y:S02]  /*140d0*/  IMAD R26, R7.reuse, R26, R12 ;  /* 0x0000001a071a7224 */ /* 0x040fe400078e020c */
[----:B------:R-:W-:Y:S02]  /*140e0*/  IMAD R7, R7, 0x1000000, R2 ;  /* 0x0100000007077824 */ /* 0x000fe400078e0202 */
[----:B------:R-:W-:Y:S02]  /*140f0*/  IMAD R2, R6, R3, R5 ;  /* 0x0000000306027224 */ /* 0x000fe400078e0205 */
[----:B------:R-:W-:Y:S01]  /*14100*/  IMAD R26, R26, 0x10000, R7 ;  /* 0x000100001a1a7824 */ /* 0x000fe200078e0207 */
[----:B------:R-:W-:Y:S06]  /*14110*/  BRA `(.L_x_939) ;  /* 0x0000000400007947 */ /* 0x000fec0003800000 */
.L_x_938:
[----:B------:R-:W-:Y:S02]  /*14120*/  ULDC.64 UR4, c[0x0][0xc90] ;  /* 0x0003240000047ab9 */ /* 0x000fe40000000a00 */
[----:B------:R-:W-:-:S06]  /*14130*/  UIMAD.WIDE UR4, UR42, 0x4, UR4 ;  /* 0x000000042a0478a5 */ /* 0x000fcc000f8e0204 */
[----:B0-----:R-:W-:Y:S02]  /*14140*/  IMAD.U32 R2, RZ, RZ, UR4 ;  /* 0x00000004ff027e24 */ /* 0x001fe4000f8e00ff */
[----:B------:R-:W-:-:S05]  /*14150*/  IMAD.U32 R3, RZ, RZ, UR5 ;  /* 0x00000005ff037e24 */ /* 0x000fca000f8e00ff */
[----:B------:R0:W2:Y:S01]  /*14160*/  LDG.E R9, desc[UR52][R2.64] ;  /* 0x0000003402097981 */ /* 0x0000a2000c1e1900 */
[----:B------:R-:W-:Y:S01]  /*14170*/  IABS R13, R5 ;  /* 0x00000005000d7213 */ /* 0x000fe20000000000 */
[----:B0-----:R-:W-:Y:S02]  /*14180*/  IMAD.MOV.U32 R2, RZ, RZ, RZ ;  /* 0x000000ffff027224 */ /* 0x001fe400078e00ff */
[----:B--2---:R-:W-:-:S05]  /*14190*/  IMAD R8, R6, R9, RZ ;  /* 0x0000000906087224 */ /* 0x004fca00078e02ff */
[-C--:B------:R-:W-:Y:S02]  /*141a0*/  IABS R12, R8.reuse ;  /* 0x00000008000c7213 */ /* 0x080fe40000000000 */
[----:B------:R-:W-:Y:S02]  /*141b0*/  IABS R14, R8 ;  /* 0x00000008000e7213 */ /* 0x000fe40000000000 */
[----:B------:R-:W0:Y:S08]  /*141c0*/  I2F.RP R7, R12 ;  /* 0x0000000c00077306 */ /* 0x000e300000209400 */
[----:B0-----:R-:W0:Y:S02]  /*141d0*/  MUFU.RCP R7, R7 ;  /* 0x0000000700077308 */ /* 0x001e240000001000 */
[----:B0-----:R-:W-:-:S06]  /*141e0*/  VIADD R10, R7, 0xffffffe ;  /* 0x0ffffffe070a7836 */ /* 0x001fcc0000000000 */
[----:B------:R-:W0:Y:S02]  /*141f0*/  F2I.FTZ.U32.TRUNC.NTZ R3, R10 ;  /* 0x0000000a00037305 */ /* 0x000e24000021f000 */
[----:B0-----:R-:W-:-:S04]  /*14200*/  IMAD.MOV R11, RZ, RZ, -R3 ;  /* 0x000000ffff0b7224 */ /* 0x001fc800078e0a03 */
[----:B------:R-:W-:-:S04]  /*14210*/  IMAD R11, R11, R12, RZ ;  /* 0x0000000c0b0b7224 */ /* 0x000fc800078e02ff */
[----:B------:R-:W-:-:S04]  /*14220*/  IMAD.HI.U32 R2, R3, R11, R2 ;  /* 0x0000000b03027227 */ /* 0x000fc800078e0002 */
[----:B------:R-:W-:Y:S02]  /*14230*/  IMAD.MOV.U32 R11, RZ, RZ, R13 ;  /* 0x000000ffff0b7224 */ /* 0x000fe400078e000d */
[----:B------:R-:W-:Y:S02]  /*14240*/  IMAD.MOV R3, RZ, RZ, -R14 ;  /* 0x000000ffff037224 */ /* 0x000fe400078e0a0e */
        /* <DEDUP_REMOVED lines=12> */
[----:B------:R-:W-:Y:S02]  /*14310*/  IMAD R7, R9, R2, RZ ;  /* 0x0000000209077224 */ /* 0x000fe400078e02ff */
[----:B------:R-:W-:Y:S02]  /*14320*/  IMAD.MOV R2, RZ, RZ, -R2 ;  /* 0x000000ffff027224 */ /* 0x000fe400078e0a02 */
[----:B------:R-:W-:Y:S02]  /*14330*/  IMAD.MOV R3, RZ, RZ, -R7 ;  /* 0x000000ffff037224 */ /* 0x000fe400078e0a07 */
[----:B------:R-:W-:-:S03]  /*14340*/  IMAD R12, R8, R2, R5 ;  /* 0x00000002080c7224 */ /* 0x000fc600078e0205 */
[----:B------:R-:W-:Y:S02]  /*14350*/  VIADDMNMX R4, R3, R4, R9, PT ;  /* 0x0000000403047246 */ /* 0x000fe40003800109 */
[----:B------:R-:W-:Y:S02]  /*14360*/  IADD3 R7, R7, 0x1000000, R12 ;  /* 0x0100000007077810 */ /* 0x000fe40007ffe00c */
[-C--:B------:R-:W-:Y:S01]  /*14370*/  IABS R9, R4.reuse ;  /* 0x0000000400097213 */ /* 0x080fe20000000000 */
[----:B------:R-:W-:Y:S01]  /*14380*/  IMAD.MOV R26, RZ, RZ, -R4 ;  /* 0x000000ffff1a7224 */ /* 0x000fe200078e0a04 */
[----:B------:R-:W-:Y:S02]  /*14390*/  IABS R8, R4 ;  /* 0x0000000400087213 */ /* 0x000fe40000000000 */
[----:B------:R-:W0:Y:S03]  /*143a0*/  I2F.RP R10, R9 ;  /* 0x00000009000a7306 */ /* 0x000e260000209400 */
[----:B------:R-:W-:-:S05]  /*143b0*/  IMAD.MOV R8, RZ, RZ, -R8 ;  /* 0x000000ffff087224 */ /* 0x000fca00078e0a08 */
[----:B0-----:R-:W0:Y:S02]  /*143c0*/  MUFU.RCP R10, R10 ;  /* 0x0000000a000a7308 */ /* 0x001e240000001000 */
[----:B0-----:R-:W-:-:S06]  /*143d0*/  VIADD R3, R10, 0xffffffe ;  /* 0x0ffffffe0a037836 */ /* 0x001fcc0000000000 */
[----:B------:R-:W0:Y:S02]  /*143e0*/  F2I.FTZ.U32.TRUNC.NTZ R3, R3 ;  /* 0x0000000300037305 */ /* 0x000e24000021f000 */
[----:B0-----:R-:W-:-:S04]  /*143f0*/  IMAD.MOV R11, RZ, RZ, -R3 ;  /* 0x000000ffff0b7224 */ /* 0x001fc800078e0a03 */
[----:B------:R-:W-:Y:S01]  /*14400*/  IMAD.MOV.U32 R2, RZ, RZ, R11 ;  /* 0x000000ffff027224 */ /* 0x000fe200078e000b */
[----:B------:R-:W-:-:S03]  /*14410*/  IABS R11, R12 ;  /* 0x0000000c000b7213 */ /* 0x000fc60000000000 */
[----:B------:R-:W-:Y:S02]  /*14420*/  IMAD R5, R2, R9, RZ ;  /* 0x0000000902057224 */ /* 0x000fe400078e02ff */
[----:B------:R-:W-:-:S04]  /*14430*/  IMAD.MOV.U32 R2, RZ, RZ, RZ ;  /* 0x000000ffff027224 */ /* 0x000fc800078e00ff */
[----:B------:R-:W-:Y:S01]  /*14440*/  IMAD.HI.U32 R2, R3, R5, R2 ;  /* 0x0000000503027227 */ /* 0x000fe200078e0002 */
[----:B------:R-:W-:-:S04]  /*14450*/  LOP3.LUT R3, R12, R4, RZ, 0x3c, !PT ;  /* 0x000000040c037212 */ /* 0x000fc800078e3cff */
[----:B------:R-:W-:Y:S01]  /*14460*/  ISETP.GE.AND P2, PT, R3, RZ, PT ;  /* 0x000000ff0300720c */ /* 0x000fe20003f46270 */
        /* <DEDUP_REMOVED lines=9> */
[----:B------:R-:W-:-:S05]  /*14500*/  @!P1 LOP3.LUT R2, RZ, R4, RZ, 0x33, !PT ;  /* 0x00000004ff029212 */ /* 0x000fca00078e33ff */
[----:B------:R-:W-:-:S07]  /*14510*/  IMAD R26, R2, R26, R7 ;  /* 0x0000001a021a7224 */ /* 0x000fce00078e0207 */
.L_x_939:
[----:B------:R-:W-:-:S05]  /*14520*/  LOP3.LUT R25, RZ, R2, RZ, 0x33, !PT ;  /* 0x00000002ff197212 */ /* 0x000fca00078e33ff */
[----:B------:R-:W-:Y:S01]  /*14530*/  IMAD.IADD R25, R6, 0x1, R25 ;  /* 0x0000000106197824 */ /* 0x000fe200078e0219 */
[----:B------:R-:W-:Y:S06]  /*14540*/  BRA `(.L_x_940) ;  /* 0x00000000000c7947 */ /* 0x000fec0003800000 */
.L_x_935:
[----:B------:R-:W-:Y:S02]  /*14550*/  IMAD.MOV.U32 R24, RZ, RZ, R9 ;  /* 0x000000ffff187224 */ /* 0x000fe400078e0009 */
[----:B------:R-:W-:Y:S02]  /*14560*/  IMAD.MOV.U32 R25, RZ, RZ, RZ ;  /* 0x000000ffff197224 */ /* 0x000fe400078e00ff */
[----:B------:R-:W-:-:S07]  /*14570*/  IMAD.MOV.U32 R26, RZ, RZ, RZ ;  /* 0x000000ffff1a7224 */ /* 0x000fce00078e00ff */
.L_x_940:
[----:B------:R-:W-:Y:S01]  /*14580*/  ISETP.NE.AND P0, PT, R0, RZ, PT ;  /* 0x000000ff0000720c */ /* 0x000fe20003f05270 */
[----:B------:R-:W-:-:S12]  /*14590*/  IMAD.U32 R27, RZ, RZ, UR42 ;  /* 0x0000002aff1b7e24 */ /* 0x000fd8000f8e00ff */
[----:B------:R-:W0:Y:S01]  /*145a0*/  @!P0 S2R R3, SR_CgaCtaId ;  /* 0x0000000000038919 */ /* 0x000e220000008800 */
[----:B------:R-:W-:-:S04]  /*145b0*/  @!P0 MOV R0, 0x400 ;  /* 0x0000040000008802 */ /* 0x000fc80000000f00 */
[----:B0-----:R-:W-:-:S05]  /*145c0*/  @!P0 LEA R0, R3, R0, 0x18 ;  /* 0x0000000003008211 */ /* 0x001fca00078ec0ff */
[----:B------:R0:W-:Y:S01]  /*145d0*/  @!P0 STS.128 [R0+0x132d0], R24 ;  /* 0x0132d01800008388 */ /* 0x0001e20000000c00 */
[----:B------:R-:W-:Y:S06]  /*145e0*/  BAR.ARV 0x5, 0x200 ;  /* 0x0148000000007b1d */ /* 0x000fec0000002000 */
.L_x_933:
        /* <DEDUP_REMOVED lines=47> */
.L_x_1015:
[----:B------:R-:W-:Y:S01]  /*148e0*/  ULDC.64 UR4, c[0x0][0xa00] ;  /* 0x0002800000047ab9 */ /* 0x000fe20000000a00 */
[----:B------:R-:W-:Y:S01]  /*148f0*/  ULDC.64 UR10, c[0x0][0xa08] ;  /* 0x00028200000a7ab9 */ /* 0x000fe20000000a00 */
[----:B------:R-:W-:Y:S01]  /*14900*/  ISETP.NE.U32.AND P0, PT, RZ, UR4, PT ;  /* 0x00000004ff007c0c */ /* 0x000fe2000bf05070 */
[----:B------:R-:W-:Y:S01]  /*14910*/  ULDC.64 UR6, c[0x0][0xa00] ;  /* 0x0002800000067ab9 */ /* 0x000fe20000000a00 */
[----:B------:R-:W-:Y:S01]  /*14920*/  ISETP.NE.U32.AND P1, PT, RZ, UR10, PT ;  /* 0x0000000aff007c0c */ /* 0x000fe2000bf25070 */
[----:B------:R-:W-:Y:S01]  /*14930*/  UIMAD.WIDE UR6, UR42, 0x4, UR6 ;  /* 0x000000042a0678a5 */ /* 0x000fe2000f8e0206 */
[----:B------:R-:W-:Y:S01]  /*14940*/  ISETP.NE.AND.EX P0, PT, RZ, UR5, PT, P0 ;  /* 0x00000005ff007c0c */ /* 0x000fe2000bf05300 */
[----:B------:R-:W-:Y:S01]  /*14950*/  ULDC.64 UR4, c[0x0][0xa28] ;  /* 0x00028a0000047ab9 */ /* 0x000fe20000000a00 */
[----:B------:R-:W-:Y:S01]  /*14960*/  ULDC.64 UR8, c[0x0][0xa08] ;  /* 0x0002820000087ab9 */ /* 0x000fe20000000a00 */
[----:B------:R-:W-:Y:S01]  /*14970*/  UISETP.NE.U32.AND UP0, UPT, UR4, URZ, UPT ;  /* 0x0000003f0400728c */ /* 0x000fe2000bf05070 */
[----:B------:R-:W-:Y:S01]  /*14980*/  ISETP.NE.AND.EX P1, PT, RZ, UR11, PT, P1 ;  /* 0x0000000bff007c0c */ /* 0x000fe2000bf25310 */
[----:B------:R-:W-:Y:S01]  /*14990*/  ULDC.64 UR10, c[0x0][0xa18] ;  /* 0x00028600000a7ab9 */ /* 0x000fe20000000a00 */
[----:B------:R-:W-:Y:S01]  /*149a0*/  IMAD.U32 R2, RZ, RZ, UR6 ;  /* 0x00000006ff027e24 */ /* 0x000fe2000f8e00ff */
[----:B------:R-:W-:Y:S01]  /*149b0*/  UISETP.NE.AND.EX UP0, UPT, UR5, URZ, UPT, UP0 ;  /* 0x0000003f0500728c */ /* 0x000fe2000bf05300 */
[----:B------:R-:W-:Y:S01]  /*149c0*/  IMAD.U32 R3, RZ, RZ, UR7 ;  /* 0x00000007ff037e24 */ /* 0x000fe2000f8e00ff */
[----:B------:R-:W-:Y:S01]  /*149d0*/  UISETP.NE.U32.AND UP1, UPT, UR10, URZ, UPT ;  /* 0x0000003f0a00728c */ /* 0x000fe2000bf25070 */
[----:B01----:R-:W0:Y:S01]  /*149e0*/  LDC R5, c[0x0][0x288] ;  /* 0x0000a200ff057b82 */ /* 0x003e220000000800 */
[----:B------:R-:W-:-:S02]  /*149f0*/  UIMAD.WIDE UR8, UR42, 0x4, UR8 ;  /* 0x000000042a0878a5 */ /* 0x000fc4000f8e0208 */
[----:B------:R-:W-:Y:S01]  /*14a00*/  UISETP.NE.AND.EX UP1, UPT, UR11, URZ, UPT, UP1 ;  /* 0x0000003f0b00728c */ /* 0x000fe2000bf25310 */
[----:B---3--:R1:W2:Y:S01]  /*14a10*/  @P0 LDG.E R0, desc[UR52][R2.64] ;  /* 0x0000003402000981 */ /* 0x0082a2000c1e1900 */
[----:B------:R-:W-:-:S03]  /*14a20*/  IMAD.MOV.U32 R27, RZ, RZ, RZ ;  /* 0x000000ffff1b7224 */ /* 0x000fc600078e00ff */
[----:B------:R-:W-:Y:S01]  /*14a30*/  @UP0 ULDC.64 UR4, c[0x0][0xa28] ;  /* 0x00028a0000040ab9 */ /* 0x000fe20000000a00 */
[----:B------:R-:W-:Y:S01]  /*14a40*/  PLOP3.LUT P2, PT, PT, PT, UP0, 0x80, 0x0 ;  /* 0x000000000000781c */ /* 0x000fe20003f4f008 */
[----:B------:R-:W-:Y:S01]  /*14a50*/  @UP0 UIMAD.WIDE UR4, UR42, 0x4, UR4 ;  /* 0x000000042a0408a5 */ /* 0x000fe2000f8e0204 */
[----:B------:R-:W-:Y:S01]  /*14a60*/  IMAD.MOV.U32 R4, RZ, RZ, RZ ;  /* 0x000000ffff047224 */ /* 0x000fe200078e00ff */
[----:B------:R-:W3:Y:S01]  /*14a70*/  LDC R6, c[0x0][0x2f0] ;  /* 0x0000bc00ff067b82 */ /* 0x000ee20000000800 */
[----:B-1----:R-:W-:Y:S02]  /*14a80*/  IMAD.U32 R2, RZ, RZ, UR8 ;  /* 0x00000008ff027e24 */ /* 0x002fe4000f8e00ff */
[----:B------:R-:W-:Y:S01]  /*14a90*/  IMAD.U32 R3, RZ, RZ, UR9 ;  /* 0x00000009ff037e24 */ /* 0x000fe2000f8e00ff */
[----:B------:R-:W-:-:S04]  /*14aa0*/  PLOP3.LUT P4, PT, PT, PT, UP1, 0x80, 0x0 ;  /* 0x000000000000781c */ /* 0x000fc80003f8f018 */
[----:B------:R1:W5:Y:S02]  /*14ab0*/  @P1 LDG.E R27, desc[UR52][R2.64] ;  /* 0x00000034021b1981 */ /* 0x000364000c1e1900 */
[----:B-1----:R-:W-:Y:S02]  /*14ac0*/  IMAD.U32 R2, RZ, RZ, UR4 ;  /* 0x00000004ff027e24 */ /* 0x002fe4000f8e00ff */
[----:B------:R-:W-:Y:S01]  /*14ad0*/  IMAD.U32 R3, RZ, RZ, UR5 ;  /* 0x00000005ff037e24 */ /* 0x000fe2000f8e00ff */
[----:B------:R-:W-:Y:S02]  /*14ae0*/  @UP1 ULDC.64 UR4, c[0x0][0xa18] ;  /* 0x0002860000041ab9 */ /* 0x000fe40000000a00 */
[----:B------:R-:W-:Y:S02]  /*14af0*/  @UP1 UIMAD.WIDE UR4, UR42, 0x4, UR4 ;  /* 0x000000042a0418a5 */ /* 0x000fe4000f8e0204 */
[----:B------:R1:W5:Y:S04]  /*14b00*/  @P2 LDG.E R4, desc[UR52][R2.64] ;  /* 0x0000003402042981 */ /* 0x000368000c1e1900 */
[----:B-1----:R-:W-:-:S02]  /*14b10*/  IMAD.U32 R2, RZ, RZ, UR4 ;  /* 0x00000004ff027e24 */ /* 0x002fc4000f8e00ff */
[----:B------:R-:W-:Y:S01]  /*14b20*/  IMAD.U32 R3, RZ, RZ, UR5 ;  /* 0x00000005ff037e24 */ /* 0x000fe2000f8e00ff */
[----:B------:R-:W-:Y:S01]  /*14b30*/  R2UR UR36, R26 ;  /* 0x000000001a2472ca */ /* 0x000fe200000e0000 */
[----:B------:R-:W-:-:S03]  /*14b40*/  ULDC.64 UR4, c[0x0][0xa20] ;  /* 0x0002880000047ab9 */ /* 0x000fc60000000a00 */
[----:B0-----:R0:W4:Y:S01]  /*14b50*/  @P4 LDG.E R5, desc[UR52][R2.64] ;  /* 0x0000003402054981 */ /* 0x001122000c1e1900 */
[----:B------:R-:W-:Y:S01]  /*14b60*/  ISETP.NE.U32.AND P3, PT, RZ, UR4, PT ;  /* 0x00000004ff007c0c */ /* 0x000fe2000bf65070 */
[----:B------:R-:W-:-:S03]  /*14b70*/  UMOV UR43, URZ ;  /* 0x0000003f002b7c82 */ /* 0x000fc60008000000 */
[----:B------:R-:W-:-:S04]  /*14b80*/  ISETP.NE.AND.EX P3, PT, RZ, UR5, PT, P3 ;  /* 0x00000005ff007c0c */ /* 0x000fc8000bf65330 */
[----:B------:R-:W-:Y:S01]  /*14b90*/  ULOP3.LUT UR36, UR36, 0xffff, URZ, 0xc0, !UPT ;  /* 0x0000ffff24247892 */ /* 0x000fe2000f8ec03f */
[----:B0-----:R-:W0:Y:S02]  /*14ba0*/  LDC.64 R2, c[0x0][0x418] ;  /* 0x00010600ff027b82 */ /* 0x001e240000000a00 */
[----:B0-----:R-:W-:Y:S02]  /*14bb0*/  ISETP.NE.U32.AND P2, PT, R2, RZ, PT ;  /* 0x000000ff0200720c */ /* 0x001fe40003f45070 */
[----:B------:R-:W-:Y:S02]  /*14bc0*/  LOP3.LUT R2, R26, 0xff000000, RZ, 0xc0, !PT ;  /* 0xff0000001a027812 */ /* 0x000fe400078ec0ff */
[----:B------:R-:W-:Y:S02]  /*14bd0*/  ISETP.NE.AND.EX P2, PT, R3, RZ, PT, P2 ;  /* 0x000000ff0300720c */ /* 0x000fe40003f45320 */
[----:B------:R-:W-:Y:S02]  /*14be0*/  SHF.R.U32.HI R3, RZ, 0x8, R2 ;  /* 0x00000008ff037819 */ /* 0x000fe40000011602 */
[----:B--2---:R-:W-:-:S02]  /*14bf0*/  @P0 R2UR UR43, R0 ;  /* 0x00000000002b02ca */ /* 0x004fc400000e0000 */
[----:B------:R-:W-:-:S04]  /*14c00*/  LOP3.LUT R0, R26, 0xff0000, RZ, 0xc0, !PT ;  /* 0x00ff00001a007812 */ /* 0x000fc800078ec0ff */
[----:B------:R-:W-:Y:S01]  /*14c10*/  LEA.HI R0, R0, R3, RZ, 0x10 ;  /* 0x0000000300007211 */ /* 0x000fe200078f80ff */
[----:B----4-:R0:W-:Y:S01]  /*14c20*/  STL [R1+0x4], R5 ;  /* 0x0000040501007387 */ /* 0x0101e20000100800 */
[----:B------:R-:W-:Y:S02]  /*14c30*/  IMAD.MOV.U32 R10, RZ, RZ, R5 ;  /* 0x000000ffff0a7224 */ /* 0x000fe400078e0005 */
[----:B0-----:R-:W0:Y:S02]  /*14c40*/  LDC R5, c[0x0][0x424] ;  /* 0x00010900ff057b82 */ /* 0x001e240000000800 */
[----:B0-----:R-:W-:-:S05]  /*14c50*/  SEL R5, R5, 0x1, P2 ;  /* 0x0000000105057807 */ /* 0x001fca0001000000 */
[----:B---3--:R-:W-:Y:S01]  /*14c60*/  IMAD R5, R5, R6, RZ ;  /* 0x0000000605057224 */ /* 0x008fe200078e02ff */
[----:B------:R-:W-:Y:S06]  /*14c70*/  @P4 BRA `(.L_x_942) ;  /* 0x00000000001c4947 */ /* 0x000fec0003800000 */
[----:B------:R-:W-:Y:S05]  /*14c80*/  @!P0 BRA `(.L_x_942) ;  /* 0x0000000000188947 */ /* 0x000fea0003800000 */
[----:B------:R-:W-:Y:S02]  /*14c90*/  IMAD.U32 R2, RZ, RZ, UR6 ;  /* 0x00000006ff027e24 */ /* 0x000fe4000f8e00ff */
[----:B------:R-:W-:-:S05]  /*14ca0*/  IMAD.U32 R3, RZ, RZ, UR7 ;  /* 0x00000007ff037e24 */ /* 0x000fca000f8e00ff */
[----:B------:R-:W2:Y:S04]  /*14cb0*/  LDG.E R7, desc[UR52][R2.64] ;  /* 0x0000003402077981 */ /* 0x000ea8000c1e1900 */
[----:B------:R-:W2:Y:S02]  /*14cc0*/  LDG.E R6, desc[UR52][R2.64+0x4] ;  /* 0x0000043402067981 */ /* 0x000ea4000c1e1900 */
[----:B--2---:R-:W-:-:S05]  /*14cd0*/  IMAD.IADD R10, R6, 0x1, -R7 ;  /* 0x00000001060a7824 */ /* 0x004fca00078e0a07 */
[----:B------:R0:W-:Y:S02]  /*14ce0*/  STL [R1+0x4], R10 ;  /* 0x0000040a01007387 */ /* 0x0001e40000100800 */
.L_x_942:
[----:B-----5:R-:W-:Y:S01]  /*14cf0*/  IMAD.IADD R27, R27, 0x1, R4 ;  /* 0x000000011b1b7824 */ /* 0x020fe200078e0204 */
[----:B------:R-:W-:Y:S06]  /*14d00*/  @!P3 BRA `(.L_x_943) ;  /* 0x000000000018b947 */ /* 0x000fec0003800000 */
[----:B------:R-:W-:Y:S02]  /*14d10*/  ULDC.64 UR4, c[0x0][0xa20] ;  /* 0x0002880000047ab9 */ /* 0x000fe40000000a00 */
[----:B------:R-:W-:-:S06]  /*14d20*/  UIMAD.WIDE UR4, UR42, 0x4, UR4 ;  /* 0x000000042a0478a5 */ /* 0x000fcc000f8e0204 */
[----:B------:R-:W-:Y:S02]  /*14d30*/  IMAD.U32 R2, RZ, RZ, UR4 ;  /* 0x00000004ff027e24 */ /* 0x000fe4000f8e00ff */
[----:B------:R-:W-:-:S05]  /*14d40*/  IMAD.U32 R3, RZ, RZ, UR5 ;  /* 0x00000005ff037e24 */ /* 0x000fca000f8e00ff */
[----:B------:R1:W5:Y:S01]  /*14d50*/  LDG.E R5, desc[UR52][R2.64] ;  /* 0x0000003402057981 */ /* 0x000362000c1e1900 */
[----:B------:R-:W-:Y:S05]  /*14d60*/  BRA `(.L_x_944) ;  /* 0x0000000000187947 */ /* 0x000fea0003800000 */
.L_x_943:
[----:B------:R-:W-:Y:S05]  /*14d70*/  @!P1 BRA `(.L_x_944) ;  /* 0x0000000000149947 */ /* 0x000fea0003800000 */
[----:B------:R-:W-:Y:S02]  /*14d80*/  IMAD.U32 R2, RZ, RZ, UR8 ;  /* 0x00000008ff027e24 */ /* 0x000fe4000f8e00ff */
[----:B------:R-:W-:-:S05]  /*14d90*/  IMAD.U32 R3, RZ, RZ, UR9 ;  /* 0x00000009ff037e24 */ /* 0x000fca000f8e00ff */
[----:B------:R-:W2:Y:S04]  /*14da0*/  LDG.E R6, desc[UR52][R2.64] ;  /* 0x0000003402067981 */ /* 0x000ea8000c1e1900 */
[----:B------:R-:W2:Y:S02]  /*14db0*/  LDG.E R5, desc[UR52][R2.64+0x4] ;  /* 0x0000043402057981 */ /* 0x000ea4000c1e1900 */
[----:B--2---:R-:W-:-:S07]  /*14dc0*/  IMAD.IADD R5, R5, 0x1, -R6 ;  /* 0x0000000105057824 */ /* 0x004fce00078e0a06 */
.L_x_944:
[----:B-1----:R-:W1:Y:S01]  /*14dd0*/  LDC R2, c[0x0][0x448] ;  /* 0x00011200ff027b82 */ /* 0x002e620000000800 */
[----:B------:R-:W-:Y:S02]  /*14de0*/  IMAD R11, R25, 0xc0, RZ ;  /* 0x000000c0190b7824 */ /* 0x000fe400078e02ff */
[----:B-----5:R-:W-:Y:S02]  /*14df0*/  IMAD.IADD R6, R5, 0x1, -R4 ;  /* 0x0000000105067824 */ /* 0x020fe400078e0a04 */
[----:B------:R-:W-:Y:S01]  /*14e00*/  VIADD R4, R11, 0xbf ;  /* 0x000000bf0b047836 */ /* 0x000fe20000000000 */
[----:B------:R2:W-:Y:S02]  /*14e10*/  STL [R1], R11 ;  /* 0x0000000b01007387 */ /* 0x0005e40000100800 */
[----:B------:R-:W-:Y:S02]  /*14e20*/  IADD3 R5, R6, 0x1, -R10 ;  /* 0x0000000106057810 */ /* 0x000fe40007ffe80a */
[----:B-1----:R-:W-:-:S02]  /*14e30*/  ISETP.NE.AND P1, PT, R2, 0x1, PT ;  /* 0x000000010200780c */ /* 0x002fc40003f25270 */
[----:B------:R-:W1:Y:S11]  /*14e40*/  LDC.64 R2, c[0x0][0x9e0] ;  /* 0x00027800ff027b82 */ /* 0x000e760000000a00 */
[----:B------:R-:W3:Y:S08]  /*14e50*/  @P1 LDC R9, c[0x0][0x44c] ;  /* 0x00011300ff091b82 */ /* 0x000ef00000000800 */
[----:B------:R-:W4:Y:S01]  /*14e60*/  @P1 LDC R7, c[0x0][0x450] ;  /* 0x00011400ff071b82 */ /* 0x000f220000000800 */
[----:B-1----:R-:W-:Y:S01]  /*14e70*/  ISETP.GE.AND P2, PT, R3, 0x1, PT ;  /* 0x000000010300780c */ /* 0x002fe20003f46270 */
[----:B---3--:R-:W-:-:S05]  /*14e80*/  @P1 IMAD.HI.U32 R8, R4, R9, RZ ;  /* 0x0000000904081227 */ /* 0x008fca00078e00ff */
[----:B----4-:R-:W-:-:S05]  /*14e90*/  @P1 SHF.R.U32.HI R4, RZ, R7, R8 ;  /* 0x00000007ff041219 */ /* 0x010fca0000011608 */
[----:B------:R-:W-:-:S04]  /*14ea0*/  IMAD.IADD R9, R5, 0x1, R4 ;  /* 0x0000000105097824 */ /* 0x000fc800078e0204 */
[----:B------:R-:W-:Y:S01]  /*14eb0*/  IMAD.IADD R2, R9, 0x1, R2 ;  /* 0x0000000109027824 */ /* 0x000fe200078e0202 */
[----:B--2---:R-:W-:Y:S06]  /*14ec0*/  @!P2 BRA `(.L_x_945) ;  /* 0x000000000040a947 */ /* 0x004fec0003800000 */
[C---:B------:R-:W-:Y:S01]  /*14ed0*/  ISETP.GT.AND P0, PT, R9.reuse, RZ, PT ;  /* 0x000000ff0900720c */ /* 0x040fe20003f04270 */
[----:B------:R-:W-:-:S12]  /*14ee0*/  VIADD R7, R9, 0xffffffff ;  /* 0xffffffff09077836 */ /* 0x000fd80000000000 */
[----:B------:R-:W-:Y:S05]  /*14ef0*/  @P0 BRA `(.L_x_946) ;  /* 0x00000000001c0947 */ /* 0x000fea0003800000 */
[----:B------:R-:W-:Y:S01]  /*14f00*/  ISETP.NE.AND P0, PT, R3, 0x1, PT ;  /* 0x000000010300780c */ /* 0x000fe20003f05270 */
[----:B------:R-:W-:-:S12]  /*14f10*/  IMAD.MOV R7, RZ, RZ, -R9 ;  /* 0x000000ffff077224 */ /* 0x000fd800078e0a09 */
[----:B------:R-:W1:Y:S02]  /*14f20*/  @P0 LDC.64 R4, c[0x0][0x9e8] ;  /* 0x00027a00ff040b82 */ /* 0x000e640000000a00 */
[----:B-1----:R-:W-:-:S05]  /*14f30*/  @P0 IMAD.HI.U32 R4, R7, R4, RZ ;  /* 0x0000000407040227 */ /* 0x002fca00078e00ff */
[----:B------:R-:W-:-:S04]  /*14f40*/  @P0 SHF.R.U32.HI R7, RZ, R5, R4 ;  /* 0x00000005ff070219 */ /* 0x000fc80000011604 */
[----:B------:R-:W-:Y:S01]  /*14f50*/  LOP3.LUT R7, RZ, R7, RZ, 0x33, !PT ;  /* 0x00000007ff077212 */ /* 0x000fe200078e33ff */
[----:B------:R-:W-:Y:S06]  /*14f60*/  BRA `(.L_x_947) ;  /* 0x0000000000107947 */ /* 0x000fec0003800000 */
.L_x_946:
[----:B------:R-:W-:-:S13]  /*14f70*/  ISETP.NE.AND P0, PT, R3, 0x1, PT ;  /* 0x000000010300780c */ /* 0x000fda0003f05270 */
[----:B------:R-:W1:Y:S02]  /*14f80*/  @P0 LDC.64 R4, c[0x0][0x9e8] ;  /* 0x00027a00ff040b82 */ /* 0x000e640000000a00 */
[----:B-1----:R-:W-:-:S05]  /*14f90*/  @P0 IMAD.HI.U32 R4, R7, R4, RZ ;  /* 0x0000000407040227 */ /* 0x002fca00078e00ff */
[----:B------:R-:W-:-:S07]  /*14fa0*/  @P0 SHF.R.U32.HI R7, RZ, R5, R4 ;  /* 0x00000005ff070219 */ /* 0x000fce0000011604 */
.L_x_947:
[----:B------:R-:W-:-:S05]  /*14fb0*/  IMAD R7, R7, R3, R3 ;  /* 0x0000000307077224 */ /* 0x000fca00078e0203 */
[----:B------:R-:W-:-:S07]  /*14fc0*/  VIMNMX R2, R2, R7, PT ;  /* 0x0000000702027248 */ /* 0x000fce0003fe0100 */
.L_x_945:
[----:B------:R-:W1:Y:S01]  /*14fd0*/  @P1 LDC R4, c[0x0][0x44c] ;  /* 0x00011300ff041b82 */ /* 0x000e620000000800 */
[----:B------:R-:W-:Y:S01]  /*14fe0*/  VIADD R2, R2, 0x9f ;  /* 0x0000009f02027836 */ /* 0x000fe20000000000 */
[----:B------:R-:W-:Y:S01]  /*14ff0*/  ULDC UR4, c[0x0][0x9dc] ;  /* 0x0002770000047ab9 */ /* 0x000fe20000000800 */
[----:B------:R-:W-:-:S05]  /*15000*/  IMAD.MOV.U32 R5, RZ, RZ, R11 ;  /* 0x000000ffff057224 */ /* 0x000fca00078e000b */
[----:B------:R-:W2:Y:S01]  /*15010*/  @P1 LDC R7, c[0x0][0x450] ;  /* 0x00011400ff071b82 */ /* 0x000ea20000000800 */
[----:B-1----:R-:W-:-:S05]  /*15020*/  @P1 IMAD.HI.U32 R4, R11, R4, RZ ;  /* 0x000000040b041227 */ /* 0x002fca00078e00ff */
[----:B--2---:R-:W-:Y:S01]  /*15030*/  @P1 SHF.R.U32.HI R5, RZ, R7, R4 ;  /* 0x00000007ff051219 */ /* 0x004fe20000011604 */
[----:B------:R-:W-:-:S03]  /*15040*/  IMAD.HI R4, R2, 0x66666667, RZ ;  /* 0x6666666702047827 */ /* 0x000fc600078e02ff */
[----:B------:R-:W-:Y:S01]  /*15050*/  IADD3 R5, R5, R6, -R10 ;  /* 0x0000000605057210 */ /* 0x000fe20007ffe80a */
[----:B------:R-:W-:Y:S01]  /*15060*/  VIADD R2, R6, 0x9f ;  /* 0x0000009f06027836 */ /* 0x000fe20000000000 */
[----:B------:R-:W-:-:S03]  /*15070*/  SHF.R.U32.HI R7, RZ, 0x1f, R4 ;  /* 0x0000001fff077819 */ /* 0x000fc60000011604 */
[----:B------:R-:W-:Y:S01]  /*15080*/  IMAD.HI R2, R2, 0x66666667, RZ ;  /* 0x6666666702027827 */ /* 0x000fe200078e02ff */
[----:B------:R-:W-:-:S04]  /*15090*/  LEA.HI.SX32 R4, R4, R7, 0x1a ;  /* 0x0000000704047211 */ /* 0x000fc800078fd2ff */
[----:B------:R-:W-:-:S04]  /*150a0*/  SHF.R.U32.HI R7, RZ, 0x1f, R2 ;  /* 0x0000001fff077819 */ /* 0x000fc80000011602 */
[----:B------:R-:W-:Y:S01]  /*150b0*/  LEA.HI.SX32 R7, R2, R7, 0x1a ;  /* 0x0000000702077211 */ /* 0x000fe200078fd2ff */
[----:B------:R-:W-:-:S03]  /*150c0*/  VIADD R2, R5, -UR4 ;  /* 0x8000000405027c36 */ /* 0x000fc60008000000 */
[----:B------:R-:W-:Y:S01]  /*150d0*/  VIMNMX R6, R7, R4, PT ;  /* 0x0000000407067248 */ /* 0x000fe20003fe0100 */
[----:B------:R-:W-:Y:S06]  /*150e0*/  @!P2 BRA `(.L_x_948) ;  /* 0x000000000040a947 */ /* 0x000fec0003800000 */
[----:B------:R-:W-:-:S05]  /*150f0*/  IMAD.MOV.U32 R7, RZ, RZ, R5 ;  /* 0x000000ffff077224 */ /* 0x000fca00078e0005 */
[----:B------:R-:W-:-:S13]  /*15100*/  ISETP.GT.AND P0, PT, R7, -0x1, PT ;  /* 0xffffffff0700780c */ /* 0x000fda0003f04270 */
[----:B------:R-:W-:Y:S05]  /*15110*/  @P0 BRA `(.L_x_949) ;  /* 0x00000000001c0947 */ /* 0x000fea0003800000 */
[----:B------:R-:W-:Y:S02]  /*15120*/  ISETP.NE.AND P0, PT, R3, 0x1, PT ;  /* 0x000000010300780c */ /* 0x000fe40003f05270 */
[----:B------:R-:W-:-:S11]  /*15130*/  LOP3.LUT R7, RZ, R7, RZ, 0x33, !PT ;  /* 0x00000007ff077212 */ /* 0x000fd600078e33ff */
[----:B------:R-:W1:Y:S02]  /*15140*/  @P0 LDC.64 R4, c[0x0][0x9e8] ;  /* 0x00027a00ff040b82 */ /* 0x000e640000000a00 */
[----:B-1----:R-:W-:-:S05]  /*15150*/  @P0 IMAD.HI.U32 R4, R7, R4, RZ ;  /* 0x0000000407040227 */ /* 0x002fca00078e00ff */
[----:B------:R-:W-:-:S04]  /*15160*/  @P0 SHF.R.U32.HI R7, RZ, R5, R4 ;  /* 0x00000005ff070219 */ /* 0x000fc80000011604 */
[----:B------:R-:W-:Y:S01]  /*15170*/  LOP3.LUT R7, RZ, R7, RZ, 0x33, !PT ;  /* 0x00000007ff077212 */ /* 0x000fe200078e33ff */
[----:B------:R-:W-:Y:S06]  /*15180*/  BRA `(.L_x_950) ;  /* 0x0000000000107947 */ /* 0x000fec0003800000 */
.L_x_949:
[----:B------:R-:W-:-:S13]  /*15190*/  ISETP.NE.AND P0, PT, R3, 0x1, PT ;  /* 0x000000010300780c */ /* 0x000fda0003f05270 */
[----:B------:R-:W1:Y:S02]  /*151a0*/  @P0 LDC.64 R4, c[0x0][0x9e8] ;  /* 0x00027a00ff040b82 */ /* 0x000e640000000a00 */
[----:B-1----:R-:W-:-:S05]  /*151b0*/  @P0 IMAD.HI.U32 R4, R7, R4, RZ ;  /* 0x0000000407040227 */ /* 0x002fca00078e00ff */
[----:B------:R-:W-:-:S07]  /*151c0*/  @P0 SHF.R.U32.HI R7, RZ, R5, R4 ;  /* 0x00000005ff070219 */ /* 0x000fce0000011604 */
.L_x_950:
[----:B------:R-:W-:-:S05]  /*151d0*/  IMAD R3, R7, R3, RZ ;  /* 0x0000000307037224 */ /* 0x000fca00078e02ff */
[----:B------:R-:W-:-:S07]  /*151e0*/  VIMNMX R2, R2, R3, !PT ;  /* 0x0000000302027248 */ /* 0x000fce0007fe0100 */
.L_x_948:
[----:B------:R-:W-:Y:S01]  /*151f0*/  SHF.R.U32.HI R5, RZ, 0x10, R0 ;  /* 0x00000010ff057819 */ /* 0x000fe20000011600 */
[----:B------:R-:W-:Y:S01]  /*15200*/  IMAD.HI R2, R2, 0x66666667, RZ ;  /* 0x6666666702027827 */ /* 0x000fe200078e02ff */
[----:B------:R-:W-:Y:S02]  /*15210*/  LOP3.LUT R0, R0, 0xff, RZ, 0xc0, !PT ;  /* 0x000000ff00007812 */ /* 0x000fe400078ec0ff */
[----:B------:R-:W-:Y:S02]  /*15220*/  ISETP.NE.AND P0, PT, R5, RZ, PT ;  /* 0x000000ff0500720c */ /* 0x000fe40003f05270 */
[----:B------:R-:W-:-:S04]  /*15230*/  SHF.R.U32.HI R3, RZ, 0x1f, R2 ;  /* 0x0000001fff037819 */ /* 0x000fc80000011602 */
[----:B------:R-:W-:Y:S01]  /*15240*/  LEA.HI.SX32 R3, R2, R3, 0x1a ;  /* 0x0000000302037211 */ /* 0x000fe200078fd2ff */
[----:B------:R-:W-:-:S03]  /*15250*/  IMAD.MOV.U32 R2, RZ, RZ, RZ ;  /* 0x000000ffff027224 */ /* 0x000fc600078e00ff */
[----:B------:R-:W-:-:S03]  /*15260*/  VIMNMX R25, RZ, R3, !PT ;  /* 0x00000003ff197248 */ /* 0x000fc60007fe0100 */
[----:B------:R-:W1:Y:S01]  /*15270*/  @!P0 LDC R5, c[0x0][0x9f0] ;  /* 0x00027c00ff058b82 */ /* 0x000e620000000800 */
[----:B------:R-:W-:-:S13]  /*15280*/  ISETP.GT.AND P1, PT, R6, R25, PT ;  /* 0x000000190600720c */ /* 0x000fda0003f24270 */
[----:B------:R-:W-:Y:S05]  /*15290*/  @!P1 BRA `(.L_x_951) ;  /* 0x00000000006c9947 */ /* 0x000fea0003800000 */
[----:B-1----:R-:W-:Y:S01]  /*152a0*/  IABS R4, R5 ;  /* 0x0000000500047213 */ /* 0x002fe20000000000 */
[----:B------:R-:W-:-:S03]  /*152b0*/  IMAD.MOV.U32 R2, RZ, RZ, RZ ;  /* 0x000000ffff027224 */ /* 0x000fc600078e00ff */
[----:B------:R-:W1:Y:S08]  /*152c0*/  I2F.RP R7, R4 ;  /* 0x0000000400077306 */ /* 0x000e700000209400 */
[----:B-1----:R-:W1:Y:S02]  /*152d0*/  MUFU.RCP R7, R7 ;  /* 0x0000000700077308 */ /* 0x002e640000001000 */
[----:B-1----:R-:W-:-:S06]  /*152e0*/  VIADD R8, R7, 0xffffffe ;  /* 0x0ffffffe07087836 */ /* 0x002fcc0000000000 */
[----:B------:R-:W1:Y:S02]  /*152f0*/  F2I.FTZ.U32.TRUNC.NTZ R3, R8 ;  /* 0x0000000800037305 */ /* 0x000e64000021f000 */
[----:B-1----:R-:W-:-:S04]  /*15300*/  IMAD.MOV R9, RZ, RZ, -R3 ;  /* 0x000000ffff097224 */ /* 0x002fc800078e0a03 */
[----:B------:R-:W-:-:S04]  /*15310*/  IMAD R9, R9, R4, RZ ;  /* 0x0000000409097224 */ /* 0x000fc800078e02ff */
[----:B------:R-:W-:Y:S01]  /*15320*/  IMAD.HI.U32 R3, R3, R9, R2 ;  /* 0x0000000903037227 */ /* 0x000fe200078e0002 */
[----:B------:R-:W-:Y:S02]  /*15330*/  IADD3 R2, R5, -0x1, R6 ;  /* 0xffffffff05027810 */ /* 0x000fe40007ffe006 */
[----:B------:R-:W-:-:S03]  /*15340*/  IABS R9, R5 ;  /* 0x0000000500097213 */ /* 0x000fc60000000000 */
[----:B------:R-:W-:Y:S02]  /*15350*/  IMAD.IADD R2, R2, 0x1, -R25 ;  /* 0x0000000102027824 */ /* 0x000fe400078e0a19 */
[----:B------:R-:W-:-:S03]  /*15360*/  IMAD.MOV R7, RZ, RZ, -R9 ;  /* 0x000000ffff077224 */ /* 0x000fc600078e0a09 */
        /* <DEDUP_REMOVED lines=14> */
.L_x_951:
[-C--:B------:R-:W-:Y:S01]  /*15450*/  IMAD R25, R0, R2.reuse, R25 ;  /* 0x0000000200197224 */ /* 0x080fe200078e0219 */
[----:B------:R-:W-:Y:S04]  /*15460*/  BSSY B7, `(.L_x_952) ;  /* 0x00002a2000077945 */ /* 0x000fe80003800000 */
[----:B------:R-:W-:-:S04]  /*15470*/  VIADDMNMX R3, R25, R2, R6, PT ;  /* 0x0000000219037246 */ /* 0x000fc80003800106 */
[----:B------:R-:W-:Y:S01]  /*15480*/  ISETP.GT.AND P0, PT, R3, R25, PT ;  /* 0x000000190300720c */ /* 0x000fe20003f04270 */
[----:B------:R2:W-:-:S12]  /*15490*/  STL [R1+0x8], R3 ;  /* 0x0000080301007387 */ /* 0x0005d80000100800 */
[----:B--2---:R-:W-:Y:S05]  /*154a0*/  @P0 BRA `(.L_x_953) ;  /* 0x0000000000440947 */ /* 0x004fea0003800000 */
[----:B------:R-:W2:Y:S02]  /*154b0*/  S2R R3, SR_TID.X ;  /* 0x0000000000037919 */ /* 0x000ea40000002100 */
[----:B--2---:R-:W-:-:S04]  /*154c0*/  LOP3.LUT R3, R3, 0x7f, RZ, 0xc0, !PT ;  /* 0x0000007f03037812 */ /* 0x004fc800078ec0ff */
[----:B------:R-:W-:-:S13]  /*154d0*/  ISETP.NE.AND P0, PT, R3, RZ, PT ;  /* 0x000000ff0300720c */ /* 0x000fda0003f05270 */
[----:B------:R-:W-:Y:S05]  /*154e0*/  @P0 BRA `(.L_x_954) ;  /* 0x0000002800640947 */ /* 0x000fea0003800000 */
[----:B-1----:R-:W1:Y:S01]  /*154f0*/  S2R R5, SR_LANEID ;  /* 0x0000000000057919 */ /* 0x002e620000000000 */
        /* <DEDUP_REMOVED lines=12> */
.L_x_953:
        /* <DEDUP_REMOVED lines=9> */
[----:B------:R-:W2:Y:S01]  /*15650*/  LDC.64 R2, c[0x4][R2] ;  /* 0x0100000002027b82 */ /* 0x000ea20000000a00 */
[----:B-1----:R-:W-:Y:S02]  /*15660*/  IMAD.U32 R5, RZ, RZ, UR7 ;  /* 0x00000007ff057e24 */ /* 0x002fe4000f8e00ff */
        /* <DEDUP_REMOVED lines=8> */
[----:B--2---:R-:W-:Y:S05]  /*156f0*/  CALL.ABS.NOINC R2 ;  /* 0x0000000002007343 */ /* 0x004fea0003c00000 */
.L_x_956:
[----:B------:R-:W-:Y:S05]  /*15700*/  BSYNC B6 ;  /* 0x0000000000067941 */ /* 0x000fea0003800000 */
.L_x_955:
        /* <DEDUP_REMOVED lines=22> */
.L_x_958:
[----:B------:R-:W-:Y:S05]  /*15870*/  BSYNC B6 ;  /* 0x0000000000067941 */ /* 0x000fea0003800000 */
.L_x_957:
        /* <DEDUP_REMOVED lines=20> */
.L_x_960:
[----:B------:R-:W-:Y:S05]  /*159c0*/  BSYNC B6 ;  /* 0x0000000000067941 */ /* 0x000fea0003800000 */
.L_x_959:
        /* <DEDUP_REMOVED lines=19> */
.L_x_962:
[----:B------:R-:W-:Y:S05]  /*15b00*/  BSYNC B6 ;  /* 0x0000000000067941 */ /* 0x000fea0003800000 */
.L_x_961:
[----:B------:R-:W-:Y:S01]  /*15b10*/  ULDC.64 UR4, c[0x0][0x9f8] ;  /* 0x00027e0000047ab9 */ /* 0x000fe20000000a00 */
[----:B------:R-:W-:Y:S01]  /*15b20*/  IMAD.U32 R23, RZ, RZ, UR42 ;  /* 0x0000002aff177e24 */ /* 0x000fe2000f8e00ff */
[----:B------:R-:W-:-:S04]  /*15b30*/  UISETP.NE.U32.AND UP0, UPT, UR4, URZ, UPT ;  /* 0x0000003f0400728c */ /* 0x000fc8000bf05070 */
[----:B------:R-:W-:-:S06]  /*15b40*/  UISETP.NE.AND.EX UP0, UPT, UR5, URZ, UPT, UP0 ;  /* 0x0000003f0500728c */ /* 0x000fcc000bf05300 */
[----:B------:R-:W-:-:S05]  /*15b50*/  PLOP3.LUT P0, PT, PT, PT, UP0, 0x80, 0x0 ;  /* 0x000000000000781c */ /* 0x000fca0003f0f008 */
[----:B------:R-:W-:Y:S02]  /*15b60*/  @UP0 ULDC.64 UR4, c[0x0][0x9f8] ;  /* 0x00027e0000040ab9 */ /* 0x000fe40000000a00 */
[----:B------:R-:W-:-:S06]  /*15b70*/  @UP0 UIMAD.WIDE UR4, UR42, 0x4, UR4 ;  /* 0x000000042a0408a5 */ /* 0x000fcc000f8e0204 */
[----:B------:R-:W-:Y:S02]  /*15b80*/  IMAD.U32 R2, RZ, RZ, UR4 ;  /* 0x00000004ff027e24 */ /* 0x000fe4000f8e00ff */
[----:B------:R-:W-:Y:S01]  /*15b90*/  IMAD.U32 R3, RZ, RZ, UR5 ;  /* 0x00000005ff037e24 */ /* 0x000fe2000f8e00ff */
[----:B------:R-:W2:Y:S01]  /*15ba0*/  S2R R17, SR_TID.X ;  /* 0x0000000000117919 */ /* 0x000ea20000002100 */
[----:B------:R-:W-:-:S03]  /*15bb0*/  ULDC.64 UR4, c[0x0][0xa08] ;  /* 0x0002820000047ab9 */ /* 0x000fc60000000a00 */
[----:B------:R3:W4:Y:S02]  /*15bc0*/  @P0 LDG.E R23, desc[UR52][R2.64] ;  /* 0x0000003402170981 */ /* 0x000724000c1e1900 */
[----:B---3--:R-:W3:Y:S01]  /*15bd0*/  LDC.64 R2, c[0x0][0x418] ;  /* 0x00010600ff027b82 */ /* 0x008ee20000000a00 */
[----:B--2---:R-:W-:-:S04]  /*15be0*/  SHF.R.U32.HI R20, RZ, 0x5, R17 ;  /* 0x00000005ff147819 */ /* 0x004fc80000011611 */
[----:B------:R-:W-:Y:S02]  /*15bf0*/  LOP3.LUT R20, R20, 0x3, RZ, 0xc0, !PT ;  /* 0x0000000314147812 */ /* 0x000fe400078ec0ff */
[----:B---3--:R-:W-:Y:S01]  /*15c00*/  LOP3.LUT P0, RZ, R2, UR4, RZ, 0xfc, !PT ;  /* 0x0000000402ff7c12 */ /* 0x008fe2000f80fcff */
[----:B------:R-:W-:-:S03]  /*15c10*/  UMOV UR4, 0xffffffff ;  /* 0xffffffff00047882 */ /* 0x000fc60000000000 */
[----:B------:R-:W-:Y:S02]  /*15c20*/  LOP3.LUT P0, RZ, R3, UR5, RZ, 0xfc, P0 ;  /* 0x0000000503ff7c12 */ /* 0x000fe4000800fcff */
[----:B----4-:R-:W-:Y:S02]  /*15c30*/  SHF.R.S32.HI R26, RZ, 0x1f, R23 ;  /* 0x0000001fff1a7819 */ /* 0x010fe40000011417 */
[----:B------:R-:W-:Y:S01]  /*15c40*/  SEL R17, R23, RZ, !P0 ;  /* 0x000000ff17117207 */ /* 0x000fe20004000000 */
[----:B------:R-:W-:Y:S08]  /*15c50*/  BRA.DIV UR4, `(.L_x_963) ;  /* 0x0000003a04507947 */ /* 0x000ff0000b800000 */
[----:B------:R2:W3:Y:S02]  /*15c60*/  SHFL.IDX PT, R14, R20, RZ, 0x1f ;  /* 0x00001fff140e7589 */ /* 0x0004e400000e0000 */
.L_x_1034:
[----:B---3--:R-:W-:Y:S02]  /*15c70*/  ISETP.NE.AND P0, PT, R14, RZ, PT ;  /* 0x000000ff0e00720c */ /* 0x008fe40003f05270 */
[----:B------:R-:W-:Y:S02]  /*15c80*/  PLOP3.LUT P1, PT, PT, PT, PT, 0x8, 0x0 ;  /* 0x000000000000781c */ /* 0x000fe40003f2e170 */
[----:B------:R-:W-:-:S11]  /*15c90*/  LOP3.LUT R16, R16, 0xfffffffe, RZ, 0xc0, !PT ;  /* 0xfffffffe10107812 */ /* 0x000fd600078ec0ff */
[----:B------:R-:W-:Y:S01]  /*15ca0*/  @P1 LOP3.LUT R16, R16, 0x1, RZ, 0xfc, !PT ;  /* 0x0000000110101812 */ /* 0x000fe200078efcff */
[----:B------:R-:W-:Y:S06]  /*15cb0*/  @P0 BRA `(.L_x_964) ;  /* 0x0000000400480947 */ /* 0x000fec0003800000 */
[----:B------:R-:W3:Y:S01]  /*15cc0*/  LDL R0, [R1+0x8] ;  /* 0x0000080001007983 */ /* 0x000ee20000100800 */
[----:B------:R-:W-:Y:S01]  /*15cd0*/  UMOV UR4, 0xffffffff ;  /* 0xffffffff00047882 */ /* 0x000fe20000000000 */
[----:B---3--:R-:W-:Y:S02]  /*15ce0*/  VIADD R0, R0, 0xffffffff ;  /* 0xffffffff00007836 */ /* 0x008fe40000000000 */
[----:B------:R-:W-:Y:S05]  /*15cf0*/  BRA.DIV UR4, `(.L_x_965) ;  /* 0x0000003a04487947 */ /* 0x000fea000b800000 */
[----:B------:R-:W-:-:S13]  /*15d00*/  ELECT P6, URZ, PT ;  /* 0x00000000003f782f */ /* 0x000fda00038c0000 */
.L_x_1037:
[----:B------:R-:W-:Y:S05]  /*15d10*/  @!P6 BRA `(.L_x_964) ;  /* 0x000000040030e947 */ /* 0x000fea0003800000 */
[----:B------:R-:W-:-:S04]  /*15d20*/  ISETP.NE.U32.AND P0, PT, R2, RZ, PT ;  /* 0x000000ff0200720c */ /* 0x000fc80003f05070 */
[----:B------:R-:W-:-:S13]  /*15d30*/  ISETP.NE.AND.EX P0, PT, R3, RZ, PT, P0 ;  /* 0x000000ff0300720c */ /* 0x000fda0003f05300 */
[----:B------:R-:W-:Y:S05]  /*15d40*/  @!P0 BRA `(.L_x_966) ;  /* 0x0000000000448947 */ /* 0x000fea0003800000 */
[----:B------:R-:W3:Y:S01]  /*15d50*/  LDC R7, c[0x0][0x43c] ;  /* 0x00010f00ff077b82 */ /* 0x000ee20000000800 */
[----:B------:R-:W-:Y:S01]  /*15d60*/  ULDC.64 UR4, c[0x0][0x428] ;  /* 0x00010a0000047ab9 */ /* 0x000fe20000000a00 */
[----:B---3--:R-:W-:-:S13]  /*15d70*/  ISETP.NE.AND P0, PT, R7, 0x1, PT ;  /* 0x000000010700780c */ /* 0x008fda0003f05270 */
[----:B-1----:R-:W1:Y:S02]  /*15d80*/  @P0 LDC.64 R4, c[0x0][0x440] ;  /* 0x00011000ff040b82 */ /* 0x002e640000000a00 */
[----:B-1----:R-:W-:-:S04]  /*15d90*/  @P0 IMAD.HI.U32 R6, R0, R4, RZ ;  /* 0x0000000400060227 */ /* 0x002fc800078e00ff */
        /* <DEDUP_REMOVED lines=12> */
.L_x_966:
[----:B---3--:R-:W3:Y:S01]  /*15e60*/  S2R R2, SR_TID.X ;  /* 0x0000000000027919 */ /* 0x008ee20000002100 */
[----:B------:R-:W-:Y:S02]  /*15e70*/  SHF.L.U32 R3, R22, 0x1f, RZ ;  /* 0x0000001f16037819 */ /* 0x000fe400000006ff */
[----:B---3--:R-:W-:Y:S01]  /*15e80*/  LOP3.LUT R4, R2, 0x7f, RZ, 0xc0, !PT ;  /* 0x0000007f02047812 */ /* 0x008fe200078ec0ff */
[----:B------:R-:W-:-:S03]  /*15e90*/  IMAD R2, R19, 0x8, R18 ;  /* 0x0000000813027824 */ /* 0x000fc600078e0212 */
[----:B------:R-:W-:Y:S01]  /*15ea0*/  ISETP.NE.AND P1, PT, R4, RZ, PT ;  /* 0x000000ff0400720c */ /* 0x000fe20003f25270 */
[----:B------:R-:W3:Y:S02]  /*15eb0*/  SYNCS.PHASECHK.TRANS64.TRYWAIT P0, [R2+URZ+0x13280], R3 ;  /* 0x01328003020075a7 */ /* 0x000ee4000800017f */
[----:B---3--:R-:W-:Y:S10]  /*15ec0*/  @!P0 BRA `(.L_x_967) ;  /* 0x0000003400f48947 */ /* 0x008ff40003800000 */
.L_x_1038:
[----:B------:R-:W-:Y:S05]  /*15ed0*/  @P1 BRA `(.L_x_968) ;  /* 0x00000000001c1947 */ /* 0x000fea0003800000 */
[----:B------:R-:W4:Y:S01]  /*15ee0*/  S2R R4, SR_TID.X ;  /* 0x0000000000047919 */ /* 0x000f220000002100 */
[----:B-1----:R-:W-:-:S04]  /*15ef0*/  IMAD.MOV.U32 R5, RZ, RZ, 0x2800 ;  /* 0x00002800ff057424 */ /* 0x002fc800078e00ff */
[----:B------:R1:W-:Y:S01]  /*15f00*/  SYNCS.ARRIVE.TRANS64 RZ, [R2+URZ+0x13270], R5 ;  /* 0x0132700502ff79a7 */ /* 0x0003e2000800003f */
[----:B----4-:R-:W-:-:S04]  /*15f10*/  LOP3.LUT R4, R4, 0x1f, RZ, 0xc0, !PT ;  /* 0x0000001f04047812 */ /* 0x010fc800078ec0ff */
[----:B------:R-:W-:-:S13]  /*15f20*/  ISETP.NE.AND P0, PT, R4, RZ, PT ;  /* 0x000000ff0400720c */ /* 0x000fda0003f05270 */
[----:B-1----:R-:W-:Y:S05]  /*15f30*/  @!P0 BRA `(.L_x_968) ;  /* 0x0000000000048947 */ /* 0x002fea0003800000 */
[----:B------:R-:W-:Y:S01]  /*15f40*/  BPT.TRAP 0x1 ;  /* 0x000000040000795c */ /* 0x000fe20000300000 */
.L_x_968:
[----:B------:R-:W-:Y:S01]  /*15f50*/  IMAD R4, R19, 0x2800, R18 ;  /* 0x0000280013047824 */ /* 0x000fe200078e0212 */
[----:B------:R-:W-:Y:S01]  /*15f60*/  R2UR UR33, R2 ;  /* 0x00000000022172ca */ /* 0x000fe200000e0000 */
[----:B------:R-:W-:Y:S01]  /*15f70*/  IMAD R0, R0, 0xa0, R27 ;  /* 0x000000a000007824 */ /* 0x000fe200078e021b */
[----:B-----5:R-:W-:Y:S01]  /*15f80*/  R2UR UR37, R17 ;  /* 0x00000000112572ca */ /* 0x020fe200000e0000 */
[----:B------:R-:W-:Y:S01]  /*15f90*/  UIADD3 UR4, UP0, UR44, 0x470, URZ ;  /* 0x000004702c047890 */ /* 0x000fe2000ff1e03f */
[----:B------:R-:W-:Y:S01]  /*15fa0*/  R2UR UR32, R4 ;  /* 0x00000000042072ca */ /* 0x000fe200000e0000 */
[----:B------:R-:W-:Y:S01]  /*15fb0*/  UMOV UR6, 0x0 ;  /* 0x0000000000067882 */ /* 0x000fe20000000000 */
[----:B------:R-:W-:Y:S01]  /*15fc0*/  R2UR UR35, R0 ;  /* 0x00000000002372ca */ /* 0x000fe200000e0000 */
[----:B------:R-:W-:Y:S01]  /*15fd0*/  UIADD3.X UR5, URZ, UR45, URZ, UP0, !UPT ;  /* 0x0000002d3f057290 */ /* 0x000fe200087fe43f */
[----:B------:R-:W-:Y:S01]  /*15fe0*/  UMOV UR7, 0x14f00000 ;  /* 0x14f0000000077882 */ /* 0x000fe20000000000 */
[----:B------:R-:W-:-:S04]  /*15ff0*/  UMOV UR34, URZ ;  /* 0x0000003f00227c82 */ /* 0x000fc80008000000 */
[----:B------:R-:W-:-:S04]  /*16000*/  UIADD3 UR33, UR33, 0x13270, URZ ;  /* 0x0001327021217890 */ /* 0x000fc8000fffe03f */
[----:B------:R-:W-:-:S09]  /*16010*/  UIADD3 UR32, UR32, 0x6000, URZ ;  /* 0x0000600020207890 */ /* 0x000fd2000fffe03f */
[----:B------:R4:W-:Y:S01]  /*16020*/  UTMALDG.4D [UR32], [UR4], desc[UR6] ;  /* 0x00000620040075b4 */ /* 0x0009e20008019000 */
[----:B------:R-:W0:Y:S02]  /*16030*/  SYNCS.PHASECHK.TRANS64.TRYWAIT P0, [R2+URZ+0x13240], R3 ;  /* 0x01324003020075a7 */ /* 0x000e24000800017f */
[----:B0---4-:R-:W-:Y:S05]  /*16040*/  @!P0 BRA `(.L_x_969) ;  /* 0x0000003400a88947 */ /* 0x011fea0003800000 */
.L_x_1039:
[----:B------:R-:W-:Y:S05]  /*16050*/  @P1 BRA `(.L_x_970) ;  /* 0x00000000001c1947 */ /* 0x000fea0003800000 */
[----:B-1----:R-:W1:Y:S01]  /*16060*/  S2R R5, SR_TID.X ;  /* 0x0000000000057919 */ /* 0x002e620000002100 */
[----:B0--3--:R-:W-:-:S04]  /*16070*/  IMAD.MOV.U32 R3, RZ, RZ, 0x2800 ;  /* 0x00002800ff037424 */ /* 0x009fc800078e00ff */
[----:B------:R4:W-:Y:S01]  /*16080*/  SYNCS.ARRIVE.TRANS64 RZ, [R2+URZ+0x13230], R3 ;  /* 0x0132300302ff79a7 */ /* 0x0009e2000800003f */
[----:B-1----:R-:W-:-:S04]  /*16090*/  LOP3.LUT R5, R5, 0x1f, RZ, 0xc0, !PT ;  /* 0x0000001f05057812 */ /* 0x002fc800078ec0ff */
[----:B------:R-:W-:-:S13]  /*160a0*/  ISETP.NE.AND P0, PT, R5, RZ, PT ;  /* 0x000000ff0500720c */ /* 0x000fda0003f05270 */
[----:B----4-:R-:W-:Y:S05]  /*160b0*/  @!P0 BRA `(.L_x_970) ;  /* 0x0000000000048947 */ /* 0x010fea0003800000 */
[----:B------:R-:W-:Y:S01]  /*160c0*/  BPT.TRAP 0x1 ;  /* 0x000000040000795c */ /* 0x000fe20000300000 */
.L_x_970:
        /* <DEDUP_REMOVED lines=17> */
.L_x_964:
        /* <DEDUP_REMOVED lines=13> */
[----:B------:R-:W-:Y:S02]  /*162b0*/  USHF.R.S32.HI UR43, URZ, 0x1f, UR42 ;  /* 0x0000001f3f2b7899 */ /* 0x000fe4000801142a */
[----:B------:R-:W-:Y:S02]  /*162c0*/  UIADD3 UR37, UR49, UR4, URZ ;  /* 0x0000000431257290 */ /* 0x000fe4000fffe03f */
[----:B------:R-:W-:Y:S02]  /*162d0*/  USEL UR46, UR42, URZ, !UP0 ;  /* 0x0000003f2a2e7287 */ /* 0x000fe4000c000000 */
[----:B------:R-:W-:Y:S01]  /*162e0*/  USEL UR43, UR43, URZ, !UP0 ;  /* 0x0000003f2b2b7287 */ /* 0x000fe2000c000000 */
[----:B------:R-:W-:Y:S11]  /*162f0*/  @!P0 BRA `(.L_x_972) ;  /* 0x0000000000408947 */ /* 0x000ff60003800000 */
[----:B0--3--:R-:W-:Y:S01]  /*16300*/  MOV R2, 0x0 ;  /* 0x0000000000027802 */ /* 0x009fe20000000f00 */
[----:B------:R-:W-:Y:S01]  /*16310*/  ULDC.64 UR6, c[0x4][0x98] ;  /* 0x0100260000067ab9 */ /* 0x000fe20000000a00 */
[----:B------:R-:W-:Y:S01]  /*16320*/  ULDC.64 UR8, c[0x4][0xa0] ;  /* 0x0100280000087ab9 */ /* 0x000fe20000000a00 */
[----:B------:R-:W-:Y:S01]  /*16330*/  ULDC.64 UR4, c[0x4][0x28] ;  /* 0x01000a0000047ab9 */ /* 0x000fe20000000a00 */
[----:B------:R-:W-:Y:S02]  /*16340*/  IMAD.U32 R4, RZ, RZ, UR6 ;  /* 0x00000006ff047e24 */ /* 0x000fe4000f8e00ff */
[----:B------:R-:W0:Y:S01]  /*16350*/  LDC.64 R2, c[0x4][R2] ;  /* 0x0100000002027b82 */ /* 0x000e220000000a00 */
[----:B-1----:R-:W-:Y:S02]  /*16360*/  IMAD.U32 R5, RZ, RZ, UR7 ;  /* 0x00000007ff057e24 */ /* 0x002fe4000f8e00ff */
[----:B------:R-:W-:Y:S02]  /*16370*/  IMAD.U32 R6, RZ, RZ, UR8 ;  /* 0x00000008ff067e24 */ /* 0x000fe4000f8e00ff */
[----:B------:R-:W-:-:S02]  /*16380*/  IMAD.U32 R7, RZ, RZ, UR9 ;  /* 0x00000009ff077e24 */ /* 0x000fc4000f8e00ff */
[----:B------:R-:W-:Y:S02]  /*16390*/  IMAD.U32 R10, RZ, RZ, UR4 ;  /* 0x00000004ff0a7e24 */ /* 0x000fe4000f8e00ff */
[----:B------:R-:W-:Y:S02]  /*163a0*/  IMAD.U32 R11, RZ, RZ, UR5 ;  /* 0x00000005ff0b7e24 */ /* 0x000fe4000f8e00ff */
[----:B------:R-:W-:Y:S02]  /*163b0*/  IMAD.MOV.U32 R8, RZ, RZ, 0x70 ;  /* 0x00000070ff087424 */ /* 0x000fe400078e00ff */
[----:B------:R-:W-:Y:S02]  /*163c0*/  IMAD.MOV.U32 R12, RZ, RZ, 0x1 ;  /* 0x00000001ff0c7424 */ /* 0x000fe400078e00ff */
[----:B------:R-:W-:-:S07]  /*163d0*/  IMAD.MOV.U32 R13, RZ, RZ, RZ ;  /* 0x000000ffff0d7224 */ /* 0x000fce00078e00ff */
[----:B--2---:R-:W-:-:S07]  /*163e0*/  LEPC R20, `(.L_x_972) ;  /* 0x000000001014794e */ /* 0x004fce0000000000 */
[----:B0-----:R-:W-:Y:S05]  /*163f0*/  CALL.ABS.NOINC R2 ;  /* 0x0000000002007343 */ /* 0x001fea0003c00000 */
.L_x_972:
[----:B------:R-:W-:Y:S05]  /*16400*/  BSYNC B6 ;  /* 0x0000000000067941 */ /* 0x000fea0003800000 */
.L_x_971:
[----:B0-----:R-:W4:Y:S01]  /*16410*/  LDL R10, [R1] ;  /* 0x00000000010a7983 */ /* 0x001f220000100800 */
[----:B------:R-:W0:Y:S01]  /*16420*/  LDC R9, c[0x0][0x448] ;  /* 0x00011200ff097b82 */ /* 0x000e220000000800 */
[----:B------:R-:W-:Y:S01]  /*16430*/  ULDC.64 UR6, c[0x0][0x2d8] ;  /* 0x0000b60000067ab9 */ /* 0x000fe20000000a00 */
[----:B------:R-:W-:Y:S01]  /*16440*/  UMOV UR4, UR48 ;  /* 0x0000003000047c82 */ /* 0x000fe20008000000 */
[----:B--2---:R-:W2:Y:S01]  /*16450*/  S2R R20, SR_TID.X ;  /* 0x0000000000147919 */ /* 0x004ea20000002100 */
[----:B------:R-:W-:Y:S01]  /*16460*/  UMOV UR5, UR37 ;  /* 0x0000002500057c82 */ /* 0x000fe20008000000 */
[----:B------:R-:W-:Y:S01]  /*16470*/  ULDC.64 UR8, c[0x0][0x2e0] ;  /* 0x0000b80000087ab9 */ /* 0x000fe20000000a00 */
[----:B------:R-:W-:Y:S02]  /*16480*/  UIMAD.WIDE.U32 UR4, UR36, UR6, UR4 ;  /* 0x00000006240472a5 */ /* 0x000fe4000f8e0004 */
[----:B------:R-:W-:Y:S02]  /*16490*/  UIMAD UR6, UR43, UR8, URZ ;  /* 0x000000082b0672a4 */ /* 0x000fe4000f8e023f */
[----:B------:R-:W-:-:S02]  /*164a0*/  UIMAD UR5, UR36, UR7, UR5 ;  /* 0x00000007240572a4 */ /* 0x000fc4000f8e0205 */
[----:B------:R-:W-:Y:S01]  /*164b0*/  UIMAD UR6, UR46, UR9, UR6 ;  /* 0x000000092e0672a4 */ /* 0x000fe2000f8e0206 */
[----:B0-----:R-:W-:Y:S02]  /*164c0*/  ISETP.NE.AND P1, PT, R9, 0x1, PT ;  /* 0x000000010900780c */ /* 0x001fe40003f25270 */
[C---:B--2---:R-:W-:Y:S01]  /*164d0*/  LOP3.LUT R21, R20.reuse, 0x7f, RZ, 0xc0, !PT ;  /* 0x0000007f14157812 */ /* 0x044fe200078ec0ff */
[----:B------:R-:W-:-:S10]  /*164e0*/  IMAD.SHL.U32 R20, R20, 0x20, RZ ;  /* 0x0000002014147824 */ /* 0x000fd400078e00ff */
[----:B---3--:R-:W0:Y:S01]  /*164f0*/  @P1 LDC R3, c[0x0][0x44c] ;  /* 0x00011300ff031b82 */ /* 0x008e220000000800 */
[----:B------:R-:W-:-:S04]  /*16500*/  SHF.R.U32.HI R21, RZ, 0x2, R21 ;  /* 0x00000002ff157819 */ /* 0x000fc80000011615 */
[----:B------:R-:W-:-:S03]  /*16510*/  LOP3.LUT R20, R21, 0x60, R20, 0xf8, !PT ;  /* 0x0000006015147812 */ /* 0x000fc600078ef814 */
[----:B-1----:R-:W1:Y:S01]  /*16520*/  @P1 LDC R5, c[0x0][0x450] ;  /* 0x00011400ff051b82 */ /* 0x002e620000000800 */
[----:B------:R-:W-:-:S03]  /*16530*/  UIMAD.WIDE.U32 UR4, UR46, UR8, UR4 ;  /* 0x000000082e0472a5 */ /* 0x000fc6000f8e0004 */
[----:B------:R-:W-:Y:S01]  /*16540*/  ULDC.64 UR8, c[0x0][0x280] ;  /* 0x0000a00000087ab9 */ /* 0x000fe20000000a00 */
[----:B------:R-:W-:Y:S02]  /*16550*/  UIADD3 UR6, UR5, UR6, URZ ;  /* 0x0000000605067290 */ /* 0x000fe4000fffe03f */
[----:B------:R-:W-:-:S04]  /*16560*/  IMAD.U32 R4, RZ, RZ, UR4 ;  /* 0x00000004ff047e24 */ /* 0x000fc8000f8e00ff */
[----:B------:R-:W-:Y:S02]  /*16570*/  IMAD.MOV.U32 R2, RZ, RZ, R4 ;  /* 0x000000ffff027224 */ /* 0x000fe400078e0004 */
[----:B----4-:R-:W-:Y:S02]  /*16580*/  IMAD.IADD R6, R20, 0x1, R10 ;  /* 0x0000000114067824 */ /* 0x010fe400078e020a */
[----:B------:R2:W5:Y:S02]  /*16590*/  LDL R20, [R1+0xc] ;  /* 0x00000c0001147983 */ /* 0x0005640000100800 */
[----:B0-----:R-:W-:-:S04]  /*165a0*/  @P1 IMAD.HI.U32 R0, R6, R3, RZ ;  /* 0x0000000306001227 */ /* 0x001fc800078e00ff */
[----:B------:R-:W-:Y:S01]  /*165b0*/  IMAD.MOV.U32 R7, RZ, RZ, R6 ;  /* 0x000000ffff077224 */ /* 0x000fe200078e0006 */
[----:B-1----:R-:W-:Y:S01]  /*165c0*/  @P1 SHF.R.U32.HI R7, RZ, R5, R0 ;  /* 0x00000005ff071219 */ /* 0x002fe20000011600 */
[----:B------:R-:W-:Y:S01]  /*165d0*/  IMAD.U32 R5, RZ, RZ, UR5 ;  /* 0x00000005ff057e24 */ /* 0x000fe2000f8e00ff */
[----:B------:R-:W-:Y:S01]  /*165e0*/  ULDC.64 UR4, c[0x0][0x2d0] ;  /* 0x0000b40000047ab9 */ /* 0x000fe20000000a00 */
[----:B------:R-:W-:Y:S01]  /*165f0*/  IMAD.U32 R3, RZ, RZ, UR6 ;  /* 0x00000006ff037e24 */ /* 0x000fe2000f8e00ff */
[----:B------:R-:W-:Y:S01]  /*16600*/  SHF.R.S32.HI R0, RZ, 0x1f, R7 ;  /* 0x0000001fff007819 */ /* 0x000fe20000011407 */
[----:B------:R-:W-:Y:S01]  /*16610*/  ULDC.64 UR6, c[0x0][0x2c8] ;  /* 0x0000b20000067ab9 */ /* 0x000fe20000000a00 */
[----:B------:R-:W-:-:S04]  /*16620*/  IMAD.WIDE.U32 R4, R7, UR4, R2 ;  /* 0x0000000407047c25 */ /* 0x000fc8000f8e0002 */
[----:B------:R-:W-:-:S04]  /*16630*/  IMAD R0, R0, UR4, RZ ;  /* 0x0000000400007c24 */ /* 0x000fc8000f8e02ff */
[----:B------:R-:W-:Y:S02]  /*16640*/  IMAD R8, R7, UR5, R0 ;  /* 0x0000000507087c24 */ /* 0x000fe4000f8e0200 */
[----:B------:R-:W-:Y:S02]  /*16650*/  IMAD.MOV R0, RZ, RZ, -R7 ;  /* 0x000000ffff007224 */ /* 0x000fe400078e0a07 */
[----:B------:R-:W-:Y:S02]  /*16660*/  IMAD.IADD R5, R5, 0x1, R8 ;  /* 0x0000000105057824 */ /* 0x000fe400078e0208 */
[----:B------:R-:W-:Y:S01]  /*16670*/  IMAD R0, R9, R0, R6 ;  /* 0x0000000009007224 */ /* 0x000fe200078e0206 */
[----:B------:R-:W0:Y:S03]  /*16680*/  @P1 LDC R8, c[0x0][0x44c] ;  /* 0x00011300ff081b82 */ /* 0x000e260000000800 */
[----:B------:R-:W-:Y:S01]  /*16690*/  IMAD.WIDE.U32 R4, R0, UR6, R4 ;  /* 0x0000000600047c25 */ /* 0x000fe2000f8e0004 */
[----:B------:R-:W-:-:S05]  /*166a0*/  SHF.R.S32.HI R7, RZ, 0x1f, R0 ;  /* 0x0000001fff077819 */ /* 0x000fca0000011400 */
[----:B------:R-:W-:-:S04]  /*166b0*/  IMAD R7, R7, UR6, RZ ;  /* 0x0000000607077c24 */ /* 0x000fc8000f8e02ff */
[----:B------:R-:W-:Y:S01]  /*166c0*/  IMAD R7, R0, UR7, R7 ;  /* 0x0000000700077c24 */ /* 0x000fe2000f8e0207 */
[----:B------:R-:W-:-:S04]  /*166d0*/  IADD3 R0, P0, R4, UR8, RZ ;  /* 0x0000000804007c10 */ /* 0x000fc8000ff1e0ff */
[----:B------:R-:W-:Y:S01]  /*166e0*/  IADD3.X R4, R5, UR9, R7, P0, !PT ;  /* 0x0000000905047c10 */ /* 0x000fe200087fe407 */
[----:B------:R-:W-:Y:S01]  /*166f0*/  VIADD R7, R6, 0x80 ;  /* 0x0000008006077836 */ /* 0x000fe20000000000 */
[----:B------:R-:W1:Y:S03]  /*16700*/  @P1 LDC R5, c[0x0][0x450] ;  /* 0x00011400ff051b82 */ /* 0x000e660000000800 */
[----:B------:R-:W-:Y:S02]  /*16710*/  IMAD.MOV.U32 R6, RZ, RZ, R7 ;  /* 0x000000ffff067224 */ /* 0x000fe400078e0007 */
[----:B0-----:R-:W-:-:S05]  /*16720*/  @P1 IMAD.HI.U32 R8, R7, R8, RZ ;  /* 0x0000000807081227 */ /* 0x001fca00078e00ff */
[----:B-1----:R-:W-:Y:S02]  /*16730*/  @P1 SHF.R.U32.HI R6, RZ, R5, R8 ;  /* 0x00000005ff061219 */ /* 0x002fe40000011608 */
[----:B------:R-:W0:Y:S03]  /*16740*/  S2R R8, SR_TID.X ;  /* 0x0000000000087919 */ /* 0x000e260000002100 */
[----:B------:R-:W-:Y:S02]  /*16750*/  IMAD.MOV R5, RZ, RZ, -R6 ;  /* 0x000000ffff057224 */ /* 0x000fe400078e0a06 */
[----:B------:R-:W-:-:S04]  /*16760*/  IMAD.WIDE.U32 R2, R6, UR4, R2 ;  /* 0x0000000406027c25 */ /* 0x000fc8000f8e0002 */
[----:B------:R-:W-:Y:S01]  /*16770*/  IMAD R5, R9, R5, R7 ;  /* 0x0000000509057224 */ /* 0x000fe200078e0207 */
[----:B------:R-:W-:-:S05]  /*16780*/  SHF.R.S32.HI R7, RZ, 0x1f, R6 ;  /* 0x0000001fff077819 */ /* 0x000fca0000011406 */
[----:B------:R-:W-:Y:S01]  /*16790*/  IMAD R7, R7, UR4, RZ ;  /* 0x0000000407077c24 */ /* 0x000fe2000f8e02ff */
[----:B------:R-:W-:-:S03]  /*167a0*/  ULDC UR4, c[0x0][0x2b8] ;  /* 0x0000ae0000047ab9 */ /* 0x000fc60000000800 */
[----:B------:R-:W-:Y:S01]  /*167b0*/  IMAD R7, R6, UR5, R7 ;  /* 0x0000000506077c24 */ /* 0x000fe2000f8e0207 */
[----:B------:R-:W-:-:S03]  /*167c0*/  SHF.R.S32.HI R6, RZ, 0x1f, R5 ;  /* 0x0000001fff067819 */ /* 0x000fc60000011405 */
[----:B------:R-:W-:Y:S02]  /*167d0*/  IMAD.IADD R3, R3, 0x1, R7 ;  /* 0x0000000103037824 */ /* 0x000fe400078e0207 */
[----:B------:R-:W-:Y:S02]  /*167e0*/  IMAD R6, R6, UR6, RZ ;  /* 0x0000000606067c24 */ /* 0x000fe4000f8e02ff */
[----:B------:R-:W-:-:S04]  /*167f0*/  IMAD.WIDE.U32 R2, R5, UR6, R2 ;  /* 0x0000000605027c25 */ /* 0x000fc8000f8e0002 */
[----:B------:R-:W-:Y:S01]  /*16800*/  IMAD R6, R5, UR7, R6 ;  /* 0x0000000705067c24 */ /* 0x000fe2000f8e0206 */
[----:B------:R-:W-:Y:S01]  /*16810*/  IADD3 R5, P0, R2, UR8, RZ ;  /* 0x0000000802057c10 */ /* 0x000fe2000ff1e0ff */
[----:B0-----:R-:W-:-:S03]  /*16820*/  IMAD.SHL.U32 R21, R8, 0x10, RZ ;  /* 0x0000001008157824 */ /* 0x001fc600078e00ff */
[----:B------:R-:W-:Y:S02]  /*16830*/  IADD3.X R6, R3, UR9, R6, P0, !PT ;  /* 0x0000000903067c10 */ /* 0x000fe400087fe406 */
[----:B------:R-:W-:-:S04]  /*16840*/  LOP3.LUT R21, R21, 0x30, RZ, 0xc0, !PT ;  /* 0x0000003015157812 */ /* 0x000fc800078ec0ff */
[----:B------:R-:W-:Y:S01]  /*16850*/  ISETP.GE.AND P0, PT, R21, UR4, PT ;  /* 0x0000000415007c0c */ /* 0x000fe2000bf06270 */
[----:B------:R-:W-:-:S03]  /*16860*/  UMOV UR4, 0xffffffff ;  /* 0xffffffff00047882 */ /* 0x000fc60000000000 */
[----:B--2---:R-:W-:Y:S09]  /*16870*/  BRA.DIV UR4, `(.L_x_973) ;  /* 0x0000002e04b07947 */ /* 0x004ff2000b800000 */
[----:B------:R-:W0:Y:S02]  /*16880*/  S2R R2, SR_TID.X ;  /* 0x0000000000027919 */ /* 0x000e240000002100 */
[----:B0-----:R-:W-:Y:S02]  /*16890*/  LOP3.LUT R3, R2, 0x7f, RZ, 0xc0, !PT ;  /* 0x0000007f02037812 */ /* 0x001fe400078ec0ff */
[----:B------:R-:W2:Y:S04]  /*168a0*/  LDL.LU R2, [R1+0x4] ;  /* 0x0000040001027983 */ /* 0x000ea80000300800 */
[----:B------:R-:W3:Y:S01]  /*168b0*/  LDL.LU R11, [R1] ;  /* 0x00000000010b7983 */ /* 0x000ee20000300800 */
[----:B------:R-:W-:-:S03]  /*168c0*/  SHF.R.U32.HI R10, RZ, 0x2, R3 ;  /* 0x00000002ff0a7819 */ /* 0x000fc60000011603 */
[----:B------:R-:W0:Y:S04]  /*168d0*/  SHFL.IDX PT, R3, R0, RZ, 0x1c1f ;  /* 0x001c1fff00037589 */ /* 0x000e2800000e0000 */
[----:B------:R-:W-:Y:S01]  /*168e0*/  SHFL.IDX PT, R14, R0, 0x1, 0x1c1f ;  /* 0x003c1f00000e7f89 */ /* 0x000fe200000e0000 */
[----:B--2---:R-:W-:-:S03]  /*168f0*/  IMAD R7, R2, R9, RZ ;  /* 0x0000000902077224 */ /* 0x004fc600078e02ff */
[----:B------:R-:W1:Y:S01]  /*16900*/  SHFL.IDX PT, R2, R4, RZ, 0x1c1f ;  /* 0x001c1fff04027589 */ /* 0x000e6200000e0000 */
[----:B---3--:R-:W-:-:S04]  /*16910*/  IMAD.IADD R8, R10, 0x1, R11 ;  /* 0x000000010a087824 */ /* 0x008fc800078e020b */
[C---:B------:R-:W-:Y:S01]  /*16920*/  VIADD R10, R8.reuse, 0x20 ;  /* 0x00000020080a7836 */ /* 0x040fe20000000000 */
[----:B------:R-:W-:-:S13]  /*16930*/  ISETP.GE.AND P1, PT, R8, R7, PT ;  /* 0x000000070800720c */ /* 0x000fda0003f26270 */
[----:B0-----:R-:W-:-:S05]  /*16940*/  @!P1 IADD3 R9, P2, R21, R3, RZ ;  /* 0x0000000315099210 */ /* 0x001fca0007f5e0ff */
[----:B-1----:R-:W-:Y:S02]  /*16950*/  @!P1 IMAD.X R3, RZ, RZ, R2, P2 ;  /* 0x000000ffff039224 */ /* 0x002fe400010e0602 */
[----:B------:R-:W-:-:S05]  /*16960*/  @!P1 IMAD.MOV.U32 R2, RZ, RZ, R9 ;  /* 0x000000ffff029224 */ /* 0x000fca00078e0009 */
[----:B-----5:R0:W-:Y:S01]  /*16970*/  @!P1 LDGSTS.E.BYPASS.LTC128B.128 [R20+0xb000], desc[UR52][R2.64], !P0 ;  /* 0x0b00000002149fae */ /* 0x0201e2000c101d74 */
[----:B------:R-:W-:Y:S01]  /*16980*/  ISETP.GE.AND P1, PT, R10, R7, PT ;  /* 0x000000070a00720c */ /* 0x000fe20003f26270 */
[----:B------:R-:W-:Y:S02]  /*16990*/  VIADD R10, R8, 0x40 ;  /* 0x00000040080a7836 */ /* 0x000fe40000000000 */
[----:B0-----:R-:W0:Y:S10]  /*169a0*/  SHFL.IDX PT, R2, R4, 0x1, 0x1c1f ;  /* 0x003c1f0004027f89 */ /* 0x001e3400000e0000 */
[----:B------:R-:W-:-:S02]  /*169b0*/  @!P1 IADD3 R9, P2, R21, R14, RZ ;  /* 0x0000000e15099210 */ /* 0x000fc40007f5e0ff */
[----:B------:R-:W1:Y:S03]  /*169c0*/  SHFL.IDX PT, R14, R0, 0x2, 0x1c1f ;  /* 0x005c1f00000e7f89 */ /* 0x000e6600000e0000 */
[----:B0-----:R-:W-:Y:S02]  /*169d0*/  @!P1 IMAD.X R3, RZ, RZ, R2, P2 ;  /* 0x000000ffff039224 */ /* 0x001fe400010e0602 */
[----:B------:R-:W-:-:S05]  /*169e0*/  @!P1 IMAD.MOV.U32 R2, RZ, RZ, R9 ;  /* 0x000000ffff029224 */ /* 0x000fca00078e0009 */
[----:B------:R0:W-:Y:S01]  /*169f0*/  @!P1 LDGSTS.E.BYPASS.LTC128B.128 [R20+0xb800], desc[UR52][R2.64], !P0 ;  /* 0x0b80000002149fae */ /* 0x0001e2000c101d74 */
[-C--:B------:R-:W-:Y:S01]  /*16a00*/  ISETP.GE.AND P1, PT, R10, R7.reuse, PT ;  /* 0x000000070a00720c */ /* 0x080fe20003f26270 */
[----:B------:R-:W-:Y:S02]  /*16a10*/  VIADD R10, R8, 0x80 ;  /* 0x00000080080a7836 */ /* 0x000fe40000000000 */
[----:B0-----:R-:W0:Y:S10]  /*16a20*/  SHFL.IDX PT, R2, R4, 0x2, 0x1c1f ;  /* 0x005c1f0004027f89 */ /* 0x001e3400000e0000 */
[----:B-1----:R-:W-:Y:S01]  /*16a30*/  @!P1 IADD3 R9, P2, R21, R14, RZ ;  /* 0x0000000e15099210 */ /* 0x002fe20007f5e0ff */
[----:B------:R-:W-:Y:S04]  /*16a40*/  SHFL.IDX PT, R4, R4, 0x3, 0x1c1f ;  /* 0x007c1f0004047f89 */ /* 0x000fe800000e0000 */
[----:B------:R-:W-:Y:S01]  /*16a50*/  SHFL.IDX PT, R14, R5, 0x1, 0x1c1f ;  /* 0x003c1f00050e7f89 */ /* 0x000fe200000e0000 */
[----:B0-----:R-:W-:Y:S01]  /*16a60*/  @!P1 IMAD.X R3, RZ, RZ, R2, P2 ;  /* 0x000000ffff039224 */ /* 0x001fe200010e0602 */
[----:B------:R-:W-:Y:S01]  /*16a70*/  ISETP.GE.AND P2, PT, R10, R7, PT ;  /* 0x000000070a00720c */ /* 0x000fe20003f46270 */
[----:B------:R-:W-:-:S02]  /*16a80*/  @!P1 IMAD.MOV.U32 R2, RZ, RZ, R9 ;  /* 0x000000ffff029224 */ /* 0x000fc400078e0009 */
[----:B------:R-:W-:Y:S01]  /*16a90*/  VIADD R10, R8, 0x60 ;  /* 0x00000060080a7836 */ /* 0x000fe20000000000 */
[----:B------:R-:W-:Y:S04]  /*16aa0*/  SHFL.IDX PT, R9, R5, RZ, 0x1c1f ;  /* 0x001c1fff05097589 */ /* 0x000fe800000e0000 */
[----:B------:R0:W-:Y:S01]  /*16ab0*/  @!P1 LDGSTS.E.BYPASS.LTC128B.128 [R20+0xc000], desc[UR52][R2.64], !P0 ;  /* 0x0c00000002149fae */ /* 0x0001e2000c101d74 */
[----:B------:R-:W-:-:S03]  /*16ac0*/  ISETP.GE.AND P1, PT, R10, R7, PT ;  /* 0x000000070a00720c */ /* 0x000fc60003f26270 */
[----:B0-----:R-:W0:Y:S04]  /*16ad0*/  SHFL.IDX PT, R2, R0, 0x3, 0x1c1f ;  /* 0x007c1f0000027f89 */ /* 0x001e2800000e0000 */
[----:B------:R-:W1:Y:S04]  /*16ae0*/  SHFL.IDX PT, R0, R6, RZ, 0x1c1f ;  /* 0x001c1fff06007589 */ /* 0x000e6800000e0000 */
[----:B------:R-:W2:Y:S02]  /*16af0*/  SHFL.IDX PT, R6, R6, 0x1, 0x1c1f ;  /* 0x003c1f0006067f89 */ /* 0x000ea400000e0000 */
[----:B0-----:R-:W-:-:S05]  /*16b00*/  @!P1 IADD3 R2, P3, R21, R2, RZ ;  /* 0x0000000215029210 */ /* 0x001fca0007f7e0ff */
[----:B------:R-:W-:-:S05]  /*16b10*/  @!P1 IMAD.X R3, RZ, RZ, R4, P3 ;  /* 0x000000ffff039224 */ /* 0x000fca00018e0604 */
[----:B------:R0:W-:Y:S02]  /*16b20*/  @!P1 LDGSTS.E.BYPASS.LTC128B.128 [R20+0xc800], desc[UR52][R2.64], !P0 ;  /* 0x0c80000002149fae */ /* 0x0001e4000c101d74 */
[----:B0-----:R-:W-:-:S05]  /*16b30*/  @!P2 IADD3 R2, P1, R21, R9, RZ ;  /* 0x000000091502a210 */ /* 0x001fca0007f3e0ff */
[----:B-1----:R-:W-:-:S05]  /*16b40*/  @!P2 IMAD.X R3, RZ, RZ, R0, P1 ;  /* 0x000000ffff03a224 */ /* 0x002fca00008e0600 */
[----:B--2---:R0:W-:Y:S03]  /*16b50*/  @!P2 LDGSTS.E.BYPASS.LTC128B.128 [R20+0xd000], desc[UR52][R2.64], !P0 ;  /* 0x0d0000000214afae */ /* 0x0041e6000c101d74 */
.L_x_1052:
[----:B------:R-:W-:-:S05]  /*16b60*/  VIADD R8, R8, 0xa0 ;  /* 0x000000a008087836 */ /* 0x000fca0000000000 */
[----:B------:R-:W-:-:S13]  /*16b70*/  ISETP.GE.AND P1, PT, R8, R7, PT ;  /* 0x000000070800720c */ /* 0x000fda0003f26270 */
[----:B0-----:R-:W-:-:S05]  /*16b80*/  @!P1 IADD3 R2, P2, R21, R14, RZ ;  /* 0x0000000e15029210 */ /* 0x001fca0007f5e0ff */
[----:B------:R-:W-:-:S05]  /*16b90*/  @!P1 IMAD.X R3, RZ, RZ, R6, P2 ;  /* 0x000000ffff039224 */ /* 0x000fca00010e0606 */
[----:B------:R-:W-:Y:S01]  /*16ba0*/  @!PT LDS RZ, [RZ] ;  /* 0x00000000fffff984 */ /* 0x000fe20000000800 */
[----:B------:R-:W-:Y:S01]  /*16bb0*/  @!PT LDS RZ, [RZ] ;  /* 0x00000000fffff984 */ /* 0x000fe20000000800 */
[----:B------:R-:W-:Y:S01]  /*16bc0*/  @!PT LDS RZ, [RZ] ;  /* 0x00000000fffff984 */ /* 0x000fe20000000800 */
[----:B------:R0:W-:Y:S01]  /*16bd0*/  @!P1 LDGSTS.E.BYPASS.LTC128B.128 [R20+0xd800], desc[UR52][R2.64], !P0 ;  /* 0x0d80000002149fae */ /* 0x0001e2000c101d74 */
[----:B------:R-:W-:Y:S01]  /*16be0*/  PLOP3.LUT P0, PT, PT, PT, PT, 0x80, 0x0 ;  /* 0x000000000000781c */ /* 0x000fe20003f0f070 */
[----:B------:R-:W-:-:S12]  /*16bf0*/  NOP ;  /* 0x0000000000007918 */ /* 0x000fd80000000000 */
.L_x_974:
        /* <DEDUP_REMOVED lines=14> */
[----:B0-----:R-:W2:Y:S01]  /*16ce0*/  LDL.LU R2, [R1+0x8] ;  /* 0x0000080001027983 */ /* 0x001ea20000300800 */
[----:B------:R0:W-:Y:S01]  /*16cf0*/  SYNCS.ARRIVE.TRANS64.A1T0 RZ, [R18+URZ+0x13200], RZ ;  /* 0x013200ff12ff79a7 */ /* 0x0001e2000810003f */
[----:B------:R-:W-:Y:S01]  /*16d00*/  BSSY B0, `(.L_x_975) ;  /* 0x0000005000007945 */ /* 0x000fe20003800000 */
[----:B------:R-:W1:Y:S01]  /*16d10*/  SYNCS.PHASECHK.TRANS64.TRYWAIT P0, [R18+URZ+0x13220], R3 ;  /* 0x01322003120075a7 */ /* 0x000e62000800017f */
[----:B--2---:R-:W-:-:S05]  /*16d20*/  VIADD R0, R2, 0xfffffffe ;  /* 0xfffffffe02007836 */ /* 0x004fca0000000000 */
[----:B------:R-:W-:Y:S01]  /*16d30*/  ISETP.GE.AND P1, PT, R0, R25, PT ;  /* 0x000000190000720c */ /* 0x000fe20003f26270 */
[----:B01----:R-:W-:-:S12]  /*16d40*/  @!P0 BRA `(.L_x_976) ;  /* 0x0000003000408947 */ /* 0x003fd80003800000 */
.L_x_1053:
[----:B------:R-:W-:Y:S05]  /*16d50*/  BSYNC B0 ;  /* 0x0000000000007941 */ /* 0x000fea0003800000 */
.L_x_975:
[----:B------:R-:W-:Y:S05]  /*16d60*/  @!P1 BRA `(.L_x_977) ;  /* 0x0000000800dc9947 */ /* 0x000fea0003800000 */
[----:B------:R-:W-:Y:S02]  /*16d70*/  IMAD.MOV.U32 R7, RZ, RZ, R19 ;  /* 0x000000ffff077224 */ /* 0x000fe400078e0013 */
[----:B------:R-:W-:-:S07]  /*16d80*/  IMAD.MOV.U32 R6, RZ, RZ, R22 ;  /* 0x000000ffff067224 */ /* 0x000fce00078e0016 */
.L_x_997:
[----:B------:R-:W-:Y:S01]  /*16d90*/  LOP3.LUT P1, RZ, R16, 0x1, RZ, 0xc0, !PT ;  /* 0x0000000110ff7812 */ /* 0x000fe2000782c0ff */
[----:B------:R-:W-:Y:S01]  /*16da0*/  VIADD R19, R7, 0x1 ;  /* 0x0000000107137836 */ /* 0x000fe20000000000 */
[----:B------:R-:W-:Y:S05]  /*16db0*/  YIELD ;  /* 0x0000000000007946 */ /* 0x000fea0003800000 */
[----:B------:R-:W-:Y:S01]  /*16dc0*/  ISETP.NE.AND P0, PT, R19, 0x2, PT ;  /* 0x000000021300780c */ /* 0x000fe20003f05270 */
[----:B------:R-:W-:Y:S03]  /*16dd0*/  BSSY B0, `(.L_x_978) ;  /* 0x0000065000007945 */ /* 0x000fe60003800000 */
[----:B0-----:R-:W-:-:S02]  /*16de0*/  SEL R3, RZ, 0x1, P0 ;  /* 0x00000001ff037807 */ /* 0x001fc40000000000 */
[----:B------:R-:W-:Y:S02]  /*16df0*/  SEL R19, R19, RZ, P0 ;  /* 0x000000ff13137207 */ /* 0x000fe40000000000 */
[----:B------:R-:W-:Y:S01]  /*16e00*/  LOP3.LUT R22, R6, R3, RZ, 0x3c, !PT ;  /* 0x0000000306167212 */ /* 0x000fe200078e3cff */
[----:B------:R-:W-:Y:S06]  /*16e10*/  @!P1 BRA `(.L_x_979) ;  /* 0x0000000400809947 */ /* 0x000fec0003800000 */
[----:B------:R-:W-:Y:S01]  /*16e20*/  ULDC.64 UR4, c[0x0][0x418] ;  /* 0x0001060000047ab9 */ /* 0x000fe20000000a00 */
[----:B------:R-:W-:Y:S01]  /*16e30*/  IMAD.MOV.U32 R8, RZ, RZ, R0 ;  /* 0x000000ffff087224 */ /* 0x000fe200078e0000 */
[----:B------:R-:W-:-:S04]  /*16e40*/  ISETP.NE.U32.AND P0, PT, RZ, UR4, PT ;  /* 0x00000004ff007c0c */ /* 0x000fc8000bf05070 */
[----:B------:R-:W-:-:S13]  /*16e50*/  ISETP.NE.AND.EX P0, PT, RZ, UR5, PT, P0 ;  /* 0x00000005ff007c0c */ /* 0x000fda000bf05300 */
[----:B------:R-:W-:Y:S05]  /*16e60*/  @!P0 BRA `(.L_x_980) ;  /* 0x0000000000448947 */ /* 0x000fea0003800000 */
[----:B------:R-:W0:Y:S01]  /*16e70*/  LDC R5, c[0x0][0x43c] ;  /* 0x00010f00ff057b82 */ /* 0x000e220000000800 */
[----:B------:R-:W-:Y:S01]  /*16e80*/  ULDC.64 UR6, c[0x0][0x428] ;  /* 0x00010a0000067ab9 */ /* 0x000fe20000000a00 */
[----:B0-----:R-:W-:-:S13]  /*16e90*/  ISETP.NE.AND P0, PT, R5, 0x1, PT ;  /* 0x000000010500780c */ /* 0x001fda0003f05270 */
[----:B------:R-:W0:Y:S02]  /*16ea0*/  @P0 LDC.64 R2, c[0x0][0x440] ;  /* 0x00011000ff020b82 */ /* 0x000e240000000a00 */
[----:B0-----:R-:W-:-:S04]  /*16eb0*/  @P0 IMAD.HI.U32 R4, R0, R2, RZ ;  /* 0x0000000200040227 */ /* 0x001fc800078e00ff */
[----:B------:R-:W-:Y:S01]  /*16ec0*/  IMAD.MOV.U32 R2, RZ, RZ, R0 ;  /* 0x000000ffff027224 */ /* 0x000fe200078e0000 */
[----:B------:R-:W-:Y:S01]  /*16ed0*/  @P0 SHF.R.U32.HI R2, RZ, R3, R4 ;  /* 0x00000003ff020219 */ /* 0x000fe20000011604 */
[----:B------:R-:W-:-:S03]  /*16ee0*/  IMAD R4, R26, UR6, RZ ;  /* 0x000000061a047c24 */ /* 0x000fc6000f8e02ff */
[--C-:B------:R-:W-:Y:S01]  /*16ef0*/  SHF.R.S32.HI R3, RZ, 0x1f, R2.reuse ;  /* 0x0000001fff037819 */ /* 0x100fe20000011402 */
[----:B------:R-:W-:Y:S02]  /*16f00*/  IMAD.MOV R8, RZ, RZ, -R2 ;  /* 0x000000ffff087224 */ /* 0x000fe400078e0a02 */
[C---:B------:R-:W-:Y:S02]  /*16f10*/  IMAD R9, R23.reuse, UR7, R4 ;  /* 0x0000000717097c24 */ /* 0x040fe4000f8e0204 */
[----:B------:R-:W-:-:S04]  /*16f20*/  IMAD.WIDE.U32 R2, R23, UR6, R2 ;  /* 0x0000000617027c25 */ /* 0x000fc8000f8e0002 */
[----:B------:R-:W-:Y:S01]  /*16f30*/  IMAD.IADD R9, R9, 0x1, R3 ;  /* 0x0000000109097824 */ /* 0x000fe200078e0203 */
[----:B------:R-:W-:Y:S01]  /*16f40*/  LEA R4, P0, R2, UR4, 0x2 ;  /* 0x0000000402047c11 */ /* 0x000fe2000f8010ff */
[----:B------:R-:W-:-:S03]  /*16f50*/  IMAD R8, R5, R8, R0 ;  /* 0x0000000805087224 */ /* 0x000fc600078e0200 */
[----:B------:R-:W-:-:S05]  /*16f60*/  LEA.HI.X R5, R2, UR5, R9, 0x2, P0 ;  /* 0x0000000502057c11 */ /* 0x000fca00080f1409 */
[----:B------:R0:W5:Y:S04]  /*16f70*/  LDG.E R17, desc[UR52][R4.64] ;  /* 0x0000003404117981 */ /* 0x000168000c1e1900 */
.L_x_980:
[----:B------:R-:W1:Y:S01]  /*16f80*/  S2R R2, SR_TID.X ;  /* 0x0000000000027919 */ /* 0x000e620000002100 */
[----:B0-----:R-:W-:Y:S01]  /*16f90*/  IMAD R4, R19, 0x8, R18 ;  /* 0x0000000813047824 */ /* 0x001fe200078e0212 */
[----:B------:R-:W-:Y:S01]  /*16fa0*/  BSSY B1, `(.L_x_981) ;  /* 0x0000006000017945 */ /* 0x000fe20003800000 */
[----:B-1----:R-:W-:Y:S02]  /*16fb0*/  LOP3.LUT R3, R2, 0x7f, RZ, 0xc0, !PT ;  /* 0x0000007f02037812 */ /* 0x002fe400078ec0ff */
[----:B------:R-:W-:Y:S02]  /*16fc0*/  SHF.L.U32 R2, R22, 0x1f, RZ ;  /* 0x0000001f16027819 */ /* 0x000fe400000006ff */
[----:B------:R-:W-:Y:S02]  /*16fd0*/  ISETP.NE.AND P1, PT, R3, RZ, PT ;  /* 0x000000ff0300720c */ /* 0x000fe40003f25270 */
[----:B------:R-:W0:Y:S02]  /*16fe0*/  SYNCS.PHASECHK.TRANS64.TRYWAIT P0, [R4+URZ+0x13280], R2 ;  /* 0x01328002040075a7 */ /* 0x000e24000800017f */
[----:B0-----:R-:W-:Y:S09]  /*16ff0*/  @!P0 BRA `(.L_x_982) ;  /* 0x0000002c00a88947 */ /* 0x001ff20003800000 */
.L_x_1054:
[----:B------:R-:W-:Y:S05]  /*17000*/  BSYNC B1 ;  /* 0x0000000000017941 */ /* 0x000fea0003800000 */
.L_x_981:
        /* <DEDUP_REMOVED lines=9> */
.L_x_984:
[----:B------:R-:W-:Y:S05]  /*170a0*/  BSYNC B1 ;  /* 0x0000000000017941 */ /* 0x000fea0003800000 */
.L_x_983:
        /* <DEDUP_REMOVED lines=10> */
[----:B------:R-:W-:-:S10]  /*17150*/  UMOV UR7, 0x14f00000 ;  /* 0x14f0000000077882 */ /* 0x000fd40000000000 */
.L_x_985:
        /* <DEDUP_REMOVED lines=13> */
.L_x_1055:
[----:B------:R-:W-:Y:S05]  /*17230*/  BSYNC B1 ;  /* 0x0000000000017941 */ /* 0x000fea0003800000 */
.L_x_986:
[----:B------:R-:W-:Y:S01]  /*17240*/  BSSY B1, `(.L_x_988) ;  /* 0x000000b000017945 */ /* 0x000fe20003800000 */
[----:B01----:R-:W-:Y:S02]  /*17250*/  IMAD.MOV.U32 R2, RZ, RZ, 0x0 ;  /* 0x00000000ff027424 */ /* 0x003fe400078e00ff */
[----:B------:R-:W-:Y:S01]  /*17260*/  IMAD.MOV.U32 R3, RZ, RZ, 0x14f00000 ;  /* 0x14f00000ff037424 */ /* 0x000fe200078e00ff */
        /* <DEDUP_REMOVED lines=8> */
.L_x_989:
[----:B------:R-:W-:Y:S05]  /*172f0*/  BSYNC B1 ;  /* 0x0000000000017941 */ /* 0x000fea0003800000 */
.L_x_988:
        /* <DEDUP_REMOVED lines=8> */
.L_x_990:
        /* <DEDUP_REMOVED lines=9> */
[----:B0-----:R-:W-:Y:S05]  /*17410*/  @P0 BRA.U.ANY `(.L_x_990) ;  /* 0xfffffffd00d80947 */ /* 0x001fea000393ffff */
.L_x_979:
[----:B------:R-:W-:Y:S05]  /*17420*/  BSYNC B0 ;  /* 0x0000000000007941 */ /* 0x000fea0003800000 */
.L_x_978:
[----:B------:R-:W-:-:S06]  /*17430*/  UISETP.NE.AND UP0, UPT, UR39, 0x3, UPT ;  /* 0x000000032700788c */ /* 0x000fcc000bf05270 */
[----:B------:R-:W-:-:S13]  /*17440*/  PLOP3.LUT P0, PT, PT, PT, UP0, 0x80, 0x0 ;  /* 0x000000000000781c */ /* 0x000fda0003f0f008 */
[----:B------:R-:W-:Y:S05]  /*17450*/  @!P0 BRA `(.L_x_991) ;  /* 0x0000000000048947 */ /* 0x000fea0003800000 */
[----:B------:R-:W-:Y:S01]  /*17460*/  BPT.TRAP 0x1 ;  /* 0x000000040000795c */ /* 0x000fe20000300000 */
.L_x_991:
[----:B------:R-:W-:Y:S01]  /*17470*/  LOP3.LUT R2, R6, 0x1, RZ, 0x3c, !PT ;  /* 0x0000000106027812 */ /* 0x000fe200078e3cff */
[----:B------:R-:W-:Y:S01]  /*17480*/  IMAD R3, R7, 0x8, R18 ;  /* 0x0000000807037824 */ /* 0x000fe200078e0212 */
[----:B------:R-:W-:Y:S01]  /*17490*/  BSSY B0, `(.L_x_992) ;  /* 0x0000006000007945 */ /* 0x000fe20003800000 */
[----:B------:R-:W-:Y:S01]  /*174a0*/  IMAD.U32 R4, RZ, RZ, UR41 ;  /* 0x00000029ff047e24 */ /* 0x000fe2000f8e00ff */
[----:B------:R-:W-:-:S04]  /*174b0*/  SHF.L.U32 R2, R2, 0x1f, RZ ;  /* 0x0000001f02027819 */ /* 0x000fc800000006ff */
[----:B------:R-:W0:Y:S01]  /*174c0*/  SYNCS.PHASECHK.TRANS64.TRYWAIT P0, [R3+URZ+0x13270], R2 ;  /* 0x01327002030075a7 */ /* 0x000e22000800017f */
[----:B------:R-:W-:Y:S01]  /*174d0*/  ISETP.NE.AND P1, PT, R4, 0x3, PT ;  /* 0x000000030400780c */ /* 0x000fe20003f25270 */
[----:B0-----:R-:W-:-:S12]  /*174e0*/  @!P0 BRA `(.L_x_993) ;  /* 0x0000002800948947 */ /* 0x001fd80003800000 */
.L_x_1056:
[----:B------:R-:W-:Y:S05]  /*174f0*/  BSYNC B0 ;  /* 0x0000000000007941 */ /* 0x000fea0003800000 */
.L_x_992:
[----:B------:R-:W-:Y:S05]  /*17500*/  @!P1 BRA `(.L_x_994) ;  /* 0x0000000000049947 */ /* 0x000fea0003800000 */
[----:B------:R-:W-:Y:S01]  /*17510*/  BPT.TRAP 0x1 ;  /* 0x000000040000795c */ /* 0x000fe20000300000 */
.L_x_994:
[----:B0-----:R-:W-:Y:S01]  /*17520*/  SHF.L.U32 R2, R6, 0x1f, RZ ;  /* 0x0000001f06027819 */ /* 0x001fe200000006ff */
[----:B------:R-:W-:-:S03]  /*17530*/  IMAD R10, R7, 0x2800, RZ ;  /* 0x00002800070a7824 */ /* 0x000fc600078e02ff */
[----:B------:R-:W0:Y:S02]  /*17540*/  SYNCS.PHASECHK.TRANS64.TRYWAIT P0, [R3+URZ+0x13260], R2 ;  /* 0x01326002030075a7 */ /* 0x000e24000800017f */
[----:B0-----:R-:W-:Y:S05]  /*17550*/  @!P0 BRA `(.L_x_995) ;  /* 0x00000028008c8947 */ /* 0x001fea0003800000 */
.L_x_1057:
[----:B------:R-:W-:Y:S01]  /*17560*/  LOP3.LUT R5, R10, R29, RZ, 0xfc, !PT ;  /* 0x0000001d0a057212 */ /* 0x000fe200078efcff */
[----:B------:R-:W-:Y:S05]  /*17570*/  WARPSYNC.ALL ;  /* 0x0000000000007948 */ /* 0x000fea0003800000 */
[----:B0-----:R-:W-:Y:S01]  /*17580*/  IMAD.IADD R2, R18, 0x1, R5 ;  /* 0x0000000112027824 */ /* 0x001fe200078e0205 */
        /* <DEDUP_REMOVED lines=40> */
.L_x_996:
        /* <DEDUP_REMOVED lines=13> */
.L_x_977:
        /* <DEDUP_REMOVED lines=17> */
.L_x_999:
[----:B------:R-:W-:Y:S05]  /*179f0*/  BSYNC B0 ;  /* 0x0000000000007941 */ /* 0x000fea0003800000 */
.L_x_998:
[----:B------:R-:W-:-:S06]  /*17a00*/  UISETP.NE.AND UP0, UPT, UR39, 0x3, UPT ;  /* 0x000000032700788c */ /* 0x000fcc000bf05270 */
[----:B------:R-:W-:-:S13]  /*17a10*/  PLOP3.LUT P1, PT, PT, PT, UP0, 0x80, 0x0 ;  /* 0x000000000000781c */ /* 0x000fda0003f2f008 */
[----:B------:R-:W-:Y:S05]  /*17a20*/  @!P1 BRA `(.L_x_1000) ;  /* 0x0000000000049947 */ /* 0x000fea0003800000 */
[----:B------:R-:W-:Y:S01]  /*17a30*/  BPT.TRAP 0x1 ;  /* 0x000000040000795c */ /* 0x000fe20000300000 */
.L_x_1000:
        /* <DEDUP_REMOVED lines=8> */
.L_x_1058:
[----:B------:R-:W-:Y:S05]  /*17ac0*/  BSYNC B0 ;  /* 0x0000000000007941 */ /* 0x000fea0003800000 */
.L_x_1001:
[----:B------:R-:W-:Y:S05]  /*17ad0*/  @!P2 BRA `(.L_x_1003) ;  /* 0x000000000004a947 */ /* 0x000fea0003800000 */
[----:B------:R-:W-:Y:S01]  /*17ae0*/  BPT.TRAP 0x1 ;  /* 0x000000040000795c */ /* 0x000fe20000300000 */
.L_x_1003:
[----:B------:R-:W-:Y:S01]  /*17af0*/  SHF.L.U32 R5, R22, 0x1f, RZ ;  /* 0x0000001f16057819 */ /* 0x000fe200000006ff */
[----:B0-----:R-:W-:-:S03]  /*17b00*/  IMAD R3, R19, 0x2800, RZ ;  /* 0x0000280013037824 */ /* 0x001fc600078e02ff */
[----:B------:R-:W0:Y:S02]  /*17b10*/  SYNCS.PHASECHK.TRANS64.TRYWAIT P1, [R2+URZ+0x13260], R5 ;  /* 0x01326005020075a7 */ /* 0x000e24000802017f */
[----:B0-----:R-:W-:Y:S05]  /*17b20*/  @!P1 BRA `(.L_x_1004) ;  /* 0x0000002400409947 */ /* 0x001fea0003800000 */
.L_x_1059:
        /* <DEDUP_REMOVED lines=43> */
.L_x_1005:
[----:B-1----:R2:W-:Y:S01]  /*17de0*/  SYNCS.ARRIVE.TRANS64.A1T0 RZ, [R2+URZ+0x13250], RZ ;  /* 0x013250ff02ff79a7 */ /* 0x0025e2000810003f */
[----:B------:R-:W-:Y:S02]  /*17df0*/  @!P0 VIADD R0, R2, 0x13280 ;  /* 0x0001328002008836 */ /* 0x000fe40000000000 */
[----:B------:R-:W-:-:S03]  /*17e00*/  VIADD R19, R19, 0x1 ;  /* 0x0000000113137836 */ /* 0x000fc60000000000 */
[----:B------:R-:W-:Y:S01]  /*17e10*/  @!P0 PRMT R0, RZ, 0x654, R0 ;  /* 0x00000654ff008816 */ /* 0x000fe20000000000 */
[----:B------:R-:W-:Y:S06]  /*17e20*/  BAR.SYNC.DEFER_BLOCKING 0x2, 0x80 ;  /* 0x0082000000007b1d */ /* 0x000fec0000010000 */
[----:B------:R2:W-:Y:S01]  /*17e30*/  @!P0 SYNCS.ARRIVE.TRANS64.RED.A1T0 RZ, [R0+URZ], RZ ;  /* 0x000000ff00ff89a7 */ /* 0x0005e2000810043f */
[----:B------:R-:W-:-:S04]  /*17e40*/  ISETP.NE.AND P0, PT, R19, 0x2, PT ;  /* 0x000000021300780c */ /* 0x000fc80003f05270 */
[----:B0-----:R-:W-:Y:S02]  /*17e50*/  SEL R3, RZ, 0x1, P0 ;  /* 0x00000001ff037807 */ /* 0x001fe40000000000 */
[----:B------:R-:W-:Y:S02]  /*17e60*/  SEL R19, R19, RZ, P0 ;  /* 0x000000ff13137207 */ /* 0x000fe40000000000 */
[----:B--2---:R-:W-:-:S07]  /*17e70*/  LOP3.LUT R22, R22, R3, RZ, 0x3c, !PT ;  /* 0x0000000316167212 */ /* 0x004fce00078e3cff */
.L_x_954:
[----:B------:R-:W-:Y:S05]  /*17e80*/  BSYNC B7 ;  /* 0x0000000000077941 */ /* 0x000fea0003800000 */
.L_x_952:
[----:B------:R-:W-:-:S13]  /*17e90*/  LOP3.LUT P0, RZ, R16, 0x2, RZ, 0xc0, !PT ;  /* 0x0000000210ff7812 */ /* 0x000fda000780c0ff */
[----:B------:R-:W-:Y:S05]  /*17ea0*/  @!P0 BRA `(.L_x_1006) ;  /* 0x0000000000248947 */ /* 0x000fea0003800000 */
[----:B------:R-:W2:Y:S08]  /*17eb0*/  S2UR UR5, SR_CgaCtaId ;  /* 0x00000000000579c3 */ /* 0x000eb00000008800 */
[----:B------:R-:W-:Y:S06]  /*17ec0*/  BAR.SYNC.DEFER_BLOCKING 0x5, 0x200 ;  /* 0x0148000000007b1d */ /* 0x000fec0000010000 */
[----:B------:R-:W-:-:S02]  /*17ed0*/  UMOV UR4, 0x400 ;  /* 0x0000040000047882 */ /* 0x000fc40000000000 */
[----:B--2---:R-:W-:-:S06]  /*17ee0*/  ULEA UR4, UR5, UR4, 0x18 ;  /* 0x0000000405047291 */ /* 0x004fcc000f8ec03f */
[----:B------:R-:W-:-:S05]  /*17ef0*/  IMAD.U32 R18, RZ, RZ, UR4 ;  /* 0x00000004ff127e24 */ /* 0x000fca000f8e00ff */
[----:B------:R-:W2:Y:S02]  /*17f00*/  LDS.128 R24, [R18+0x132d0] ;  /* 0x0132d00012187984 */ /* 0x000ea40000000c00 */
[----:B--2---:R-:W-:Y:S01]  /*17f10*/  R2UR UR42, R27 ;  /* 0x000000001b2a72ca */ /* 0x004fe200000e0000 */
[----:B------:R-:W-:Y:S06]  /*17f20*/  BAR.ARV 0x4, 0x200 ;  /* 0x0108000000007b1d */ /* 0x000fec0000002000 */
[----:B------:R-:W-:Y:S08]  /*17f30*/  BRA `(.L_x_1007) ;  /* 0x0000000c00b07947 */ /* 0x000ff00003800000 */
.L_x_1006:
[----:B------:R-:W2:Y:S01]  /*17f40*/  S2R R0, SR_TID.X ;  /* 0x0000000000007919 */ /* 0x000ea20000002100 */
[----:B------:R-:W-:Y:S01]  /*17f50*/  ULDC UR4, c[0x0][0xc3c] ;  /* 0x00030f0000047ab9 */ /* 0x000fe20000000800 */
[----:B--2---:R-:W-:Y:S01]  /*17f60*/  LOP3.LUT R9, R0, 0x1f, RZ, 0xc0, !PT ;  /* 0x0000001f00097812 */ /* 0x004fe200078ec0ff */
[----:B------:R-:W-:-:S03]  /*17f70*/  IMAD.MOV.U32 R0, RZ, RZ, RZ ;  /* 0x000000ffff007224 */ /* 0x000fc600078e00ff */
[C---:B------:R-:W-:Y:S01]  /*17f80*/  ISETP.NE.AND P0, PT, R9.reuse, 0x1f, PT ;  /* 0x0000001f0900780c */ /* 0x040fe20003f05270 */
[----:B------:R-:W-:-:S05]  /*17f90*/  VIADD R7, R9, UR42 ;  /* 0x0000002a09077c36 */ /* 0x000fca0008000000 */
[----:B------:R-:W-:Y:S01]  /*17fa0*/  ISETP.GE.OR P1, PT, R7, UR4, !P0 ;  /* 0x0000000407007c0c */ /* 0x000fe2000c726670 */
[----:B------:R-:W-:-:S12]  /*17fb0*/  ULDC UR4, c[0x0][0xc3c] ;  /* 0x00030f0000047ab9 */ /* 0x000fd80000000800 */
[----:B------:R-:W2:Y:S08]  /*17fc0*/  @!P1 LDC.64 R2, c[0x0][0xc80] ;  /* 0x00032000ff029b82 */ /* 0x000eb00000000a00 */
[----:B-1----:R-:W1:Y:S01]  /*17fd0*/  @!P1 LDC.64 R4, c[0x0][0xc78] ;  /* 0x00031e00ff049b82 */ /* 0x002e620000000a00 */
[----:B--2---:R-:W-:-:S05]  /*17fe0*/  @!P1 IMAD.WIDE R2, R7, 0x4, R2 ;  /* 0x0000000407029825 */ /* 0x004fca00078e0202 */
        /* <DEDUP_REMOVED lines=8> */
[----:B------:R-:W-:Y:S02]  /*18070*/  ISETP.GE.U32.AND P5, PT, R9, 0x10, PT ;  /* 0x000000100900780c */ /* 0x000fe40003fa6070 */
[----:B------:R-:W1:Y:S01]  /*18080*/  LDC R9, c[0x0][0xc38] ;  /* 0x00030e00ff097b82 */ /* 0x000e620000000800 */
[----:B--2---:R-:W-:-:S05]  /*18090*/  IMAD R4, R5, R0, RZ ;  /* 0x0000000005047224 */ /* 0x004fca00078e02ff */
[----:B------:R-:W2:Y:S02]  /*180a0*/  SHFL.UP PT, R6, R4, 0x1, RZ ;  /* 0x0420000004067989 */ /* 0x000ea400000e00ff */
[----:B--2---:R-:W-:-:S05]  /*180b0*/  SEL R7, R6, RZ, P1 ;  /* 0x000000ff06077207 */ /* 0x004fca0000800000 */
[----:B------:R-:W-:-:S05]  /*180c0*/  IMAD.IADD R7, R4, 0x1, R7 ;  /* 0x0000000104077824 */ /* 0x000fca00078e0207 */
[----:B------:R-:W2:Y:S02]  /*180d0*/  SHFL.UP PT, R6, R7, 0x2, RZ ;  /* 0x0440000007067989 */ /* 0x000ea400000e00ff */
[----:B--2---:R-:W-:-:S05]  /*180e0*/  SEL R6, R6, RZ, P2 ;  /* 0x000000ff06067207 */ /* 0x004fca0001000000 */
[----:B------:R-:W-:-:S05]  /*180f0*/  IMAD.IADD R6, R7, 0x1, R6 ;  /* 0x0000000107067824 */ /* 0x000fca00078e0206 */
[----:B------:R-:W2:Y:S02]  /*18100*/  SHFL.UP PT, R8, R6, 0x4, RZ ;  /* 0x0480000006087989 */ /* 0x000ea400000e00ff */
[----:B--2---:R-:W-:Y:S02]  /*18110*/  SEL R3, R8, RZ, P3 ;  /* 0x000000ff08037207 */ /* 0x004fe40001800000 */
[----:B------:R-:W-:Y:S03]  /*18120*/  SHFL.IDX PT, R8, R24, 0x1, 0x1f ;  /* 0x00201f0018087f89 */ /* 0x000fe600000e0000 */
[----:B------:R-:W-:-:S05]  /*18130*/  IMAD.IADD R3, R6, 0x1, R3 ;  /* 0x0000000106037824 */ /* 0x000fca00078e0203 */
[----:B------:R-:W2:Y:S02]  /*18140*/  SHFL.UP PT, R2, R3, 0x8, RZ ;  /* 0x0500000003027989 */ /* 0x000ea400000e00ff */
[----:B--2---:R-:W-:-:S05]  /*18150*/  SEL R2, R2, RZ, P4 ;  /* 0x000000ff02027207 */ /* 0x004fca0002000000 */
[----:B------:R-:W-:-:S05]  /*18160*/  IMAD.IADD R4, R3, 0x1, R2 ;  /* 0x0000000103047824 */ /* 0x000fca00078e0202 */
[----:B------:R-:W2:Y:S02]  /*18170*/  SHFL.UP PT, R2, R4, 0x10, RZ ;  /* 0x0600000004027989 */ /* 0x000ea400000e00ff */
[----:B--2---:R-:W-:-:S05]  /*18180*/  SEL R7, R2, RZ, P5 ;  /* 0x000000ff02077207 */ /* 0x004fca0002800000 */
[----:B------:R-:W-:Y:S02]  /*18190*/  IMAD.IADD R2, R4, 0x1, R7 ;  /* 0x0000000104027824 */ /* 0x000fe400078e0207 */
[----:B------:R-:W-:Y:S04]  /*181a0*/  SHFL.IDX PT, R7, R24, RZ, 0x1f ;  /* 0x00001fff18077589 */ /* 0x000fe800000e0000 */
[----:B------:R-:W1:Y:S02]  /*181b0*/  SHFL.IDX PT, R6, R2, 0x1f, 0x1f ;  /* 0x03e01f0002067f89 */ /* 0x000e6400000e0000 */
[----:B-1----:R-:W-:Y:S02]  /*181c0*/  IMAD R3, R6, R9, RZ ;  /* 0x0000000906037224 */ /* 0x002fe400078e02ff */
[----:B------:R-:W-:-:S02]  /*181d0*/  IMAD.MOV.U32 R6, RZ, RZ, RZ ;  /* 0x000000ffff067224 */ /* 0x000fc400078e00ff */
[----:B------:R-:W-:-:S05]  /*181e0*/  IMAD.IADD R8, R8, 0x1, R3 ;  /* 0x0000000108087824 */ /* 0x000fca00078e0203 */
[----:B------:R-:W-:-:S13]  /*181f0*/  ISETP.GT.AND P6, PT, R8, R7, PT ;  /* 0x000000070800720c */ /* 0x000fda0003fc4270 */
[----:B------:R-:W-:Y:S05]  /*18200*/  @P6 BRA `(.L_x_1008) ;  /* 0x0000000000986947 */ /* 0x000fea0003800000 */
.L_x_1010:
[----:B------:R-:W-:-:S04]  /*18210*/  UIADD3 UR42, UR42, 0x1f, URZ ;  /* 0x0000001f2a2a7890 */ /* 0x000fc8000fffe03f */
[----:B------:R-:W-:-:S06]  /*18220*/  UISETP.GE.AND UP0, UPT, UR42, UR4, UPT ;  /* 0x000000042a00728c */ /* 0x000fcc000bf06270 */
[----:B------:R-:W-:-:S13]  /*18230*/  PLOP3.LUT P6, PT, PT, PT, UP0, 0x40, 0x0 ;  /* 0x000000000000781c */ /* 0x000fda0003fce808 */
[----:B------:R-:W-:Y:S05]  /*18240*/  @!P6 BRA `(.L_x_1009) ;  /* 0x0000000800b4e947 */ /* 0x000fea0003800000 */
[----:B------:R-:W1:Y:S02]  /*18250*/  S2R R0, SR_TID.X ;  /* 0x0000000000007919 */ /* 0x000e640000002100 */
[----:B-1----:R-:W-:-:S05]  /*18260*/  LOP3.LUT R0, R0, 0x1f, RZ, 0xc0, !PT ;  /* 0x0000001f00007812 */ /* 0x002fca00078ec0ff */
[----:B------:R-:W-:Y:S02]  /*18270*/  VIADD R9, R0, UR42 ;  /* 0x0000002a00097c36 */ /* 0x000fe40008000000 */
[----:B------:R-:W-:-:S03]  /*18280*/  IMAD.MOV.U32 R0, RZ, RZ, RZ ;  /* 0x000000ffff007224 */ /* 0x000fc600078e00ff */
[----:B------:R-:W-:-:S13]  /*18290*/  ISETP.GE.OR P6, PT, R9, UR4, !P0 ;  /* 0x0000000409007c0c */ /* 0x000fda000c7c6670 */
[----:B------:R-:W1:Y:S08]  /*182a0*/  @!P6 LDC.64 R2, c[0x0][0xc80] ;  /* 0x00032000ff02eb82 */ /* 0x000e700000000a00 */
[----:B------:R-:W2:Y:S01]  /*182b0*/  @!P6 LDC.64 R4, c[0x0][0xc78] ;  /* 0x00031e00ff04eb82 */ /* 0x000ea20000000a00 */
[----:B-1----:R-:W-:-:S05]  /*182c0*/  @!P6 IMAD.WIDE R2, R9, 0x4, R2 ;  /* 0x000000040902e825 */ /* 0x002fca00078e0202 */
[----:B------:R2:W3:Y:S02]  /*182d0*/  @!P6 LDG.E R0, desc[UR52][R2.64] ;  /* 0x000000340200e981 */ /* 0x0004e4000c1e1900 */
        /* <DEDUP_REMOVED lines=9> */
[----:B0-----:R-:W-:-:S05]  /*18370*/  IMAD.IADD R10, R4, 0x1, R9 ;  /* 0x00000001040a7824 */ /* 0x001fca00078e0209 */
[----:B------:R-:W0:Y:S02]  /*18380*/  SHFL.UP PT, R9, R10, 0x4, RZ ;  /* 0x048000000a097989 */ /* 0x000e2400000e00ff */
[----:B0-----:R-:W-:-:S05]  /*18390*/  SEL R9, R9, RZ, P3 ;  /* 0x000000ff09097207 */ /* 0x001fca0001800000 */
[----:B------:R-:W-:Y:S02]  /*183a0*/  IMAD.IADD R11, R10, 0x1, R9 ;  /* 0x000000010a0b7824 */ /* 0x000fe400078e0209 */
[----:B------:R-:W0:Y:S03]  /*183b0*/  LDC R9, c[0x0][0xc38] ;  /* 0x00030e00ff097b82 */ /* 0x000e260000000800 */
        /* <DEDUP_REMOVED lines=11> */
.L_x_1008:
[----:B------:R-:W-:-:S04]  /*18470*/  IMAD.IADD R3, R8, 0x1, -R3 ;  /* 0x0000000108037824 */ /* 0x000fc800078e0a03 */
[----:B------:R-:W-:-:S05]  /*18480*/  IMAD R4, R2, R9, R3 ;  /* 0x0000000902047224 */ /* 0x000fca00078e0203 */
[----:B------:R-:W-:-:S13]  /*18490*/  ISETP.GT.AND P0, PT, R4, R7, PT ;  /* 0x000000070400720c */ /* 0x000fda0003f04270 */
[----:B------:R-:W-:Y:S02]  /*184a0*/  VOTEU.ANY UR5, UPT, !P0 ;  /* 0x0000000000057886 */ /* 0x000fe400040e0100 */
[----:B------:R-:W-:Y:S02]  /*184b0*/  UPOPC UR4, UR5 ;  /* 0x00000005000472bf */ /* 0x000fe40008000000 */
[----:B------:R-:W-:-:S04]  /*184c0*/  ISETP.NE.AND P0, PT, RZ, UR5, PT ;  /* 0x00000005ff007c0c */ /* 0x000fc8000bf05270 */
[----:B------:R-:W-:Y:S02]  /*184d0*/  IMAD.U32 R4, RZ, RZ, UR4 ;  /* 0x00000004ff047e24 */ /* 0x000fe4000f8e00ff */
[----:B------:R-:W-:-:S04]  /*184e0*/  IMAD.U32 R11, RZ, RZ, UR4 ;  /* 0x00000004ff0b7e24 */ /* 0x000fc8000f8e00ff */
[----:B------:R1:W2:Y:S04]  /*184f0*/  SHFL.IDX PT, R4, R5, R4, 0x1f ;  /* 0x00001f0405047589 */ /* 0x0002a800000e0000 */
[----:B------:R1:W3:Y:S01]  /*18500*/  SHFL.IDX PT, R0, R0, R11, 0x1f ;  /* 0x00001f0b00007589 */ /* 0x0002e200000e0000 */
[----:B------:R-:W-:Y:S05]  /*18510*/  @!P0 BRA `(.L_x_1011) ;  /* 0x00000000000c8947 */ /* 0x000fea0003800000 */
[----:B------:R-:W-:-:S06]  /*18520*/  UIADD3 UR5, UR4, -0x1, URZ ;  /* 0xffffffff04057890 */ /* 0x000fcc000fffe03f */
[----:B-1----:R-:W-:-:S05]  /*18530*/  IMAD.U32 R5, RZ, RZ, UR5 ;  /* 0x00000005ff057e24 */ /* 0x002fca000f8e00ff */
[----:B------:R4:W1:Y:S02]  /*18540*/  SHFL.IDX PT, R6, R2, R5, 0x1f ;  /* 0x00001f0502067589 */ /* 0x00086400000e0000 */
.L_x_1011:
[----:B--2---:R-:W-:Y:S01]  /*18550*/  ISETP.NE.AND P0, PT, R4, 0x1, PT ;  /* 0x000000010400780c */ /* 0x004fe20003f05270 */
[----:B-1----:R-:W-:Y:S01]  /*18560*/  IMAD R24, R6, R9, R3 ;  /* 0x0000000906187224 */ /* 0x002fe200078e0203 */
[----:B------:R-:W-:-:S03]  /*18570*/  UIADD3 UR42, UR4, UR42, URZ ;  /* 0x0000002a042a7290 */ /* 0x000fc6000fffe03f */
[----:B----4-:R-:W-:-:S08]  /*18580*/  IMAD.IADD R5, R7, 0x1, -R24 ;  /* 0x0000000107057824 */ /* 0x010fd000078e0a18 */
[----:B------:R-:W-:Y:S05]  /*18590*/  @!P0 BRA `(.L_x_1012) ;  /* 0x0000000000dc8947 */ /* 0x000fea0003800000 */
[----:B---3--:R-:W-:Y:S02]  /*185a0*/  IABS R6, R0 ;  /* 0x0000000000067213 */ /* 0x008fe40000000000 */
[----:B------:R-:W-:Y:S02]  /*185b0*/  IABS R7, R4 ;  /* 0x0000000400077213 */ /* 0x000fe40000000000 */
[----:B------:R-:W1:Y:S08]  /*185c0*/  I2F.RP R8, R6 ;  /* 0x0000000600087306 */ /* 0x000e700000209400 */
[----:B0-----:R-:W0:Y:S08]  /*185d0*/  I2F.RP R10, R7 ;  /* 0x00000007000a7306 */ /* 0x001e300000209400 */
[----:B-1----:R-:W1:Y:S08]  /*185e0*/  MUFU.RCP R8, R8 ;  /* 0x0000000800087308 */ /* 0x002e700000001000 */
[----:B0-----:R-:W-:Y:S01]  /*185f0*/  MUFU.RCP R10, R10 ;  /* 0x0000000a000a7308 */ /* 0x001fe20000001000 */
[----:B-1----:R-:W-:-:S07]  /*18600*/  VIADD R2, R8, 0xffffffe ;  /* 0x0ffffffe08027836 */ /* 0x002fce0000000000 */
[----:B------:R0:W1:Y:S02]  /*18610*/  F2I.FTZ.U32.TRUNC.NTZ R3, R2 ;  /* 0x0000000200037305 */ /* 0x000064000021f000 */
[----:B0-----:R-:W-:Y:S02]  /*18620*/  IMAD.MOV.U32 R2, RZ, RZ, RZ ;  /* 0x000000ffff027224 */ /* 0x001fe400078e00ff */
[----:B-1----:R-:W-:-:S04]  /*18630*/  IMAD.MOV R9, RZ, RZ, -R3 ;  /* 0x000000ffff097224 */ /* 0x002fc800078e0a03 */
[----:B------:R-:W-:-:S04]  /*18640*/  IMAD R9, R9, R6, RZ ;  /* 0x0000000609097224 */ /* 0x000fc800078e02ff */
[----:B------:R-:W-:Y:S01]  /*18650*/  IMAD.HI.U32 R3, R3, R9, R2 ;  /* 0x0000000903037227 */ /* 0x000fe200078e0002 */
[----:B------:R-:W-:Y:S02]  /*18660*/  IABS R9, R5 ;  /* 0x0000000500097213 */ /* 0x000fe40000000000 */
[----:B------:R-:W-:-:S03]  /*18670*/  IABS R2, R0 ;  /* 0x0000000000027213 */ /* 0x000fc60000000000 */
[----:B------:R-:W-:-:S04]  /*18680*/  IMAD.HI.U32 R8, R3, R9, RZ ;  /* 0x0000000903087227 */ /* 0x000fc800078e00ff */
[----:B------:R-:W-:Y:S02]  /*18690*/  IMAD.MOV R2, RZ, RZ, -R2 ;  /* 0x000000ffff027224 */ /* 0x000fe400078e0a02 */
[----:B------:R-:W-:Y:S02]  /*186a0*/  VIADD R3, R10, 0xffffffe ;  /* 0x0ffffffe0a037836 */ /* 0x000fe40000000000 */
[----:B------:R-:W-:-:S04]  /*186b0*/  IMAD R9, R8, R2, R9 ;  /* 0x0000000208097224 */ /* 0x000fc800078e0209 */
[----:B------:R-:W0:Y:S01]  /*186c0*/  F2I.FTZ.U32.TRUNC.NTZ R3, R3 ;  /* 0x0000000300037305 */ /* 0x000e22000021f000 */
[----:B------:R-:W-:-:S13]  /*186d0*/  ISETP.GT.U32.AND P1, PT, R6, R9, PT ;  /* 0x000000090600720c */ /* 0x000fda0003f24070 */
[----:B------:R-:W-:Y:S02]  /*186e0*/  @!P1 IMAD.IADD R9, R9, 0x1, -R6 ;  /* 0x0000000109099824 */ /* 0x000fe400078e0a06 */
[----:B0-----:R-:W-:Y:S02]  /*186f0*/  IMAD.MOV R2, RZ, RZ, -R3 ;  /* 0x000000ffff027224 */ /* 0x001fe400078e0a03 */
[----:B------:R-:W-:Y:S01]  /*18700*/  @!P1 VIADD R8, R8, 0x1 ;  /* 0x0000000108089836 */ /* 0x000fe20000000000 */
[----:B------:R-:W-:Y:S01]  /*18710*/  ISETP.GE.U32.AND P0, PT, R9, R6, PT ;  /* 0x000000060900720c */ /* 0x000fe20003f06070 */
[----:B------:R-:W-:Y:S01]  /*18720*/  IMAD R9, R2, R7, RZ ;  /* 0x0000000702097224 */ /* 0x000fe200078e02ff */
[----:B------:R-:W-:Y:S01]  /*18730*/  ISETP.NE.AND P1, PT, R0, RZ, PT ;  /* 0x000000ff0000720c */ /* 0x000fe20003f25270 */
[----:B------:R-:W-:-:S04]  /*18740*/  IMAD.MOV.U32 R2, RZ, RZ, RZ ;  /* 0x000000ffff027224 */ /* 0x000fc800078e00ff */
[----:B------:R-:W-:Y:S01]  /*18750*/  IMAD.HI.U32 R6, R3, R9, R2 ;  /* 0x0000000903067227 */ /* 0x000fe200078e0002 */
[----:B------:R-:W-:-:S04]  /*18760*/  LOP3.LUT R2, R5, R0, RZ, 0x3c, !PT ;  /* 0x0000000005027212 */ /* 0x000fc800078e3cff */
[----:B------:R-:W-:Y:S01]  /*18770*/  ISETP.GE.AND P2, PT, R2, RZ, PT ;  /* 0x000000ff0200720c */ /* 0x000fe20003f46270 */
[----:B------:R-:W-:Y:S01]  /*18780*/  @P0 VIADD R8, R8, 0x1 ;  /* 0x0000000108080836 */ /* 0x000fe20000000000 */
[----:B------:R-:W-:-:S05]  /*18790*/  IABS R2, R4 ;  /* 0x0000000400027213 */ /* 0x000fca0000000000 */
[----:B------:R-:W-:-:S06]  /*187a0*/  IMAD.MOV R2, RZ, RZ, -R2 ;  /* 0x000000ffff027224 */ /* 0x000fcc00078e0a02 */
[----:B------:R-:W-:Y:S01]  /*187b0*/  @!P2 IMAD.MOV R8, RZ, RZ, -R8 ;  /* 0x000000ffff08a224 */ /* 0x000fe200078e0a08 */
[----:B------:R-:W-:-:S04]  /*187c0*/  @!P1 LOP3.LUT R8, RZ, R0, RZ, 0x33, !PT ;  /* 0x00000000ff089212 */ /* 0x000fc800078e33ff */
[----:B------:R-:W-:-:S05]  /*187d0*/  IABS R3, R8 ;  /* 0x0000000800037213 */ /* 0x000fca0000000000 */
        /* <DEDUP_REMOVED lines=12> */
[--C-:B------:R-:W-:Y:S02]  /*188a0*/  IMAD.MOV R3, RZ, RZ, -R6.reuse ;  /* 0x000000ffff037224 */ /* 0x100fe400078e0a06 */
[C---:B------:R-:W-:Y:S02]  /*188b0*/  IMAD R7, R4.reuse, 0x1000000, R6 ;  /* 0x0100000004077824 */ /* 0x040fe400078e0206 */
[--C-:B------:R-:W-:Y:S02]  /*188c0*/  IMAD R4, R4, R3, R8.reuse ;  /* 0x0000000304047224 */ /* 0x100fe400078e0208 */
[----:B------:R-:W-:Y:S02]  /*188d0*/  IMAD.MOV R3, RZ, RZ, -R8 ;  /* 0x000000ffff037224 */ /* 0x000fe400078e0a08 */
[----:B------:R-:W-:Y:S02]  /*188e0*/  IMAD R26, R4, 0x10000, R7 ;  /* 0x00010000041a7824 */ /* 0x000fe400078e0207 */
[----:B------:R-:W-:Y:S01]  /*188f0*/  IMAD R3, R0, R3, R5 ;  /* 0x0000000300037224 */ /* 0x000fe200078e0205 */
[----:B------:R-:W-:Y:S06]  /*18900*/  BRA `(.L_x_1013) ;  /* 0x0000000000f87947 */ /* 0x000fec0003800000 */
.L_x_1012:
[----:B------:R-:W-:Y:S02]  /*18910*/  ULDC.64 UR4, c[0x0][0xc90] ;  /* 0x0003240000047ab9 */ /* 0x000fe40000000a00 */
[----:B------:R-:W-:-:S06]  /*18920*/  UIMAD.WIDE UR4, UR42, 0x4, UR4 ;  /* 0x000000042a0478a5 */ /* 0x000fcc000f8e0204 */
[----:B------:R-:W-:Y:S02]  /*18930*/  IMAD.U32 R2, RZ, RZ, UR4 ;  /* 0x00000004ff027e24 */ /* 0x000fe4000f8e00ff */
[----:B------:R-:W-:-:S05]  /*18940*/  IMAD.U32 R3, RZ, RZ, UR5 ;  /* 0x00000005ff037e24 */ /* 0x000fca000f8e00ff */
[----:B------:R1:W3:Y:S02]  /*18950*/  LDG.E R6, desc[UR52][R2.64] ;  /* 0x0000003402067981 */ /* 0x0002e4000c1e1900 */
[----:B-1----:R-:W-:Y:S02]  /*18960*/  IMAD.MOV.U32 R2, RZ, RZ, RZ ;  /* 0x000000ffff027224 */ /* 0x002fe400078e00ff */
[----:B---3--:R-:W-:-:S05]  /*18970*/  IMAD R4, R0, R6, RZ ;  /* 0x0000000600047224 */ /* 0x008fca00078e02ff */
[----:B------:R-:W-:-:S04]  /*18980*/  IABS R7, R4 ;  /* 0x0000000400077213 */ /* 0x000fc80000000000 */
[----:B------:R-:W1:Y:S08]  /*18990*/  I2F.RP R8, R7 ;  /* 0x0000000700087306 */ /* 0x000e700000209400 */
[----:B-1----:R-:W0:Y:S02]  /*189a0*/  MUFU.RCP R8, R8 ;  /* 0x0000000800087308 */ /* 0x002e240000001000 */
[----:B0-----:R-:W-:-:S06]  /*189b0*/  VIADD R10, R8, 0xffffffe ;  /* 0x0ffffffe080a7836 */ /* 0x001fcc0000000000 */
[----:B------:R-:W0:Y:S02]  /*189c0*/  F2I.FTZ.U32.TRUNC.NTZ R3, R10 ;  /* 0x0000000a00037305 */ /* 0x000e24000021f000 */
[----:B0-----:R-:W-:-:S04]  /*189d0*/  IMAD.MOV R12, RZ, RZ, -R3 ;  /* 0x000000ffff0c7224 */ /* 0x001fc800078e0a03 */
[----:B------:R-:W-:-:S04]  /*189e0*/  IMAD R11, R12, R7, RZ ;  /* 0x000000070c0b7224 */ /* 0x000fc800078e02ff */
[----:B------:R-:W-:Y:S01]  /*189f0*/  IMAD.HI.U32 R2, R3, R11, R2 ;  /* 0x0000000b03027227 */ /* 0x000fe200078e0002 */
[----:B------:R-:W-:Y:S02]  /*18a00*/  IABS R11, R4 ;  /* 0x00000004000b7213 */ /* 0x000fe40000000000 */
        /* <DEDUP_REMOVED lines=19> */
[----:B------:R-:W-:Y:S02]  /*18b40*/  IABS R10, R4 ;  /* 0x00000004000a7213 */ /* 0x000fe40000000000 */
[----:B------:R-:W-:-:S04]  /*18b50*/  IABS R8, R6 ;  /* 0x0000000600087213 */ /* 0x000fc80000000000 */
[----:B------:R-:W0:Y:S08]  /*18b60*/  I2F.RP R9, R8 ;  /* 0x0000000800097306 */ /* 0x000e300000209400 */
[----:B0-----:R-:W0:Y:S02]  /*18b70*/  MUFU.RCP R9, R9 ;  /* 0x0000000900097308 */ /* 0x001e240000001000 */
[----:B0-----:R-:W-:-:S06]  /*18b80*/  VIADD R2, R9, 0xffffffe ;  /* 0x0ffffffe09027836 */ /* 0x001fcc0000000000 */
[----:B------:R0:W1:Y:S02]  /*18b90*/  F2I.FTZ.U32.TRUNC.NTZ R3, R2 ;  /* 0x0000000200037305 */ /* 0x000064000021f000 */
[----:B0-----:R-:W-:Y:S02]  /*18ba0*/  IMAD.MOV.U32 R2, RZ, RZ, RZ ;  /* 0x000000ffff027224 */ /* 0x001fe400078e00ff */
[----:B-1----:R-:W-:-:S04]  /*18bb0*/  IMAD.MOV R5, RZ, RZ, -R3 ;  /* 0x000000ffff057224 */ /* 0x002fc800078e0a03 */
[----:B------:R-:W-:-:S04]  /*18bc0*/  IMAD R5, R5, R8, RZ ;  /* 0x0000000805057224 */ /* 0x000fc800078e02ff */
[----:B------:R-:W-:Y:S01]  /*18bd0*/  IMAD.HI.U32 R3, R3, R5, R2 ;  /* 0x0000000503037227 */ /* 0x000fe200078e0002 */
[-C--:B------:R-:W-:Y:S02]  /*18be0*/  IABS R5, R6.reuse ;  /* 0x0000000600057213 */ /* 0x080fe40000000000 */
[----:B------:R-:W-:Y:S02]  /*18bf0*/  LOP3.LUT R2, R4, R6, RZ, 0x3c, !PT ;  /* 0x0000000604027212 */ /* 0x000fe400078e3cff */
[----:B------:R-:W-:Y:S01]  /*18c00*/  IADD3 R4, R7, 0x1000000, R4 ;  /* 0x0100000007047810 */ /* 0x000fe20007ffe004 */
[----:B------:R-:W-:Y:S01]  /*18c10*/  IMAD.MOV R5, RZ, RZ, -R5 ;  /* 0x000000ffff057224 */ /* 0x000fe200078e0a05 */
        /* <DEDUP_REMOVED lines=10> */
[----:B------:R-:W-:Y:S01]  /*18cc0*/  @!P1 LOP3.LUT R3, RZ, R6, RZ, 0x33, !PT ;  /* 0x00000006ff039212 */ /* 0x000fe200078e33ff */
[----:B------:R-:W-:-:S04]  /*18cd0*/  IMAD.MOV R6, RZ, RZ, -R6 ;  /* 0x000000ffff067224 */ /* 0x000fc800078e0a06 */
[----:B------:R-:W-:-:S07]  /*18ce0*/  IMAD R26, R3, R6, R4 ;  /* 0x00000006031a7224 */ /* 0x000fce00078e0204 */
.L_x_1013:
[----:B------:R-:W-:-:S05]  /*18cf0*/  LOP3.LUT R3, RZ, R3, RZ, 0x33, !PT ;  /* 0x00000003ff037212 */ /* 0x000fca00078e33ff */
[----:B------:R-:W-:Y:S01]  /*18d00*/  IMAD.IADD R25, R0, 0x1, R3 ;  /* 0x0000000100197824 */ /* 0x000fe200078e0203 */
[----:B------:R-:W-:Y:S06]  /*18d10*/  BRA `(.L_x_1014) ;  /* 0x0000000000107947 */ /* 0x000fec0003800000 */
.L_x_1009:
[----:B------:R-:W-:Y:S01]  /*18d20*/  IMAD.MOV.U32 R24, RZ, RZ, R7 ;  /* 0x000000ffff187224 */ /* 0x000fe200078e0007 */
[----:B------:R-:W-:Y:S01]  /*18d30*/  ULDC UR42, c[0x0][0xc3c] ;  /* 0x00030f00002a7ab9 */ /* 0x000fe20000000800 */
[----:B------:R-:W-:Y:S02]  /*18d40*/  IMAD.MOV.U32 R25, RZ, RZ, RZ ;  /* 0x000000ffff197224 */ /* 0x000fe400078e00ff */
[----:B------:R-:W-:-:S07]  /*18d50*/  IMAD.MOV.U32 R26, RZ, RZ, RZ ;  /* 0x000000ffff1a7224 */ /* 0x000fce00078e00ff */
.L_x_1014:
[----:B------:R-:W1:Y:S01]  /*18d60*/  S2R R0, SR_TID.X ;  /* 0x0000000000007919 */ /* 0x000e620000002100 */
[----:B------:R-:W-:Y:S01]  /*18d70*/  IMAD.U32 R27, RZ, RZ, UR42 ;  /* 0x0000002aff1b7e24 */ /* 0x000fe2000f8e00ff */
[----:B------:R-:W-:Y:S01]  /*18d80*/  BAR.SYNC.DEFER_BLOCKING 0x4, 0x200 ;  /* 0x0108000000007b1d */ /* 0x000fe20000010000 */
[----:B-1----:R-:W-:-:S04]  /*18d90*/  LOP3.LUT R0, R0, 0x1f, RZ, 0xc0, !PT ;  /* 0x0000001f00007812 */ /* 0x002fc800078ec0ff */
[----:B------:R-:W-:-:S13]  /*18da0*/  ISETP.NE.AND P0, PT, R0, RZ, PT ;  /* 0x000000ff0000720c */ /* 0x000fda0003f05270 */
[----:B------:R-:W1:Y:S01]  /*18db0*/  @!P0 S2R R3, SR_CgaCtaId ;  /* 0x0000000000038919 */ /* 0x000e620000008800 */
[----:B------:R-:W-:-:S04]  /*18dc0*/  @!P0 MOV R0, 0x400 ;  /* 0x0000040000008802 */ /* 0x000fc80000000f00 */
[----:B-1----:R-:W-:-:S05]  /*18dd0*/  @!P0 LEA R18, R3, R0, 0x18 ;  /* 0x0000000003128211 */ /* 0x002fca00078ec0ff */
[----:B------:R1:W-:Y:S01]  /*18de0*/  @!P0 STS.128 [R18+0x132d0], R24 ;  /* 0x0132d01812008388 */ /* 0x0003e20000000c00 */
[----:B------:R-:W-:Y:S06]  /*18df0*/  BAR.ARV 0x5, 0x200 ;  /* 0x0148000000007b1d */ /* 0x000fec0000002000 */
.L_x_1007:
[----:B------:R-:W-:Y:S02]  /*18e00*/  ULDC UR4, c[0x0][0xc3c] ;  /* 0x00030f0000047ab9 */ /* 0x000fe40000000800 */
[----:B------:R-:W-:-:S06]  /*18e10*/  UISETP.GE.AND UP0, UPT, UR42, UR4, UPT ;  /* 0x000000042a00728c */ /* 0x000fcc000bf06270 */
[----:B------:R-:W-:-:S13]  /*18e20*/  PLOP3.LUT P0, PT, PT, PT, UP0, 0x80, 0x0 ;  /* 0x000000000000781c */ /* 0x000fda0003f0f008 */
[----:B------:R-:W-:Y:S05]  /*18e30*/  @!P0 BRA `(.L_x_1015) ;  /* 0xffffffb800a88947 */ /* 0x000fea000383ffff */
.L_x_941:
[----:B0-----:R-:W2:Y:S01]  /*18e40*/  LDL.LU R0, [R1+0x10] ;  /* 0x0000100001007983 */ /* 0x001ea20000300800 */
[----:B------:R-:W-:Y:S01]  /*18e50*/  BSSY B0, `(.L_x_1016) ;  /* 0x000000b000007945 */ /* 0x000fe20003800000 */
[----:B-1----:R-:W0:Y:S01]  /*18e60*/  S2R R5, SR_CgaCtaId ;  /* 0x0000000000057919 */ /* 0x002e220000008800 */
        /* <DEDUP_REMOVED lines=9> */
.L_x_1060:
[----:B------:R-:W-:Y:S05]  /*18f00*/  BSYNC B0 ;  /* 0x0000000000007941 */ /* 0x000fea0003800000 */
.L_x_1016:
[----:B------:R-:W-:-:S03]  /*18f10*/  UMOV UR4, 0xffffffff ;  /* 0xffffffff00047882 */ /* 0x000fc60000000000 */
[----:B------:R-:W-:Y:S05]  /*18f20*/  BRA.DIV UR4, `(.L_x_1018) ;  /* 0x0000001204687947 */ /* 0x000fea000b800000 */
[----:B0-----:R-:W0:Y:S02]  /*18f30*/  S2R R0, SR_TID.X ;  /* 0x0000000000007919 */ /* 0x001e240000002100 */
[----:B0-----:R-:W-:-:S04]  /*18f40*/  SHF.R.U32.HI R0, RZ, 0x5, R0 ;  /* 0x00000005ff007819 */ /* 0x001fc80000011600 */
[----:B------:R-:W-:-:S05]  /*18f50*/  LOP3.LUT R0, R0, 0x3, RZ, 0xc0, !PT ;  /* 0x0000000300007812 */ /* 0x000fca00078ec0ff */
[----:B------:R0:W1:Y:S02]  /*18f60*/  SHFL.IDX PT, R14, R0, RZ, 0x1f ;  /* 0x00001fff000e7589 */ /* 0x00006400000e0000 */
.L_x_1063:
[----:B-1----:R-:W-:Y:S01]  /*18f70*/  ISETP.NE.AND P0, PT, R14, RZ, PT ;  /* 0x000000ff0e00720c */ /* 0x002fe20003f05270 */
[----:B------:R-:W-:-:S12]  /*18f80*/  BSSY B0, `(.L_x_1019) ;  /* 0x000002b000007945 */ /* 0x000fd80003800000 */
[----:B------:R-:W-:Y:S05]  /*18f90*/  @P0 BRA `(.L_x_1020) ;  /* 0x0000000000a40947 */ /* 0x000fea0003800000 */
[----:B------:R-:W-:-:S03]  /*18fa0*/  UMOV UR4, 0xffffffff ;  /* 0xffffffff00047882 */ /* 0x000fc60000000000 */
[----:B------:R-:W-:Y:S05]  /*18fb0*/  BRA.DIV UR4, `(.L_x_1021) ;  /* 0x0000001204787947 */ /* 0x000fea000b800000 */
[----:B------:R-:W-:-:S13]  /*18fc0*/  ELECT P6, URZ, PT ;  /* 0x00000000003f782f */ /* 0x000fda00038c0000 */
.L_x_1066:
[----:B------:R-:W-:Y:S05]  /*18fd0*/  @!P6 BRA `(.L_x_1020) ;  /* 0x000000000094e947 */ /* 0x000fea0003800000 */
[----:B------:R-:W-:-:S06]  /*18fe0*/  ULOP3.LUT UR4, UR38, 0x2, URZ, 0xfc, !UPT ;  /* 0x0000000226047892 */ /* 0x000fcc000f8efc3f */
[----:B0-----:R-:W-:-:S05]  /*18ff0*/  IMAD.U32 R0, RZ, RZ, UR4 ;  /* 0x00000004ff007e24 */ /* 0x001fca000f8e00ff */
[----:B------:R-:W-:-:S13]  /*19000*/  ISETP.NE.AND P0, PT, R0, 0x3, PT ;  /* 0x000000030000780c */ /* 0x000fda0003f05270 */
[----:B------:R-:W-:Y:S05]  /*19010*/  @!P0 BRA `(.L_x_1022) ;  /* 0x0000000000048947 */ /* 0x000fea0003800000 */
[----:B------:R-:W-:Y:S01]  /*19020*/  BPT.TRAP 0x1 ;  /* 0x000000040000795c */ /* 0x000fe20000300000 */
.L_x_1022:
        /* <DEDUP_REMOVED lines=12> */
.L_x_1067:
[----:B------:R-:W1:Y:S02]  /*190f0*/  SYNCS.PHASECHK.TRANS64.TRYWAIT P1, [R9+URZ], R0 ;  /* 0x00000000090075a7 */ /* 0x000e64000802017f */
[----:B-1----:R-:W-:Y:S05]  /*19100*/  @!P1 BRA `(.L_x_1024) ;  /* 0x0000001000589947 */ /* 0x002fea0003800000 */
.L_x_1068:
[----:B------:R-:W-:Y:S05]  /*19110*/  @!P0 BRA `(.L_x_1025) ;  /* 0x0000000000048947 */ /* 0x000fea0003800000 */
[----:B------:R-:W-:Y:S01]  /*19120*/  BPT.TRAP 0x1 ;  /* 0x000000040000795c */ /* 0x000fe20000300000 */
.L_x_1025:
[----:B------:R-:W-:-:S04]  /*19130*/  IMAD R19, R19, 0x8, R6 ;  /* 0x0000000813137824 */ /* 0x000fc800078e0206 */
[----:B------:R-:W2:Y:S02]  /*19140*/  SYNCS.PHASECHK.TRANS64.TRYWAIT P1, [R19+URZ+0x13260], R4 ;  /* 0x01326004130075a7 */ /* 0x000ea4000802017f */
[----:B--2---:R-:W-:Y:S05]  /*19150*/  @!P1 BRA `(.L_x_1026) ;  /* 0x0000001000589947 */ /* 0x004fea0003800000 */
.L_x_1069:
[----:B------:R-:W-:Y:S05]  /*19160*/  @!P0 BRA `(.L_x_1027) ;  /* 0x0000000000048947 */ /* 0x000fea0003800000 */
[----:B------:R-:W-:Y:S01]  /*19170*/  BPT.TRAP 0x1 ;  /* 0x000000040000795c */ /* 0x000fe20000300000 */
.L_x_1027:
[----:B------:R-:W-:-:S04]  /*19180*/  IMAD R7, R7, 0x8, R6 ;  /* 0x0000000807077824 */ /* 0x000fc800078e0206 */
[----:B------:R-:W3:Y:S02]  /*19190*/  SYNCS.PHASECHK.TRANS64.TRYWAIT P1, [R7+URZ+0x13260], R0 ;  /* 0x01326000070075a7 */ /* 0x000ee4000802017f */
[----:B---3--:R-:W-:Y:S05]  /*191a0*/  @!P1 BRA `(.L_x_1028) ;  /* 0x0000001000589947 */ /* 0x008fea0003800000 */
.L_x_1070:
[----:B------:R-:W-:Y:S05]  /*191b0*/  @!P0 BRA `(.L_x_1029) ;  /* 0x0000000000048947 */ /* 0x000fea0003800000 */
[----:B------:R-:W-:Y:S01]  /*191c0*/  BPT.TRAP 0x1 ;  /* 0x000000040000795c */ /* 0x000fe20000300000 */
.L_x_1029:
[----:B------:R-:W4:Y:S02]  /*191d0*/  SYNCS.PHASECHK.TRANS64.TRYWAIT P0, [R19+URZ+0x13280], R4 ;  /* 0x01328004130075a7 */ /* 0x000f24000800017f */
[----:B----4-:R-:W-:Y:S05]  /*191e0*/  @!P0 BRA `(.L_x_1030) ;  /* 0x00000010005c8947 */ /* 0x010fea0003800000 */
.L_x_1031:
[----:B------:R0:W0:Y:S02]  /*191f0*/  SYNCS.PHASECHK.TRANS64.TRYWAIT P0, [R7+URZ+0x13280], R0 ;  /* 0x01328000070075a7 */ /* 0x000024000800017f */
[----:B0-----:R-:W-:Y:S05]  /*19200*/  @!P0 NANOSLEEP.SYNCS 0x989680 ;  /* 0x009896800000895d */ /* 0x001fea0003900000 */
[----:B------:R-:W0:Y:S02]  /*19210*/  @!P0 SYNCS.PHASECHK.TRANS64 P0, [R7+URZ+0x13280], R0 ;  /* 0x01328000070085a7 */ /* 0x000e24000800007f */
[----:B0-----:R-:W-:Y:S05]  /*19220*/  @!P0 BRA `(.L_x_1031) ;  /* 0xfffffffc00f08947 */ /* 0x001fea000383ffff */
.L_x_1020:
[----:B------:R-:W-:Y:S05]  /*19230*/  BSYNC B0 ;  /* 0x0000000000007941 */ /* 0x000fea0003800000 */
.L_x_1019:
[----:B------:R-:W-:Y:S05]  /*19240*/  EXIT ;  /* 0x000000000000794d */ /* 0x000fea0003800000 */
.L_x_848:
[----:B0-----:R-:W-:-:S04]  /*19250*/  IMAD.U32 R3, RZ, RZ, UR45 ;  /* 0x0000002dff037e24 */ /* 0x001fc8000f8e00ff */
[----:B------:R0:W1:Y:S03]  /*19260*/  SYNCS.PHASECHK.TRANS64.TRYWAIT P1, [R3+URZ+0x13200], R0 ;  /* 0x01320000030075a7 */ /* 0x000066000802017f */
[----:B-1----:R-:W-:Y:S05]  /*19270*/  @!P1 NANOSLEEP.SYNCS 0x989680 ;  /* 0x009896800000995d */ /* 0x002fea0003900000 */
[----:B------:R-:W1:Y:S02]  /*19280*/  @!P1 SYNCS.PHASECHK.TRANS64 P1, [R3+URZ+0x13200], R0 ;  /* 0x01320000030095a7 */ /* 0x000e64000802007f */
[----:B-1----:R-:W-:Y:S05]  /*19290*/  @!P1 BRA `(.L_x_848) ;  /* 0xfffffffc00ec9947 */ /* 0x002fea000383ffff */
[----:B------:R-:W-:Y:S05]  /*192a0*/  BRA `(.L_x_1032) ;  /* 0xfffffe8c00087947 */ /* 0x000fea000383ffff */
.L_x_852:
[----:B-1----:R1:W2:Y:S02]  /*192b0*/  SYNCS.PHASECHK.TRANS64.TRYWAIT P1, [R3+URZ+0x13230], R0 ;  /* 0x01323000030075a7 */ /* 0x0022a4000802017f */
[----:B--2---:R-:W-:Y:S05]  /*192c0*/  @!P1 NANOSLEEP.SYNCS 0x989680 ;  /* 0x009896800000995d */ /* 0x004fea0003900000 */
[----:B------:R-:W2:Y:S02]  /*192d0*/  @!P1 SYNCS.PHASECHK.TRANS64 P1, [R3+URZ+0x13230], R0 ;  /* 0x01323000030095a7 */ /* 0x000ea4000802007f */
[----:B--2---:R-:W-:Y:S05]  /*192e0*/  @!P1 BRA `(.L_x_852) ;  /* 0xfffffffc00f09947 */ /* 0x004fea000383ffff */
[----:B------:R-:W-:Y:S05]  /*192f0*/  BRA `(.L_x_851) ;  /* 0xfffffe8c00247947 */ /* 0x000fea000383ffff */
.L_x_868:
[----:B-1----:R-:W-:-:S04]  /*19300*/  IMAD.U32 R8, RZ, RZ, UR23 ;  /* 0x00000017ff087e24 */ /* 0x002fc8000f8e00ff */
[----:B------:R1:W2:Y:S03]  /*19310*/  SYNCS.PHASECHK.TRANS64.TRYWAIT P1, [R8+URZ+0x13230], R7 ;  /* 0x01323007080075a7 */ /* 0x0002a6000802017f */
[----:B--2---:R-:W-:Y:S05]  /*19320*/  @!P1 NANOSLEEP.SYNCS 0x989680 ;  /* 0x009896800000995d */ /* 0x004fea0003900000 */
[----:B------:R-:W2:Y:S02]  /*19330*/  @!P1 SYNCS.PHASECHK.TRANS64 P1, [R8+URZ+0x13230], R7 ;  /* 0x01323007080095a7 */ /* 0x000ea4000802007f */
[----:B--2---:R-:W-:Y:S05]  /*19340*/  @!P1 BRA `(.L_x_868) ;  /* 0xfffffffc00ec9947 */ /* 0x004fea000383ffff */
[----:B------:R-:W-:Y:S05]  /*19350*/  BRA `(.L_x_867) ;  /* 0xfffffec800ac7947 */ /* 0x000fea000383ffff */
.L_x_872:
[----:B-1----:R-:W-:-:S04]  /*19360*/  IMAD.U32 R8, RZ, RZ, UR11 ;  /* 0x0000000bff087e24 */ /* 0x002fc8000f8e00ff */
[----:B------:R1:W2:Y:S03]  /*19370*/  SYNCS.PHASECHK.TRANS64.TRYWAIT P1, [R8+URZ+0x13250], R7 ;  /* 0x01325007080075a7 */ /* 0x0002a6000802017f */
[----:B--2---:R-:W-:Y:S05]  /*19380*/  @!P1 NANOSLEEP.SYNCS 0x989680 ;  /* 0x009896800000995d */ /* 0x004fea0003900000 */
[----:B------:R-:W2:Y:S02]  /*19390*/  @!P1 SYNCS.PHASECHK.TRANS64 P1, [R8+URZ+0x13250], R7 ;  /* 0x01325007080095a7 */ /* 0x000ea4000802007f */
[----:B--2---:R-:W-:Y:S05]  /*193a0*/  @!P1 BRA `(.L_x_872) ;  /* 0xfffffffc00ec9947 */ /* 0x004fea000383ffff */
[----:B------:R-:W-:Y:S05]  /*193b0*/  BRA `(.L_x_871) ;  /* 0xfffffecc00b87947 */ /* 0x000fea000383ffff */
.L_x_890:
[----:B-1----:R-:W-:-:S04]  /*193c0*/  IMAD.U32 R4, RZ, RZ, UR20 ;  /* 0x00000014ff047e24 */ /* 0x002fc8000f8e00ff */
[----:B------:R1:W2:Y:S03]  /*193d0*/  SYNCS.PHASECHK.TRANS64.TRYWAIT P1, [R4+URZ+0x13230], R3 ;  /* 0x01323003040075a7 */ /* 0x0002a6000802017f */
[----:B--2---:R-:W-:Y:S05]  /*193e0*/  @!P1 NANOSLEEP.SYNCS 0x989680 ;  /* 0x009896800000995d */ /* 0x004fea0003900000 */
[----:B------:R-:W2:Y:S02]  /*193f0*/  @!P1 SYNCS.PHASECHK.TRANS64 P1, [R4+URZ+0x13230], R3 ;  /* 0x01323003040095a7 */ /* 0x000ea4000802007f */
[----:B--2---:R-:W-:Y:S05]  /*19400*/  @!P1 BRA `(.L_x_890) ;  /* 0xfffffffc00ec9947 */ /* 0x004fea000383ffff */
[----:B------:R-:W-:Y:S05]  /*19410*/  BRA `(.L_x_889) ;  /* 0xffffff0800f47947 */ /* 0x000fea000383ffff */
.L_x_894:
[----:B-1----:R-:W-:-:S04]  /*19420*/  IMAD.U32 R4, RZ, RZ, UR11 ;  /* 0x0000000bff047e24 */ /* 0x002fc8000f8e00ff */
[----:B------:R1:W2:Y:S03]  /*19430*/  SYNCS.PHASECHK.TRANS64.TRYWAIT P1, [R4+URZ+0x13250], R3 ;  /* 0x01325003040075a7 */ /* 0x0002a6000802017f */
[----:B--2---:R-:W-:Y:S05]  /*19440*/  @!P1 NANOSLEEP.SYNCS 0x989680 ;  /* 0x009896800000995d */ /* 0x004fea0003900000 */
[----:B------:R-:W2:Y:S02]  /*19450*/  @!P1 SYNCS.PHASECHK.TRANS64 P1, [R4+URZ+0x13250], R3 ;  /* 0x01325003040095a7 */ /* 0x000ea4000802007f */
[----:B--2---:R-:W-:Y:S05]  /*19460*/  @!P1 BRA `(.L_x_894) ;  /* 0xfffffffc00ec9947 */ /* 0x004fea000383ffff */
[----:B------:R-:W-:Y:S05]  /*19470*/  BRA `(.L_x_893) ;  /* 0xffffff1400407947 */ /* 0x000fea000383ffff */
.L_x_901:
[----:B-1----:R-:W-:-:S04]  /*19480*/  IMAD.U32 R8, RZ, RZ, UR6 ;  /* 0x00000006ff087e24 */ /* 0x002fc8000f8e00ff */
[----:B------:R1:W2:Y:S03]  /*19490*/  SYNCS.PHASECHK.TRANS64.TRYWAIT P1, [R8+URZ+0x13230], R7 ;  /* 0x01323007080075a7 */ /* 0x0002a6000802017f */
[----:B--2---:R-:W-:Y:S05]  /*194a0*/  @!P1 NANOSLEEP.SYNCS 0x989680 ;  /* 0x009896800000995d */ /* 0x004fea0003900000 */
[----:B------:R-:W2:Y:S02]  /*194b0*/  @!P1 SYNCS.PHASECHK.TRANS64 P1, [R8+URZ+0x13230], R7 ;  /* 0x01323007080095a7 */ /* 0x000ea4000802007f */
[----:B--2---:R-:W-:Y:S05]  /*194c0*/  @!P1 BRA `(.L_x_901) ;  /* 0xfffffffc00ec9947 */ /* 0x004fea000383ffff */
[----:B------:R-:W-:Y:S05]  /*194d0*/  BRA `(.L_x_900) ;  /* 0xffffff2c00647947 */ /* 0x000fea000383ffff */
.L_x_905:
[----:B-1----:R-:W-:-:S04]  /*194e0*/  IMAD.U32 R8, RZ, RZ, UR11 ;  /* 0x0000000bff087e24 */ /* 0x002fc8000f8e00ff */
[----:B------:R1:W2:Y:S03]  /*194f0*/  SYNCS.PHASECHK.TRANS64.TRYWAIT P1, [R8+URZ+0x13250], R7 ;  /* 0x01325007080075a7 */ /* 0x0002a6000802017f */
[----:B--2---:R-:W-:Y:S05]  /*19500*/  @!P1 NANOSLEEP.SYNCS 0x989680 ;  /* 0x009896800000995d */ /* 0x004fea0003900000 */
[----:B------:R-:W2:Y:S02]  /*19510*/  @!P1 SYNCS.PHASECHK.TRANS64 P1, [R8+URZ+0x13250], R7 ;  /* 0x01325007080095a7 */ /* 0x000ea4000802007f */
[----:B--2---:R-:W-:Y:S05]  /*19520*/  @!P1 BRA `(.L_x_905) ;  /* 0xfffffffc00ec9947 */ /* 0x004fea000383ffff */
[----:B------:R-:W-:Y:S05]  /*19530*/  BRA `(.L_x_904) ;  /* 0xffffff3000707947 */ /* 0x000fea000383ffff */
.L_x_919:
[----:B-1----:R-:W-:-:S04]  /*19540*/  IMAD.U32 R7, RZ, RZ, UR14 ;  /* 0x0000000eff077e24 */ /* 0x002fc8000f8e00ff */
[----:B------:R1:W2:Y:S03]  /*19550*/  SYNCS.PHASECHK.TRANS64.TRYWAIT P1, [R7+URZ+0x13250], R0 ;  /* 0x01325000070075a7 */ /* 0x0002a6000802017f */
[----:B--2---:R-:W-:Y:S05]  /*19560*/  @!P1 NANOSLEEP.SYNCS 0x989680 ;  /* 0x009896800000995d */ /* 0x004fea0003900000 */
[----:B------:R-:W2:Y:S02]  /*19570*/  @!P1 SYNCS.PHASECHK.TRANS64 P1, [R7+URZ+0x13250], R0 ;  /* 0x01325000070095a7 */ /* 0x000ea4000802007f */
[----:B--2---:R-:W-:Y:S05]  /*19580*/  @!P1 BRA `(.L_x_919) ;  /* 0xfffffffc00ec9947 */ /* 0x004fea000383ffff */
[----:B------:R-:W-:Y:S05]  /*19590*/  BRA `(.L_x_918) ;  /* 0xffffff6800ec7947 */ /* 0x000fea000383ffff */
.L_x_963:
[----:B------:R-:W-:Y:S02]  /*195a0*/  IMAD.MOV.U32 R13, RZ, RZ, R20 ;  /* 0x000000ffff0d7224 */ /* 0x000fe400078e0014 */
[----:B------:R-:W-:Y:S02]  /*195b0*/  IMAD.MOV.U32 R12, RZ, RZ, RZ ;  /* 0x000000ffff0c7224 */ /* 0x000fe400078e00ff */
[----:B------:R-:W-:Y:S02]  /*195c0*/  IMAD.MOV.U32 R11, RZ, RZ, 0x1f ;  /* 0x0000001fff0b7424 */ /* 0x000fe400078e00ff */
[----:B------:R-:W-:-:S07]  /*195d0*/  IMAD.MOV.U32 R15, RZ, RZ, -0x1 ;  /* 0xffffffffff0f7424 */ /* 0x000fce00078e00ff */
[----:B01----:R-:W-:Y:S05]  /*195e0*/  WARPSYNC.COLLECTIVE R15, `(.L_x_1033) ;  /* 0x000000000f087348 */ /* 0x003fea0003c00000 */
[----:B------:R2:W3:Y:S02]  /*195f0*/  SHFL.IDX P6, R14, R13, R12, R11 ;  /* 0x0000000c0d0e7389 */ /* 0x0004e400000c000b */
[----:B0123--:R-:W-:Y:S01]  /*19600*/  ENDCOLLECTIVE ;  /* 0x000000000000791b */ /* 0x00ffe20003800000 */
.L_x_1033:
[----:B------:R-:W-:Y:S05]  /*19610*/  BRA `(.L_x_1034) ;  /* 0xffffffc400947947 */ /* 0x000fea000383ffff */
.L_x_965:
[----:B------:R-:W-:Y:S01]  /*19620*/  BSSY B0, `(.L_x_1035) ;  /* 0x0000006000007945 */ /* 0x000fe20003800000 */
[----:B------:R-:W-:-:S07]  /*19630*/  IMAD.MOV.U32 R15, RZ, RZ, -0x1 ;  /* 0xffffffffff0f7424 */ /* 0x000fce00078e00ff */
[----:B012---:R-:W-:Y:S05]  /*19640*/  WARPSYNC.COLLECTIVE R15, `(.L_x_1036) ;  /* 0x000000000f0c7348 */ /* 0x007fea0003c00000 */
[----:B------:R-:W-:Y:S02]  /*19650*/  ELECT P6, UR62, PT ;  /* 0x00000000003e782f */ /* 0x000fe400038c0000 */
[----:B------:R-:W-:Y:S01]  /*19660*/  MOV R14, UR62 ;  /* 0x0000003e000e7c02 */ /* 0x000fe20008000f00 */
[----:B012---:R-:W-:Y:S10]  /*19670*/  ENDCOLLECTIVE ;  /* 0x000000000000791b */ /* 0x007ff40003800000 */
.L_x_1036:
[----:B------:R-:W-:Y:S05]  /*19680*/  BSYNC B0 ;  /* 0x0000000000007941 */ /* 0x000fea0003800000 */
.L_x_1035:
[----:B------:R-:W-:Y:S05]  /*19690*/  BRA `(.L_x_1037) ;  /* 0xffffffc4009c7947 */ /* 0x000fea000383ffff */
.L_x_967:
[----:B---3--:R3:W4:Y:S02]  /*196a0*/  SYNCS.PHASECHK.TRANS64.TRYWAIT P0, [R2+URZ+0x13280], R3 ;  /* 0x01328003020075a7 */ /* 0x008724000800017f */
[----:B----4-:R-:W-:Y:S05]  /*196b0*/  @!P0 NANOSLEEP.SYNCS 0x989680 ;  /* 0x009896800000895d */ /* 0x010fea0003900000 */
[----:B------:R-:W4:Y:S02]  /*196c0*/  @!P0 SYNCS.PHASECHK.TRANS64 P0, [R2+URZ+0x13280], R3 ;  /* 0x01328003020085a7 */ /* 0x000f24000800007f */
[----:B----4-:R-:W-:Y:S05]  /*196d0*/  @!P0 BRA `(.L_x_967) ;  /* 0xfffffffc00f08947 */ /* 0x010fea000383ffff */
[----:B------:R-:W-:Y:S05]  /*196e0*/  BRA `(.L_x_1038) ;  /* 0xffffffc400f87947 */ /* 0x000fea000383ffff */
.L_x_969:
[----:B0-----:R0:W4:Y:S02]  /*196f0*/  SYNCS.PHASECHK.TRANS64.TRYWAIT P0, [R2+URZ+0x13240], R3 ;  /* 0x01324003020075a7 */ /* 0x001124000800017f */
[----:B----4-:R-:W-:Y:S05]  /*19700*/  @!P0 NANOSLEEP.SYNCS 0x989680 ;  /* 0x009896800000895d */ /* 0x010fea0003900000 */
[----:B------:R-:W4:Y:S02]  /*19710*/  @!P0 SYNCS.PHASECHK.TRANS64 P0, [R2+URZ+0x13240], R3 ;  /* 0x01324003020085a7 */ /* 0x000f24000800007f */
[----:B----4-:R-:W-:Y:S05]  /*19720*/  @!P0 BRA `(.L_x_969) ;  /* 0xfffffffc00f08947 */ /* 0x010fea000383ffff */
[----:B------:R-:W-:Y:S05]  /*19730*/  BRA `(.L_x_1039) ;  /* 0xffffffc800447947 */ /* 0x000fea000383ffff */
.L_x_973:
[----:B------:R-:W2:Y:S01]  /*19740*/  LDL.LU R11, [R1+0x4] ;  /* 0x00000400010b7983 */ /* 0x000ea20000300800 */
[----:B------:R-:W-:Y:S01]  /*19750*/  IMAD.MOV.U32 R13, RZ, RZ, R4 ;  /* 0x000000ffff0d7224 */ /* 0x000fe200078e0004 */
[----:B------:R-:W-:Y:S01]  /*19760*/  LOP3.LUT R8, R8, 0x7f, RZ, 0xc0, !PT ;  /* 0x0000007f08087812 */ /* 0x000fe200078ec0ff */
[----:B------:R-:W-:Y:S02]  /*19770*/  IMAD.MOV.U32 R12, RZ, RZ, RZ ;  /* 0x000000ffff0c7224 */ /* 0x000fe400078e00ff */
[----:B------:R-:W-:Y:S01]  /*19780*/  IMAD.MOV.U32 R15, RZ, RZ, -0x1 ;  /* 0xffffffffff0f7424 */ /* 0x000fe200078e00ff */
[----:B------:R-:W-:-:S05]  /*19790*/  SHF.R.U32.HI R8, RZ, 0x2, R8 ;  /* 0x00000002ff087819 */ /* 0x000fca0000011608 */
[----:B------:R-:W-:-:S04]  /*197a0*/  IMAD.IADD R8, R8, 0x1, R10 ;  /* 0x0000000108087824 */ /* 0x000fc800078e020a */
[----:B------:R-:W-:Y:S02]  /*197b0*/  VIADD R10, R8, 0x20 ;  /* 0x00000020080a7836 */ /* 0x000fe40000000000 */
[----:B--2---:R-:W-:Y:S02]  /*197c0*/  IMAD R7, R11, R9, RZ ;  /* 0x000000090b077224 */ /* 0x004fe400078e02ff */
[----:B------:R-:W-:-:S03]  /*197d0*/  IMAD.MOV.U32 R11, RZ, RZ, 0x1c1f ;  /* 0x00001c1fff0b7424 */ /* 0x000fc600078e00ff */
[----:B------:R-:W-:-:S13]  /*197e0*/  ISETP.GE.AND P1, PT, R8, R7, PT ;  /* 0x000000070800720c */ /* 0x000fda0003f26270 */
[----:B-----5:R-:W-:Y:S05]  /*197f0*/  WARPSYNC.COLLECTIVE R15, `(.L_x_1040) ;  /* 0x000000000f087348 */ /* 0x020fea0003c00000 */
[----:B------:R0:W1:Y:S02]  /*19800*/  SHFL.IDX P6, R14, R13, R12, R11 ;  /* 0x0000000c0d0e7389 */ /* 0x00006400000c000b */
[----:B01---5:R-:W-:Y:S01]  /*19810*/  ENDCOLLECTIVE ;  /* 0x000000000000791b */ /* 0x023fe20003800000 */
.L_x_1040:
[----:B------:R-:W-:Y:S02]  /*19820*/  IMAD.MOV.U32 R13, RZ, RZ, R0 ;  /* 0x000000ffff0d7224 */ /* 0x000fe400078e0000 */
[----:B------:R-:W-:-:S07]  /*19830*/  IMAD.MOV.U32 R2, RZ, RZ, R14 ;  /* 0x000000ffff027224 */ /* 0x000fce00078e000e */
[----:B------:R-:W-:Y:S05]  /*19840*/  WARPSYNC.COLLECTIVE R15, `(.L_x_1041) ;  /* 0x000000000f087348 */ /* 0x000fea0003c00000 */
[----:B------:R0:W1:Y:S02]  /*19850*/  SHFL.IDX P6, R14, R13, R12, R11 ;  /* 0x0000000c0d0e7389 */ /* 0x00006400000c000b */
[----:B01----:R-:W-:Y:S01]  /*19860*/  ENDCOLLECTIVE ;  /* 0x000000000000791b */ /* 0x003fe20003800000 */
.L_x_1041:
[----:B------:R-:W-:Y:S02]  /*19870*/  IMAD.MOV.U32 R13, RZ, RZ, R4 ;  /* 0x000000ffff0d7224 */ /* 0x000fe400078e0004 */
[----:B------:R-:W-:Y:S02]  /*19880*/  IMAD.MOV.U32 R12, RZ, RZ, 0x1 ;  /* 0x00000001ff0c7424 */ /* 0x000fe400078e00ff */
[----:B------:R-:W-:-:S07]  /*19890*/  IMAD.MOV.U32 R3, RZ, RZ, R14 ;  /* 0x000000ffff037224 */ /* 0x000fce00078e000e */
[----:B------:R-:W-:Y:S05]  /*198a0*/  WARPSYNC.COLLECTIVE R15, `(.L_x_1042) ;  /* 0x000000000f087348 */ /* 0x000fea0003c00000 */
[----:B------:R0:W1:Y:S02]  /*198b0*/  SHFL.IDX P6, R14, R13, R12, R11 ;  /* 0x0000000c0d0e7389 */ /* 0x00006400000c000b */
[----:B01----:R-:W-:Y:S01]  /*198c0*/  ENDCOLLECTIVE ;  /* 0x000000000000791b */ /* 0x003fe20003800000 */
.L_x_1042:
[----:B------:R-:W-:-:S05]  /*198d0*/  @!P1 IADD3 R9, P2, R21, R3, RZ ;  /* 0x0000000315099210 */ /* 0x000fca0007f5e0ff */
[----:B------:R-:W-:Y:S02]  /*198e0*/  @!P1 IMAD.X R3, RZ, RZ, R2, P2 ;  /* 0x000000ffff039224 */ /* 0x000fe400010e0602 */
[----:B------:R-:W-:Y:S02]  /*198f0*/  @!P1 IMAD.MOV.U32 R2, RZ, RZ, R9 ;  /* 0x000000ffff029224 */ /* 0x000fe400078e0009 */
[----:B------:R-:W-:-:S03]  /*19900*/  IMAD.MOV.U32 R13, RZ, RZ, R0 ;  /* 0x000000ffff0d7224 */ /* 0x000fc600078e0000 */
[----:B------:R-:W-:Y:S01]  /*19910*/  @!PT LDS RZ, [RZ] ;  /* 0x00000000fffff984 */ /* 0x000fe20000000800 */
[----:B------:R-:W-:Y:S01]  /*19920*/  @!PT LDS RZ, [RZ] ;  /* 0x00000000fffff984 */ /* 0x000fe20000000800 */
[----:B------:R-:W-:Y:S01]  /*19930*/  @!PT LDS RZ, [RZ] ;  /* 0x00000000fffff984 */ /* 0x000fe20000000800 */
[----:B------:R0:W-:Y:S01]  /*19940*/  @!P1 LDGSTS.E.BYPASS.LTC128B.128 [R20+0xb000], desc[UR52][R2.64], !P0 ;  /* 0x0b00000002149fae */ /* 0x0001e2000c101d74 */
[----:B------:R-:W-:Y:S01]  /*19950*/  ISETP.GE.AND P1, PT, R10, R7, PT ;  /* 0x000000070a00720c */ /* 0x000fe20003f26270 */
[----:B------:R-:W-:Y:S02]  /*19960*/  VIADD R10, R8, 0x40 ;  /* 0x00000040080a7836 */ /* 0x000fe40000000000 */
[----:B0-----:R-:W-:-:S10]  /*19970*/  IMAD.MOV.U32 R2, RZ, RZ, R14 ;  /* 0x000000ffff027224 */ /* 0x001fd400078e000e */
[----:B------:R-:W-:Y:S05]  /*19980*/  WARPSYNC.COLLECTIVE R15, `(.L_x_1043) ;  /* 0x000000000f087348 */ /* 0x000fea0003c00000 */
[----:B------:R0:W1:Y:S02]  /*19990*/  SHFL.IDX P6, R14, R13, R12, R11 ;  /* 0x0000000c0d0e7389 */ /* 0x00006400000c000b */
[----:B01----:R-:W-:Y:S01]  /*199a0*/  ENDCOLLECTIVE ;  /* 0x000000000000791b */ /* 0x003fe20003800000 */
.L_x_1043:
[----:B------:R-:W-:Y:S02]  /*199b0*/  IMAD.MOV.U32 R13, RZ, RZ, R4 ;  /* 0x000000ffff0d7224 */ /* 0x000fe400078e0004 */
[----:B------:R-:W-:Y:S01]  /*199c0*/  IMAD.MOV.U32 R12, RZ, RZ, 0x2 ;  /* 0x00000002ff0c7424 */ /* 0x000fe200078e00ff */
[----:B------:R-:W-:-:S13]  /*199d0*/  @!P1 IADD3 R9, P2, R21, R14, RZ ;  /* 0x0000000e15099210 */ /* 0x000fda0007f5e0ff */
[----:B------:R-:W-:Y:S05]  /*199e0*/  WARPSYNC.COLLECTIVE R15, `(.L_x_1044) ;  /* 0x000000000f087348 */ /* 0x000fea0003c00000 */
[----:B------:R0:W1:Y:S02]  /*199f0*/  SHFL.IDX P6, R14, R13, R12, R11 ;  /* 0x0000000c0d0e7389 */ /* 0x00006400000c000b */
[----:B01----:R-:W-:Y:S01]  /*19a00*/  ENDCOLLECTIVE ;  /* 0x000000000000791b */ /* 0x003fe20003800000 */
.L_x_1044:
[----:B------:R-:W-:Y:S02]  /*19a10*/  @!P1 IMAD.X R3, RZ, RZ, R2, P2 ;  /* 0x000000ffff039224 */ /* 0x000fe400010e0602 */
[----:B------:R-:W-:-:S05]  /*19a20*/  @!P1 IMAD.MOV.U32 R2, RZ, RZ, R9 ;  /* 0x000000ffff029224 */ /* 0x000fca00078e0009 */
        /* <DEDUP_REMOVED lines=10> */
.L_x_1045:
[----:B------:R-:W-:Y:S02]  /*19ad0*/  IMAD.MOV.U32 R13, RZ, RZ, R4 ;  /* 0x000000ffff0d7224 */ /* 0x000fe400078e0004 */
[----:B------:R-:W-:Y:S01]  /*19ae0*/  IMAD.MOV.U32 R12, RZ, RZ, 0x3 ;  /* 0x00000003ff0c7424 */ /* 0x000fe200078e00ff */
[----:B------:R-:W-:-:S13]  /*19af0*/  @!P1 IADD3 R9, P2, R21, R14, RZ ;  /* 0x0000000e15099210 */ /* 0x000fda0007f5e0ff */
[----:B------:R-:W-:Y:S05]  /*19b00*/  WARPSYNC.COLLECTIVE R15, `(.L_x_1046) ;  /* 0x000000000f087348 */ /* 0x000fea0003c00000 */
[----:B------:R0:W1:Y:S02]  /*19b10*/  SHFL.IDX P6, R14, R13, R12, R11 ;  /* 0x0000000c0d0e7389 */ /* 0x00006400000c000b */
[----:B01----:R-:W-:Y:S01]  /*19b20*/  ENDCOLLECTIVE ;  /* 0x000000000000791b */ /* 0x003fe20003800000 */
.L_x_1046:
[----:B------:R-:W-:Y:S02]  /*19b30*/  @!P1 IMAD.X R3, RZ, RZ, R2, P2 ;  /* 0x000000ffff039224 */ /* 0x000fe400010e0602 */
[----:B------:R-:W-:-:S05]  /*19b40*/  @!P1 IMAD.MOV.U32 R2, RZ, RZ, R9 ;  /* 0x000000ffff029224 */ /* 0x000fca00078e0009 */
        /* <DEDUP_REMOVED lines=11> */
.L_x_1047:
[----:B------:R-:W-:Y:S02]  /*19c00*/  IMAD.MOV.U32 R13, RZ, RZ, R6 ;  /* 0x000000ffff0d7224 */ /* 0x000fe400078e0006 */
[----:B------:R-:W-:Y:S02]  /*19c10*/  IMAD.MOV.U32 R12, RZ, RZ, RZ ;  /* 0x000000ffff0c7224 */ /* 0x000fe400078e00ff */
[----:B------:R-:W-:-:S07]  /*19c20*/  IMAD.MOV.U32 R2, RZ, RZ, R14 ;  /* 0x000000ffff027224 */ /* 0x000fce00078e000e */
[----:B------:R-:W-:Y:S05]  /*19c30*/  WARPSYNC.COLLECTIVE R15, `(.L_x_1048) ;  /* 0x000000000f087348 */ /* 0x000fea0003c00000 */
[----:B------:R0:W1:Y:S02]  /*19c40*/  SHFL.IDX P6, R14, R13, R12, R11 ;  /* 0x0000000c0d0e7389 */ /* 0x00006400000c000b */
[----:B01----:R-:W-:Y:S01]  /*19c50*/  ENDCOLLECTIVE ;  /* 0x000000000000791b */ /* 0x003fe20003800000 */
.L_x_1048:
        /* <DEDUP_REMOVED lines=11> */
.L_x_1049:
[----:B------:R-:W-:-:S05]  /*19d10*/  VIADD R2, R8, 0x80 ;  /* 0x0000008008027836 */ /* 0x000fca0000000000 */
[----:B------:R-:W-:Y:S01]  /*19d20*/  ISETP.GE.AND P2, PT, R2, R7, PT ;  /* 0x000000070200720c */ /* 0x000fe20003f46270 */
[----:B------:R-:W-:Y:S02]  /*19d30*/  IMAD.MOV.U32 R13, RZ, RZ, R6 ;  /* 0x000000ffff0d7224 */ /* 0x000fe400078e0006 */
[----:B------:R-:W-:Y:S02]  /*19d40*/  IMAD.MOV.U32 R12, RZ, RZ, 0x1 ;  /* 0x00000001ff0c7424 */ /* 0x000fe400078e00ff */
[----:B------:R-:W-:-:S08]  /*19d50*/  IMAD.MOV.U32 R9, RZ, RZ, R14 ;  /* 0x000000ffff097224 */ /* 0x000fd000078e000e */
[----:B------:R-:W-:Y:S05]  /*19d60*/  WARPSYNC.COLLECTIVE R15, `(.L_x_1050) ;  /* 0x000000000f087348 */ /* 0x000fea0003c00000 */
[----:B------:R0:W1:Y:S02]  /*19d70*/  SHFL.IDX P6, R14, R13, R12, R11 ;  /* 0x0000000c0d0e7389 */ /* 0x00006400000c000b */
[----:B01----:R-:W-:Y:S01]  /*19d80*/  ENDCOLLECTIVE ;  /* 0x000000000000791b */ /* 0x003fe20003800000 */
.L_x_1050:
        /* <DEDUP_REMOVED lines=11> */
.L_x_1051:
[----:B------:R-:W-:Y:S05]  /*19e40*/  BRA `(.L_x_1052) ;  /* 0xffffffcc00447947 */ /* 0x000fea000383ffff */
.L_x_976:
[----:B0-----:R0:W1:Y:S02]  /*19e50*/  SYNCS.PHASECHK.TRANS64.TRYWAIT P0, [R18+URZ+0x13220], R3 ;  /* 0x01322003120075a7 */ /* 0x001064000800017f */
[----:B-1----:R-:W-:Y:S05]  /*19e60*/  @!P0 NANOSLEEP.SYNCS 0x989680 ;  /* 0x009896800000895d */ /* 0x002fea0003900000 */
[----:B------:R-:W1:Y:S02]  /*19e70*/  @!P0 SYNCS.PHASECHK.TRANS64 P0, [R18+URZ+0x13220], R3 ;  /* 0x01322003120085a7 */ /* 0x000e64000800007f */
[----:B-1----:R-:W-:Y:S05]  /*19e80*/  @!P0 BRA `(.L_x_976) ;  /* 0xfffffffc00f08947 */ /* 0x002fea000383ffff */
[----:B------:R-:W-:Y:S05]  /*19e90*/  BRA `(.L_x_1053) ;  /* 0xffffffcc00ac7947 */ /* 0x000fea000383ffff */
.L_x_982:
[----:B0-----:R0:W1:Y:S02]  /*19ea0*/  SYNCS.PHASECHK.TRANS64.TRYWAIT P0, [R4+URZ+0x13280], R2 ;  /* 0x01328002040075a7 */ /* 0x001064000800017f */
[----:B-1----:R-:W-:Y:S05]  /*19eb0*/  @!P0 NANOSLEEP.SYNCS 0x989680 ;  /* 0x009896800000895d */ /* 0x002fea0003900000 */
[----:B------:R-:W1:Y:S02]  /*19ec0*/  @!P0 SYNCS.PHASECHK.TRANS64 P0, [R4+URZ+0x13280], R2 ;  /* 0x01328002040085a7 */ /* 0x000e64000800007f */
[----:B-1----:R-:W-:Y:S05]  /*19ed0*/  @!P0 BRA `(.L_x_982) ;  /* 0xfffffffc00f08947 */ /* 0x002fea000383ffff */
[----:B------:R-:W-:Y:S05]  /*19ee0*/  BRA `(.L_x_1054) ;  /* 0xffffffd000447947 */ /* 0x000fea000383ffff */
.L_x_987:
[----:B-1----:R1:W2:Y:S02]  /*19ef0*/  SYNCS.PHASECHK.TRANS64.TRYWAIT P0, [R4+URZ+0x13240], R2 ;  /* 0x01324002040075a7 */ /* 0x0022a4000800017f */
[----:B--2---:R-:W-:Y:S05]  /*19f00*/  @!P0 NANOSLEEP.SYNCS 0x989680 ;  /* 0x009896800000895d */ /* 0x004fea0003900000 */
[----:B------:R-:W2:Y:S02]  /*19f10*/  @!P0 SYNCS.PHASECHK.TRANS64 P0, [R4+URZ+0x13240], R2 ;  /* 0x01324002040085a7 */ /* 0x000ea4000800007f */
[----:B--2---:R-:W-:Y:S05]  /*19f20*/  @!P0 BRA `(.L_x_987) ;  /* 0xfffffffc00f08947 */ /* 0x004fea000383ffff */
[----:B------:R-:W-:Y:S05]  /*19f30*/  BRA `(.L_x_1055) ;  /* 0xffffffd000bc7947 */ /* 0x000fea000383ffff */
.L_x_993:
[----:B0-----:R0:W1:Y:S02]  /*19f40*/  SYNCS.PHASECHK.TRANS64.TRYWAIT P0, [R3+URZ+0x13270], R2 ;  /* 0x01327002030075a7 */ /* 0x001064000800017f */
[----:B-1----:R-:W-:Y:S05]  /*19f50*/  @!P0 NANOSLEEP.SYNCS 0x989680 ;  /* 0x009896800000895d */ /* 0x002fea0003900000 */
[----:B------:R-:W1:Y:S02]  /*19f60*/  @!P0 SYNCS.PHASECHK.TRANS64 P0, [R3+URZ+0x13270], R2 ;  /* 0x01327002030085a7 */ /* 0x000e64000800007f */
[----:B-1----:R-:W-:Y:S05]  /*19f70*/  @!P0 BRA `(.L_x_993) ;  /* 0xfffffffc00f08947 */ /* 0x002fea000383ffff */
[----:B------:R-:W-:Y:S05]  /*19f80*/  BRA `(.L_x_1056) ;  /* 0xffffffd400587947 */ /* 0x000fea000383ffff */
.L_x_995:
[----:B0-----:R0:W1:Y:S02]  /*19f90*/  SYNCS.PHASECHK.TRANS64.TRYWAIT P0, [R3+URZ+0x13260], R2 ;  /* 0x01326002030075a7 */ /* 0x001064000800017f */
[----:B-1----:R-:W-:Y:S05]  /*19fa0*/  @!P0 NANOSLEEP.SYNCS 0x989680 ;  /* 0x009896800000895d */ /* 0x002fea0003900000 */
[----:B------:R-:W1:Y:S02]  /*19fb0*/  @!P0 SYNCS.PHASECHK.TRANS64 P0, [R3+URZ+0x13260], R2 ;  /* 0x01326002030085a7 */ /* 0x000e64000800007f */
[----:B-1----:R-:W-:Y:S05]  /*19fc0*/  @!P0 BRA `(.L_x_995) ;  /* 0xfffffffc00f08947 */ /* 0x002fea000383ffff */
[----:B------:R-:W-:Y:S05]  /*19fd0*/  BRA `(.L_x_1057) ;  /* 0xffffffd400607947 */ /* 0x000fea000383ffff */
.L_x_1002:
[----:B0-----:R0:W1:Y:S02]  /*19fe0*/  SYNCS.PHASECHK.TRANS64.TRYWAIT P1, [R2+URZ+0x13270], R3 ;  /* 0x01327003020075a7 */ /* 0x001064000802017f */
[----:B-1----:R-:W-:Y:S05]  /*19ff0*/  @!P1 NANOSLEEP.SYNCS 0x989680 ;  /* 0x009896800000995d */ /* 0x002fea0003900000 */
[----:B------:R-:W1:Y:S02]  /*1a000*/  @!P1 SYNCS.PHASECHK.TRANS64 P1, [R2+URZ+0x13270], R3 ;  /* 0x01327003020095a7 */ /* 0x000e64000802007f */
[----:B-1----:R-:W-:Y:S05]  /*1a010*/  @!P1 BRA `(.L_x_1002) ;  /* 0xfffffffc00f09947 */ /* 0x002fea000383ffff */
[----:B------:R-:W-:Y:S05]  /*1a020*/  BRA `(.L_x_1058) ;  /* 0xffffffd800a47947 */ /* 0x000fea000383ffff */
.L_x_1004:
[----:B0-----:R0:W1:Y:S02]  /*1a030*/  SYNCS.PHASECHK.TRANS64.TRYWAIT P1, [R2+URZ+0x13260], R5 ;  /* 0x01326005020075a7 */ /* 0x001064000802017f */
[----:B-1----:R-:W-:Y:S05]  /*1a040*/  @!P1 NANOSLEEP.SYNCS 0x989680 ;  /* 0x009896800000995d */ /* 0x002fea0003900000 */
[----:B------:R-:W1:Y:S02]  /*1a050*/  @!P1 SYNCS.PHASECHK.TRANS64 P1, [R2+URZ+0x13260], R5 ;  /* 0x01326005020095a7 */ /* 0x000e64000802007f */
[----:B-1----:R-:W-:Y:S05]  /*1a060*/  @!P1 BRA `(.L_x_1004) ;  /* 0xfffffffc00f09947 */ /* 0x002fea000383ffff */
[----:B------:R-:W-:Y:S05]  /*1a070*/  BRA `(.L_x_1059) ;  /* 0xffffffd800ac7947 */ /* 0x000fea000383ffff */
.L_x_1017:
[----:B0-----:R0:W1:Y:S02]  /*1a080*/  SYNCS.PHASECHK.TRANS64.TRYWAIT P0, [R6+URZ+0x13220], R0 ;  /* 0x01322000060075a7 */ /* 0x001064000800017f */
[----:B-1----:R-:W-:Y:S05]  /*1a090*/  @!P0 NANOSLEEP.SYNCS 0x989680 ;  /* 0x009896800000895d */ /* 0x002fea0003900000 */
[----:B------:R-:W1:Y:S02]  /*1a0a0*/  @!P0 SYNCS.PHASECHK.TRANS64 P0, [R6+URZ+0x13220], R0 ;  /* 0x01322000060085a7 */ /* 0x000e64000800007f */
[----:B-1----:R-:W-:Y:S05]  /*1a0b0*/  @!P0 BRA `(.L_x_1017) ;  /* 0xfffffffc00f08947 */ /* 0x002fea000383ffff */
[----:B------:R-:W-:Y:S05]  /*1a0c0*/  BRA `(.L_x_1060) ;  /* 0xffffffec008c7947 */ /* 0x000fea000383ffff */
.L_x_1018:
        /* <DEDUP_REMOVED lines=8> */
[----:B0-----:R-:W-:Y:S05]  /*1a150*/  WARPSYNC.COLLECTIVE R15, `(.L_x_1062) ;  /* 0x000000000f087348 */ /* 0x001fea0003c00000 */
[----:B------:R1:W2:Y:S02]  /*1a160*/  SHFL.IDX P6, R14, R13, R12, R11 ;  /* 0x0000000c0d0e7389 */ /* 0x0002a400000c000b */
[----:B012---:R-:W-:Y:S01]  /*1a170*/  ENDCOLLECTIVE ;  /* 0x000000000000791b */ /* 0x007fe20003800000 */
.L_x_1062:
[----:B------:R-:W-:Y:S05]  /*1a180*/  BSYNC B0 ;  /* 0x0000000000007941 */ /* 0x000fea0003800000 */
.L_x_1061:
[----:B------:R-:W-:Y:S05]  /*1a190*/  BRA `(.L_x_1063) ;  /* 0xffffffec00747947 */ /* 0x000fea000383ffff */
.L_x_1021:
[----:B------:R-:W-:Y:S01]  /*1a1a0*/  BSSY B1, `(.L_x_1064) ;  /* 0x0000006000017945 */ /* 0x000fe20003800000 */
[----:B------:R-:W-:-:S07]  /*1a1b0*/  IMAD.MOV.U32 R15, RZ, RZ, -0x1 ;  /* 0xffffffffff0f7424 */ /* 0x000fce00078e00ff */
[----:B0-----:R-:W-:Y:S05]  /*1a1c0*/  WARPSYNC.COLLECTIVE R15, `(.L_x_1065) ;  /* 0x000000000f0c7348 */ /* 0x001fea0003c00000 */
[----:B------:R-:W-:Y:S02]  /*1a1d0*/  ELECT P6, UR62, PT ;  /* 0x00000000003e782f */ /* 0x000fe400038c0000 */
[----:B------:R-:W-:Y:S01]  /*1a1e0*/  MOV R14, UR62 ;  /* 0x0000003e000e7c02 */ /* 0x000fe20008000f00 */
[----:B0-----:R-:W-:Y:S10]  /*1a1f0*/  ENDCOLLECTIVE ;  /* 0x000000000000791b */ /* 0x001ff40003800000 */
.L_x_1065:
[----:B------:R-:W-:Y:S05]  /*1a200*/  BSYNC B1 ;  /* 0x0000000000017941 */ /* 0x000fea0003800000 */
.L_x_1064:
[----:B------:R-:W-:Y:S05]  /*1a210*/  BRA `(.L_x_1066) ;  /* 0xffffffec006c7947 */ /* 0x000fea000383ffff */
.L_x_1023:
[----:B0-----:R0:W1:Y:S02]  /*1a220*/  SYNCS.PHASECHK.TRANS64.TRYWAIT P1, [R5+URZ], R4 ;  /* 0x00000004050075a7 */ /* 0x001064000802017f */
[----:B-1----:R-:W-:Y:S05]  /*1a230*/  @!P1 NANOSLEEP.SYNCS 0x989680 ;  /* 0x009896800000995d */ /* 0x002fea0003900000 */
[----:B------:R-:W1:Y:S02]  /*1a240*/  @!P1 SYNCS.PHASECHK.TRANS64 P1, [R5+URZ], R4 ;  /* 0x00000004050095a7 */ /* 0x000e64000802007f */
[----:B-1----:R-:W-:Y:S05]  /*1a250*/  @!P1 BRA `(.L_x_1023) ;  /* 0xfffffffc00f09947 */ /* 0x002fea000383ffff */
[----:B------:R-:W-:Y:S05]  /*1a260*/  BRA `(.L_x_1067) ;  /* 0xffffffec00a07947 */ /* 0x000fea000383ffff */
.L_x_1024:
[----:B-1----:R1:W2:Y:S02]  /*1a270*/  SYNCS.PHASECHK.TRANS64.TRYWAIT P1, [R9+URZ], R0 ;  /* 0x00000000090075a7 */ /* 0x0022a4000802017f */
[----:B--2---:R-:W-:Y:S05]  /*1a280*/  @!P1 NANOSLEEP.SYNCS 0x989680 ;  /* 0x009896800000995d */ /* 0x004fea0003900000 */
[----:B------:R-:W2:Y:S02]  /*1a290*/  @!P1 SYNCS.PHASECHK.TRANS64 P1, [R9+URZ], R0 ;  /* 0x00000000090095a7 */ /* 0x000ea4000802007f */
[----:B--2---:R-:W-:Y:S05]  /*1a2a0*/  @!P1 BRA `(.L_x_1024) ;  /* 0xfffffffc00f09947 */ /* 0x004fea000383ffff */
[----:B------:R-:W-:Y:S05]  /*1a2b0*/  BRA `(.L_x_1068) ;  /* 0xffffffec00947947 */ /* 0x000fea000383ffff */
.L_x_1026:
[----:B--2---:R2:W3:Y:S02]  /*1a2c0*/  SYNCS.PHASECHK.TRANS64.TRYWAIT P1, [R19+URZ+0x13260], R4 ;  /* 0x01326004130075a7 */ /* 0x0044e4000802017f */
[----:B---3--:R-:W-:Y:S05]  /*1a2d0*/  @!P1 NANOSLEEP.SYNCS 0x989680 ;  /* 0x009896800000995d */ /* 0x008fea0003900000 */
[----:B------:R-:W3:Y:S02]  /*1a2e0*/  @!P1 SYNCS.PHASECHK.TRANS64 P1, [R19+URZ+0x13260], R4 ;  /* 0x01326004130095a7 */ /* 0x000ee4000802007f */
[----:B---3--:R-:W-:Y:S05]  /*1a2f0*/  @!P1 BRA `(.L_x_1026) ;  /* 0xfffffffc00f09947 */ /* 0x008fea000383ffff */
[----:B------:R-:W-:Y:S05]  /*1a300*/  BRA `(.L_x_1069) ;  /* 0xffffffec00947947 */ /* 0x000fea000383ffff */
.L_x_1028:
[----:B---3--:R3:W4:Y:S02]  /*1a310*/  SYNCS.PHASECHK.TRANS64.TRYWAIT P1, [R7+URZ+0x13260], R0 ;  /* 0x01326000070075a7 */ /* 0x008724000802017f */
[----:B----4-:R-:W-:Y:S05]  /*1a320*/  @!P1 NANOSLEEP.SYNCS 0x989680 ;  /* 0x009896800000995d */ /* 0x010fea0003900000 */
[----:B------:R-:W4:Y:S02]  /*1a330*/  @!P1 SYNCS.PHASECHK.TRANS64 P1, [R7+URZ+0x13260], R0 ;  /* 0x01326000070095a7 */ /* 0x000f24000802007f */
[----:B----4-:R-:W-:Y:S05]  /*1a340*/  @!P1 BRA `(.L_x_1028) ;  /* 0xfffffffc00f09947 */ /* 0x010fea000383ffff */
[----:B------:R-:W-:Y:S05]  /*1a350*/  BRA `(.L_x_1070) ;  /* 0xffffffec00947947 */ /* 0x000fea000383ffff */
.L_x_1030:
[----:B----4-:R4:W0:Y:S02]  /*1a360*/  SYNCS.PHASECHK.TRANS64.TRYWAIT P0, [R19+URZ+0x13280], R4 ;  /* 0x01328004130075a7 */ /* 0x010824000800017f */
[----:B0-----:R-:W-:Y:S05]  /*1a370*/  @!P0 NANOSLEEP.SYNCS 0x989680 ;  /* 0x009896800000895d */ /* 0x001fea0003900000 */
[----:B------:R-:W0:Y:S02]  /*1a380*/  @!P0 SYNCS.PHASECHK.TRANS64 P0, [R19+URZ+0x13280], R4 ;  /* 0x01328004130085a7 */ /* 0x000e24000800007f */
[----:B0-----:R-:W-:Y:S05]  /*1a390*/  @!P0 BRA `(.L_x_1030) ;  /* 0xfffffffc00f08947 */ /* 0x001fea000383ffff */
[----:B------:R-:W-:Y:S05]  /*1a3a0*/  BRA `(.L_x_1031) ;  /* 0xffffffec00907947 */ /* 0x000fea000383ffff */
.L_x_1071:
        /* <DEDUP_REMOVED lines=13> */
.L_x_2191:


//--------------------- .text._ZN7cutlass13device_kernelIN5flash11enable_sm90INS1_16FlashAttnFwdSm90INS1_25CollectiveMainloopFwdSm90ILi2EN4cute5tupleIJNS5_1CILi1EEES8_S8_EEENS6_IJNS7_ILi192EEENS7_ILi160EEENS7_ILi64EEEEEELi64ENS_12float_e4m3_tEfNS_4arch4Sm90ELb0ELb1ELb0ELb1ELb0ELb1ELb0ELb1ELb1ELb1ELb1ELb0EEENS1_21CollectiveEpilogueFwdINS6_IJSA_SC_SB_EEES9_NS_10bfloat16_tESG_Li384ELb1ELb1ELb1ELb1EEENS1_36VarlenDynamicPersistentTileSchedulerILi192ELi160ELi384ELi128ELb1ELb1ELb1ELb1ELb0ELb1EEEEEEEEEvNT_6ParamsE --------------------------
	.section	.text._ZN7cutlass13device_kernelIN5flash11enable_sm90INS1_16FlashAttnFwdSm90INS1_25CollectiveMainloopFwdSm90ILi2EN4cute5tupleIJNS5_1CILi1EEES8_S8_EEENS6_IJNS7_ILi192EEENS7_ILi160EEENS7_ILi64EEEEEELi64ENS_12float_e4m3_tEfNS_4arch4Sm90ELb0ELb1ELb0ELb1ELb0ELb1ELb0ELb1ELb1ELb1ELb1ELb0EEENS1_21CollectiveEpilogueFwdINS6_IJSA_SC_SB_EEES9_NS_10bfloat16_tESG_Li384ELb1ELb1ELb1ELb1EEENS1_36VarlenDynamicPersistentTileSchedulerILi192ELi160ELi384ELi128ELb1ELb1ELb1ELb1ELb0ELb1EEEEEEEEEvNT_6ParamsE,"ax",@progbits
	.align	128
.text._ZN7cutlass13device_kernelIN5flash11enable_sm90INS1_16FlashAttnFwdSm90INS1_25CollectiveMainloopFwdSm90ILi2EN4cute5tupleIJNS5_1CILi1EEES8_S8_EEENS6_IJNS7_ILi192EEENS7_ILi160EEENS7_ILi64EEEEEELi64ENS_12float_e4m3_tEfNS_4arch4Sm90ELb0ELb1ELb0ELb1ELb0ELb1ELb0ELb1ELb1ELb1ELb1ELb0EEENS1_21CollectiveEpilogueFwdINS6_IJSA_SC_SB_EEES9_NS_10bfloat16_tESG_Li384ELb1ELb1ELb1ELb1EEENS1_36VarlenDynamicPersistentTileSchedulerILi192ELi160ELi384ELi128ELb1ELb1ELb1ELb1ELb0ELb1EEEEEEEEEvNT_6ParamsE:
        .type           _ZN7cutlass13device_kernelIN5flash11enable_sm90INS1_16FlashAttnFwdSm90INS1_25CollectiveMainloopFwdSm90ILi2EN4cute5tupleIJNS5_1CILi1EEES8_S8_EEENS6_IJNS7_ILi192EEENS7_ILi160EEENS7_ILi64EEEEEELi64ENS_12float_e4m3_tEfNS_4arch4Sm90ELb0ELb1ELb0ELb1ELb0ELb1ELb0ELb1ELb1ELb1ELb1ELb0EEENS1_21CollectiveEpilogueFwdINS6_IJSA_SC_SB_EEES9_NS_10bfloat16_tESG_Li384ELb1ELb1ELb1ELb1EEENS1_36VarlenDynamicPersistentTileSchedulerILi192ELi160ELi384ELi128ELb1ELb1ELb1ELb1ELb0ELb1EEEEEEEEEvNT_6ParamsE,@function
        .size           _ZN7cutlass13device_kernelIN5flash11enable_sm90INS1_16FlashAttnFwdSm90INS1_25CollectiveMainloopFwdSm90ILi2EN4cute5tupleIJNS5_1CILi1EEES8_S8_EEENS6_IJNS7_ILi192EEENS7_ILi160EEENS7_ILi64EEEEEELi64ENS_12float_e4m3_tEfNS_4arch4Sm90ELb0ELb1ELb0ELb1ELb0ELb1ELb0ELb1ELb1ELb1ELb1ELb0EEENS1_21CollectiveEpilogueFwdINS6_IJSA_SC_SB_EEES9_NS_10bfloat16_tESG_Li384ELb1ELb1ELb1ELb1EEENS1_36VarlenDynamicPersistentTileSchedulerILi192ELi160ELi384ELi128ELb1ELb1ELb1ELb1ELb0ELb1EEEEEEEEEvNT_6ParamsE,(.L_x_2192 - _ZN7cutlass13device_kernelIN5flash11enable_sm90INS1_16FlashAttnFwdSm90INS1_25CollectiveMainloopFwdSm90ILi2EN4cute5tupleIJNS5_1CILi1EEES8_S8_EEENS6_IJNS7_ILi192EEENS7_ILi160EEENS7_ILi64EEEEEELi64ENS_12float_e4m3_tEfNS_4arch4Sm90ELb0ELb1ELb0ELb1ELb0ELb1ELb0ELb1ELb1ELb1ELb1ELb0EEENS1_21CollectiveEpilogueFwdINS6_IJSA_SC_SB_EEES9_NS_10bfloat16_tESG_Li384ELb1ELb1ELb1ELb1EEENS1_36VarlenDynamicPersistentTileSchedulerILi192ELi160ELi384ELi128ELb1ELb1ELb1ELb1ELb0ELb1EEEEEEEEEvNT_6ParamsE)
        .other          _ZN7cutlass13device_kernelIN5flash11enable_sm90INS1_16FlashAttnFwdSm90INS1_25CollectiveMainloopFwdSm90ILi2EN4cute5tupleIJNS5_1CILi1EEES8_S8_EEENS6_IJNS7_ILi192EEENS7_ILi160EEENS7_ILi64EEEEEELi64ENS_12float_e4m3_tEfNS_4arch4Sm90ELb0ELb1ELb0ELb1ELb0ELb1ELb0ELb1ELb1ELb1ELb1ELb0EEENS1_21CollectiveEpilogueFwdINS6_IJSA_SC_SB_EEES9_NS_10bfloat16_tESG_Li384ELb1ELb1ELb1ELb1EEENS1_36VarlenDynamicPersistentTileSchedulerILi192ELi160ELi384ELi128ELb1ELb1ELb1ELb1ELb0ELb1EEEEEEEEEvNT_6ParamsE,@"STO_CUDA_ENTRY STV_DEFAULT"
_ZN7cutlass13device_kernelIN5flash11enable_sm90INS1_16FlashAttnFwdSm90INS1_25CollectiveMainloopFwdSm90ILi2EN4cute5tupleIJNS5_1CILi1EEES8_S8_EEENS6_IJNS7_ILi192EEENS7_ILi160EEENS7_ILi64EEEEEELi64ENS_12float_e4m3_tEfNS_4arch4Sm90ELb0ELb1ELb0ELb1ELb0ELb1ELb0ELb1ELb1ELb1ELb1ELb0EEENS1_21CollectiveEpilogueFwdINS6_IJSA_SC_SB_EEES9_NS_10bfloat16_tESG_Li384ELb1ELb1ELb1ELb1EEENS1_36VarlenDynamicPersistentTileSchedulerILi192ELi160ELi384ELi128ELb1ELb1ELb1ELb1ELb0ELb1EEEEEEEEEvNT_6ParamsE:
        /* <DEDUP_REMOVED lines=23> */
.L_x_1073:
[----:B------:R-:W-:Y:S05]  /*0170*/  BSYNC B0 ;  /* 0x0000000000007941 */ /* 0x000fea0003800000 */
.L_x_1072:
[----:B------:R-:W-:Y:S01]  /*0180*/  VOTEU.ANY UP0, P0 ;  /* 0x00000000003f7886 */ /* 0x000fe20000000100 */
[----:B------:R-:W0:Y:S01]  /*0190*/  SHFL.IDX PT, R2, R0, RZ, 0x1f ;  /* 0x00001fff00027589 */ /* 0x000e2200000e0000 */
[----:B------:R-:W-:Y:S01]  /*01a0*/  UMOV UR4, 0x80 ;  /* 0x0000008000047882 */ /* 0x000fe20000000000 */
[----:B------:R-:W-:Y:S01]  /*01b0*/  UMOV UR7, 0x180 ;  /* 0x0000018000077882 */ /* 0x000fe20000000000 */
[----:B------:R-:W-:Y:S01]  /*01c0*/  VOTEU.ANY UP1, P0 ;  /* 0x00000000003f7886 */ /* 0x000fe20000020100 */
[----:B------:R-:W1:Y:S01]  /*01d0*/  @UP0 S2UR UR8, SR_CgaCtaId ;  /* 0x00000000000809c3 */ /* 0x000e620000008800 */
[----:B------:R-:W-:Y:S01]  /*01e0*/  @UP0 UMOV UR6, 0x400 ;  /* 0x0000040000060882 */ /* 0x000fe20000000000 */
[----:B------:R-:W-:-:S04]  /*01f0*/  @UP0 UIADD3 UR4, -UR4, 0x100000, URZ ;  /* 0x0010000004040890 */ /* 0x000fc8000fffe13f */
[----:B------:R-:W-:Y:S02]  /*0200*/  @UP0 USHF.L.U32 UR5, UR4, 0xb, URZ ;  /* 0x0000000b04050899 */ /* 0x000fe4000800063f */
[----:B------:R-:W-:Y:S01]  /*0210*/  @UP0 USHF.L.U32 UR4, UR4, 0x1, URZ ;  /* 0x0000000104040899 */ /* 0x000fe2000800063f */
[----:B0-----:R-:W-:Y:S02]  /*0220*/  ISETP.NE.AND P1, PT, R2, RZ, PT ;  /* 0x000000ff0200720c */ /* 0x001fe40003f25270 */
[----:B------:R-:W-:Y:S01]  /*0230*/  SHF.R.U32.HI R2, RZ, 0x7, R3 ;  /* 0x00000007ff027819 */ /* 0x000fe20000011603 */
[----:B-1----:R-:W-:Y:S02]  /*0240*/  @UP0 ULEA UR8, UR8, UR6, 0x18 ;  /* 0x0000000608080291 */ /* 0x002fe4000f8ec03f */
[----:B------:R-:W-:-:S04]  /*0250*/  @UP0 UIADD3 UR6, -UR7, 0x100000, URZ ;  /* 0x0010000007060890 */ /* 0x000fc8000fffe13f */
[----:B------:R-:W-:Y:S02]  /*0260*/  @UP0 USHF.L.U32 UR7, UR6, 0xb, URZ ;  /* 0x0000000b06070899 */ /* 0x000fe4000800063f */
[----:B------:R-:W-:Y:S01]  /*0270*/  @UP0 USHF.L.U32 UR6, UR6, 0x1, URZ ;  /* 0x0000000106060899 */ /* 0x000fe2000800063f */
[----:B------:R-:W-:Y:S01]  /*0280*/  VOTEU.ANY UP0, P0 ;  /* 0x00000000003f7886 */ /* 0x000fe20000000100 */
[----:B------:R-:W0:Y:S04]  /*0290*/  SHFL.IDX PT, R2, R2, RZ, 0x1f ;  /* 0x00001fff02027589 */ /* 0x000e2800000e0000 */
[----:B------:R-:W1:Y:S02]  /*02a0*/  FENCE.VIEW.ASYNC.S ;  /* 0x00000000000073c6 */ /* 0x000e640000000000 */
[----:B-1----:R1:W2:Y:S04]  /*02b0*/  @UP0 SYNCS.EXCH.64 URZ, [UR8+0x13200], UR4 ;  /* 0x01320004083f05b2 */ /* 0x0022a80008000100 */
[----:B------:R1:W3:Y:S01]  /*02c0*/  @UP1 SYNCS.EXCH.64 URZ, [UR8+0x13220], UR6 ;  /* 0x01322006083f15b2 */ /* 0x0002e20008000100 */
[----:B------:R-:W-:Y:S05]  /*02d0*/  @P1 BRA `(.L_x_1074) ;  /* 0x0000000000481947 */ /* 0x000fea0003800000 */
[----:B-1----:R-:W1:Y:S01]  /*02e0*/  S2UR UR5, SR_CgaCtaId ;  /* 0x00000000000579c3 */ /* 0x002e620000008800 */
[----:B------:R-:W-:Y:S01]  /*02f0*/  UMOV UR4, 0x400 ;  /* 0x0000040000047882 */ /* 0x000fe20000000000 */
[----:B------:R-:W-:Y:S01]  /*0300*/  UMOV UR6, 0x1 ;  /* 0x0000000100067882 */ /* 0x000fe20000000000 */
[----:B------:R-:W-:Y:S01]  /*0310*/  UMOV UR7, 0x3 ;  /* 0x0000000300077882 */ /* 0x000fe20000000000 */
[----:B------:R-:W-:Y:S01]  /*0320*/  ELECT P0, URZ, PT ;  /* 0x00000000003f782f */ /* 0x000fe20003800000 */
[----:B-1----:R-:W-:Y:S02]  /*0330*/  ULEA UR8, UR5, UR4, 0x18 ;  /* 0x0000000405087291 */ /* 0x002fe4000f8ec03f */
[----:B------:R-:W-:-:S04]  /*0340*/  UIADD3 UR4, -UR6, 0x100000, URZ ;  /* 0x0010000006047890 */ /* 0x000fc8000fffe13f */
[----:B------:R-:W-:Y:S02]  /*0350*/  USHF.L.U32 UR5, UR4, 0xb, URZ ;  /* 0x0000000b04057899 */ /* 0x000fe4000800063f */
[----:B------:R-:W-:Y:S02]  /*0360*/  USHF.L.U32 UR4, UR4, 0x1, URZ ;  /* 0x0000000104047899 */ /* 0x000fe4000800063f */
[----:B------:R-:W-:-:S04]  /*0370*/  UIADD3 UR6, -UR7, 0x100000, URZ ;  /* 0x0010000007067890 */ /* 0x000fc8000fffe13f */
[----:B------:R-:W-:Y:S02]  /*0380*/  USHF.L.U32 UR7, UR6, 0xb, URZ ;  /* 0x0000000b06077899 */ /* 0x000fe4000800063f */
[----:B------:R-:W-:Y:S01]  /*0390*/  USHF.L.U32 UR6, UR6, 0x1, URZ ;  /* 0x0000000106067899 */ /* 0x000fe2000800063f */
[----:B------:R-:W1:Y:S03]  /*03a0*/  FENCE.VIEW.ASYNC.S ;  /* 0x00000000000073c6 */ /* 0x000e660000000000 */
[----:B-1----:R4:W1:Y:S08]  /*03b0*/  SYNCS.EXCH.64 URZ, [UR8+0x13230], UR4 ;  /* 0x01323004083f75b2 */ /* 0x0028700008000100 */
[----:B------:R4:W0:Y:S01]  /*03c0*/  SYNCS.EXCH.64 URZ, [UR8+0x13240], UR6 ;  /* 0x01324006083f75b2 */ /* 0x0008220008000100 */
[----:B------:R4:W0:Y:S01]  /*03d0*/  SYNCS.EXCH.64 URZ, [UR8+0x13238], UR4 ;  /* 0x01323804083f75b2 */ /* 0x0008220008000100 */
[----:B------:R4:W0:Y:S02]  /*03e0*/  SYNCS.EXCH.64 URZ, [UR8+0x13248], UR6 ;  /* 0x01324806083f75b2 */ /* 0x0008240008000100 */
[----:B----4-:R-:W-:Y:S01]  /*03f0*/  NOP ;  /* 0x0000000000007918 */ /* 0x010fe20000000000 */
.L_x_1074:
[----:B------:R-:W4:Y:S01]  /*0400*/  SHFL.IDX PT, R3, R0, RZ, 0x1f ;  /* 0x00001fff00037589 */ /* 0x000f2200000e0000 */
[----:B------:R-:W-:Y:S01]  /*0410*/  NOP ;  /* 0x0000000000007918 */ /* 0x000fe20000000000 */
[----:B----4-:R-:W-:-:S13]  /*0420*/  ISETP.NE.AND P0, PT, R3, RZ, PT ;  /* 0x000000ff0300720c */ /* 0x010fda0003f05270 */
        /* <DEDUP_REMOVED lines=19> */
.L_x_1075:
[----:B------:R-:W4:Y:S01]  /*0560*/  SHFL.IDX PT, R3, R0, RZ, 0x1f ;  /* 0x00001fff00037589 */ /* 0x000f2200000e0000 */
[----:B------:R-:W-:Y:S01]  /*0570*/  NOP ;  /* 0x0000000000007918 */ /* 0x000fe20000000000 */
[----:B----4-:R-:W-:-:S13]  /*0580*/  ISETP.NE.AND P0, PT, R3, RZ, PT ;  /* 0x000000ff0300720c */ /* 0x010fda0003f05270 */
[----:B------:R-:W-:Y:S05]  /*0590*/  @P0 BRA `(.L_x_1076) ;  /* 0x0000000000380947 */ /* 0x000fea0003800000 */
[----:B-1----:R-:W1:Y:S01]  /*05a0*/  S2UR UR5, SR_CgaCtaId ;  /* 0x00000000000579c3 */ /* 0x002e620000008800 */
[----:B------:R-:W-:Y:S01]  /*05b0*/  UMOV UR4, 0x400 ;  /* 0x0000040000047882 */ /* 0x000fe20000000000 */
[----:B------:R-:W-:Y:S01]  /*05c0*/  UMOV UR7, 0x1 ;  /* 0x0000000100077882 */ /* 0x000fe20000000000 */
[----:B------:R-:W-:Y:S01]  /*05d0*/  ELECT P0, URZ, PT ;  /* 0x00000000003f782f */ /* 0x000fe20003800000 */
[----:B-1----:R-:W-:Y:S02]  /*05e0*/  ULEA UR6, UR5, UR4, 0x18 ;  /* 0x0000000405067291 */ /* 0x002fe4000f8ec03f */
[----:B------:R-:W-:-:S04]  /*05f0*/  UIADD3 UR4, -UR7, 0x100000, URZ ;  /* 0x0010000007047890 */ /* 0x000fc8000fffe13f */
[----:B------:R-:W-:Y:S02]  /*0600*/  USHF.L.U32 UR5, UR4, 0xb, URZ ;  /* 0x0000000b04057899 */ /* 0x000fe4000800063f */
[----:B------:R-:W-:Y:S01]  /*0610*/  USHF.L.U32 UR4, UR4, 0x1, URZ ;  /* 0x0000000104047899 */ /* 0x000fe2000800063f */
[----:B------:R-:W1:Y:S11]  /*0620*/  FENCE.VIEW.ASYNC.S ;  /* 0x00000000000073c6 */ /* 0x000e760000000000 */
[----:B-1----:R4:W1:Y:S01]  /*0630*/  SYNCS.EXCH.64 URZ, [UR6+0x13270], UR4 ;  /* 0x01327004063f75b2 */ /* 0x0028620008000100 */
[----:B------:R4:W0:Y:S01]  /*0640*/  SYNCS.EXCH.64 URZ, [UR6+0x13280], UR4 ;  /* 0x01328004063f75b2 */ /* 0x0008220008000100 */
[----:B------:R4:W0:Y:S01]  /*0650*/  SYNCS.EXCH.64 URZ, [UR6+0x13278], UR4 ;  /* 0x01327804063f75b2 */ /* 0x0008220008000100 */
[----:B------:R4:W0:Y:S02]  /*0660*/  SYNCS.EXCH.64 URZ, [UR6+0x13288], UR4 ;  /* 0x01328804063f75b2 */ /* 0x0008240008000100 */
[----:B----4-:R-:W-:Y:S01]  /*0670*/  NOP ;  /* 0x0000000000007918 */ /* 0x010fe20000000000 */
.L_x_1076:
        /* <DEDUP_REMOVED lines=22> */
.L_x_1077:
        /* <DEDUP_REMOVED lines=22> */
.L_x_1078:
[----:B0-----:R-:W-:Y:S01]  /*0940*/  ISETP.NE.AND P0, PT, R2, RZ, PT ;  /* 0x000000ff0200720c */ /* 0x001fe20003f05270 */
[----:B------:R-:W-:Y:S01]  /*0950*/  IMAD.MOV.U32 R2, RZ, RZ, 0x1 ;  /* 0x00000001ff027424 */ /* 0x000fe200078e00ff */
[----:B------:R-:W-:Y:S01]  /*0960*/  NOP ;  /* 0x0000000000007918 */ /* 0x000fe20000000000 */
[----:B------:R-:W-:Y:S01]  /*0970*/  ULDC.64 UR40, c[0x0][0x208] ;  /* 0x0000820000287ab9 */ /* 0x000fe20000000a00 */
[----:B------:R-:W-:Y:S02]  /*0980*/  BSSY B8, `(.L_x_1079) ;  /* 0x0002196000087945 */ /* 0x000fe40003800000 */
[----:B------:R-:W-:-:S05]  /*0990*/  SEL R2, R2, 0x2, !P0 ;  /* 0x0000000202027807 */ /* 0x000fca0004000000 */
[----:B------:R0:W-:Y:S01]  /*09a0*/  STL [R1+0x38], R2 ;  /* 0x0000380201007387 */ /* 0x0001e20000100800 */
[----:B-123--:R-:W-:Y:S06]  /*09b0*/  BAR.SYNC.DEFER_BLOCKING 0x0 ;  /* 0x0000000000007b1d */ /* 0x00efec0000010000 */
[----:B------:R-:W-:Y:S05]  /*09c0*/  @!P0 BRA `(.L_x_1080) ;  /* 0x000001a400f08947 */ /* 0x000fea0003800000 */
.L_x_1081:
[----:B------:R-:W-:-:S08]  /*09d0*/  NOP ;  /* 0x0000000000007918 */ /* 0x000fd00000000000 */
[----:B------:R-:W1:Y:S02]  /*09e0*/  USETMAXREG.TRY_ALLOC.CTAPOOL UP0, 0xa0 ;  /* 0x000000a0000079c8 */ /* 0x000e640008000600 */
[----:B-1----:R-:W-:-:S13]  /*09f0*/  PLOP3.LUT P0, PT, PT, PT, UP0, 0x80, 0x0 ;  /* 0x000000000000781c */ /* 0x002fda0003f0f008 */
[----:B------:R-:W-:Y:S05]  /*0a00*/  @!P0 BRA `(.L_x_1081) ;  /* 0xfffffffc00f08947 */ /* 0x000fea000383ffff */
[----:B------:R-:W1:Y:S08]  /*0a10*/  S2UR UR4, SR_CgaCtaId ;  /* 0x00000000000479c3 */ /* 0x000e700000008800 */
[----:B------:R-:W-:Y:S06]  /*0a20*/  BAR.ARV 0x8, 0x200 ;  /* 0x0208000000007b1d */ /* 0x000fec0000002000 */
[----:B------:R-:W-:-:S02]  /*0a30*/  MOV R18, 0x400 ;  /* 0x0000040000127802 */ /* 0x000fc40000000f00 */
[----:B------:R-:W-:Y:S01]  /*0a40*/  BAR.SYNC.DEFER_BLOCKING 0x5, 0x200 ;  /* 0x0148000000007b1d */ /* 0x000fe20000010000 */
[----:B-1----:R-:W-:-:S05]  /*0a50*/  IMAD.U32 R0, RZ, RZ, UR4 ;  /* 0x00000004ff007e24 */ /* 0x002fca000f8e00ff */
[----:B------:R-:W-:Y:S01]  /*0a60*/  ULDC UR4, c[0x0][0xc3c] ;  /* 0x00030f0000047ab9 */ /* 0x000fe20000000800 */
[----:B------:R-:W-:Y:S01]  /*0a70*/  LEA R18, R0, R18, 0x18 ;  /* 0x0000001200127211 */ /* 0x000fe200078ec0ff */
[----:B------:R-:W-:Y:S04]  /*0a80*/  STL [R1+0x3c], R0 ;  /* 0x00003c0001007387 */ /* 0x000fe80000100800 */
[----:B------:R-:W1:Y:S01]  /*0a90*/  LDS.128 R12, [R18+0x132d0] ;  /* 0x0132d000120c7984 */ /* 0x000e620000000c00 */
[----:B------:R-:W-:Y:S06]  /*0aa0*/  BAR.ARV 0x4, 0x200 ;  /* 0x0108000000007b1d */ /* 0x000fec0000002000 */
[----:B-1----:R-:W-:-:S13]  /*0ab0*/  ISETP.GE.AND P0, PT, R15, UR4, PT ;  /* 0x000000040f007c0c */ /* 0x002fda000bf06270 */
[----:B------:R-:W-:Y:S05]  /*0ac0*/  @P0 BRA `(.L_x_1082) ;  /* 0x0000021800040947 */ /* 0x000fea0003800000 */
[----:B------:R-:W2:Y:S01]  /*0ad0*/  LDL.LU R20, [R1+0x38] ;  /* 0x0000380001147983 */ /* 0x000ea20000300800 */
[----:B------:R-:W1:Y:S02]  /*0ae0*/  S2R R0, SR_TID.X ;  /* 0x0000000000007919 */ /* 0x000e640000002100 */
[----:B-1----:R-:W-:-:S05]  /*0af0*/  VIADD R0, R0, 0xffffff80 ;  /* 0xffffff8000007836 */ /* 0x002fca0000000000 */
[----:B------:R-:W-:-:S04]  /*0b00*/  SHF.R.S32.HI R5, RZ, 0x1f, R0 ;  /* 0x0000001fff057819 */ /* 0x000fc80000011400 */
[-C--:B------:R-:W-:Y:S02]  /*0b10*/  LEA.HI R7, R5, R0.reuse, RZ, 0x7 ;  /* 0x0000000005077211 */ /* 0x080fe400078f38ff */
[-C--:B0-----:R-:W-:Y:S02]  /*0b20*/  LEA.HI R2, R0, R0.reuse, RZ, 0x1 ;  /* 0x0000000000027211 */ /* 0x081fe400078f08ff */
[----:B------:R-:W-:Y:S02]  /*0b30*/  LOP3.LUT R9, R7, 0xffffff80, RZ, 0xc0, !PT ;  /* 0xffffff8007097812 */ /* 0x000fe400078ec0ff */
[----:B------:R-:W-:Y:S02]  /*0b40*/  LEA.HI R4, R5, R0, RZ, 0x2 ;  /* 0x0000000005047211 */ /* 0x000fe400078f10ff */
[----:B------:R-:W-:Y:S01]  /*0b50*/  LOP3.LUT R3, R2, 0xfffffffe, RZ, 0xc0, !PT ;  /* 0xfffffffe02037812 */ /* 0x000fe200078ec0ff */
[----:B------:R-:W-:Y:S01]  /*0b60*/  IMAD.IADD R9, R0, 0x1, -R9 ;  /* 0x0000000100097824 */ /* 0x000fe200078e0a09 */
[----:B------:R-:W-:-:S02]  /*0b70*/  LOP3.LUT R11, R4, 0xfffffffc, RZ, 0xc0, !PT ;  /* 0xfffffffc040b7812 */ /* 0x000fc400078ec0ff */
[----:B------:R-:W-:Y:S01]  /*0b80*/  LEA.HI R6, R5, R0, RZ, 0x4 ;  /* 0x0000000005067211 */ /* 0x000fe200078f20ff */
[C---:B------:R-:W-:Y:S01]  /*0b90*/  IMAD.IADD R3, R0.reuse, 0x1, -R3 ;  /* 0x0000000100037824 */ /* 0x040fe200078e0a03 */
[----:B------:R-:W-:Y:S01]  /*0ba0*/  SHF.R.S32.HI R10, RZ, 0x1f, R9 ;  /* 0x0000001fff0a7819 */ /* 0x000fe20000011409 */
[----:B------:R-:W-:Y:S01]  /*0bb0*/  IMAD.IADD R19, R0, 0x1, -R11 ;  /* 0x0000000100137824 */ /* 0x000fe200078e0a0b */
[--C-:B------:R-:W-:Y:S02]  /*0bc0*/  SHF.R.S32.HI R0, RZ, 0x2, R4.reuse ;  /* 0x00000002ff007819 */ /* 0x100fe40000011404 */
[----:B------:R-:W-:Y:S02]  /*0bd0*/  SHF.R.S32.HI R5, RZ, 0x1f, R4 ;  /* 0x0000001fff057819 */ /* 0x000fe40000011404 */
[----:B------:R-:W-:Y:S02]  /*0be0*/  LEA.HI R12, R10, R9, RZ, 0x2 ;  /* 0x000000090a0c7211 */ /* 0x000fe400078f10ff */
[----:B------:R-:W-:-:S02]  /*0bf0*/  LEA.HI R5, R5, R0, RZ, 0x2 ;  /* 0x0000000005057211 */ /* 0x000fc400078f10ff */
[--C-:B------:R-:W-:Y:S02]  /*0c00*/  SHF.R.S32.HI R16, RZ, 0x2, R12.reuse ;  /* 0x00000002ff107819 */ /* 0x100fe4000001140c */
[----:B------:R-:W-:Y:S02]  /*0c10*/  SHF.R.S32.HI R17, RZ, 0x1f, R12 ;  /* 0x0000001fff117819 */ /* 0x000fe4000001140c */
[----:B------:R-:W-:Y:S02]  /*0c20*/  LOP3.LUT R5, R5, 0xfffffffc, RZ, 0xc0, !PT ;  /* 0xfffffffc05057812 */ /* 0x000fe400078ec0ff */
[----:B------:R-:W-:Y:S02]  /*0c30*/  SHF.R.S32.HI R21, RZ, 0x1, R2 ;  /* 0x00000001ff157819 */ /* 0x000fe40000011402 */
[----:B------:R-:W-:Y:S02]  /*0c40*/  SHF.R.S32.HI R8, RZ, 0x7, R7 ;  /* 0x00000007ff087819 */ /* 0x000fe40000011407 */
[----:B------:R-:W-:Y:S01]  /*0c50*/  LEA.HI R17, R17, R16, RZ, 0x3 ;  /* 0x0000001011117211 */ /* 0x000fe200078f18ff */
[----:B------:R-:W-:Y:S01]  /*0c60*/  IMAD.IADD R5, R0, 0x1, -R5 ;  /* 0x0000000100057824 */ /* 0x000fe200078e0a05 */
[----:B------:R-:W-:Y:S01]  /*0c70*/  LEA.HI R2, R2, R21, RZ, 0x1 ;  /* 0x0000001502027211 */ /* 0x000fe200078f08ff */
[----:B------:R-:W-:Y:S01]  /*0c80*/  IMAD.HI R4, R8, 0x55555556, RZ ;  /* 0x5555555608047827 */ /* 0x000fe200078e02ff */
[----:B------:R-:W-:-:S02]  /*0c90*/  LOP3.LUT R17, R17, 0xfffffff8, RZ, 0xc0, !PT ;  /* 0xfffffff811117812 */ /* 0x000fc400078ec0ff */
[----:B------:R-:W-:Y:S01]  /*0ca0*/  LEA.HI R10, R10, R9, RZ, 0x5 ;  /* 0x000000090a0a7211 */ /* 0x000fe200078f28ff */
[----:B------:R-:W-:Y:S01]  /*0cb0*/  IMAD.SHL.U32 R5, R5, 0x80, RZ ;  /* 0x0000008005057824 */ /* 0x000fe200078e00ff */
[----:B------:R-:W-:Y:S02]  /*0cc0*/  LEA.HI R0, R19, R19, RZ, 0x1 ;  /* 0x0000001313007211 */ /* 0x000fe400078f08ff */
[----:B------:R-:W-:Y:S01]  /*0cd0*/  LOP3.LUT R2, R2, 0x3fffffe, RZ, 0xc0, !PT ;  /* 0x03fffffe02027812 */ /* 0x000fe200078ec0ff */
[----:B------:R-:W-:Y:S01]  /*0ce0*/  IMAD.IADD R17, R16, 0x1, -R17 ;  /* 0x0000000110117824 */ /* 0x000fe200078e0a11 */
[----:B------:R-:W-:Y:S02]  /*0cf0*/  LEA.HI R11, R4, R4, RZ, 0x1 ;  /* 0x00000004040b7211 */ /* 0x000fe400078f08ff */
[----:B------:R-:W-:Y:S01]  /*0d00*/  SHF.R.S32.HI R10, RZ, 0x5, R10 ;  /* 0x00000005ff0a7819 */ /* 0x000fe2000001140a */
[----:B------:R-:W-:Y:S01]  /*0d10*/  IMAD.SHL.U32 R22, R3, 0x10, RZ ;  /* 0x0000001003167824 */ /* 0x000fe200078e00ff */
[----:B------:R-:W-:Y:S01]  /*0d20*/  LOP3.LUT R0, R0, 0x1ffffffe, RZ, 0xc0, !PT ;  /* 0x1ffffffe00007812 */ /* 0x000fe200078ec0ff */
[----:B------:R-:W-:Y:S01]  /*0d30*/  IMAD.IADD R2, R21, 0x1, -R2 ;  /* 0x0000000115027824 */ /* 0x000fe200078e0a02 */
[----:B------:R-:W-:-:S02]  /*0d40*/  SHF.R.S32.HI R7, RZ, 0x4, R6 ;  /* 0x00000004ff077819 */ /* 0x000fc40000011406 */
[----:B------:R-:W-:Y:S01]  /*0d50*/  LOP3.LUT R4, R5, 0x180, RZ, 0xc0, !PT ;  /* 0x0000018005047812 */ /* 0x000fe200078ec0ff */
[----:B------:R-:W-:Y:S02]  /*0d60*/  IMAD R11, R11, -0x3, R8 ;  /* 0xfffffffd0b0b7824 */ /* 0x000fe400078e0208 */
[----:B------:R-:W-:Y:S01]  /*0d70*/  IMAD R10, R10, 0x10, R17 ;  /* 0x000000100a0a7824 */ /* 0x000fe200078e0211 */
[----:B------:R-:W-:Y:S01]  /*0d80*/  SHF.R.U32.HI R5, RZ, 0x3, R4 ;  /* 0x00000003ff057819 */ /* 0x000fe20000011604 */
[----:B------:R-:W-:Y:S01]  /*0d90*/  IMAD.IADD R19, R19, 0x1, -R0 ;  /* 0x0000000113137824 */ /* 0x000fe200078e0a00 */
[C---:B------:R-:W-:Y:S01]  /*0da0*/  LOP3.LUT R0, R4.reuse, 0x10, R22, 0xf8, !PT ;  /* 0x0000001004007812 */ /* 0x040fe200078ef816 */
[----:B------:R-:W-:Y:S01]  /*0db0*/  IMAD R7, R7, 0x8, R2 ;  /* 0x0000000807077824 */ /* 0x000fe200078e0202 */
[----:B------:R-:W-:Y:S01]  /*0dc0*/  LOP3.LUT R2, R4, 0x30, R22, 0xf8, !PT ;  /* 0x0000003004027812 */ /* 0x000fe200078ef816 */
[----:B------:R-:W-:Y:S01]  /*0dd0*/  IMAD R10, R11, 0x40, R10 ;  /* 0x000000400b0a7824 */ /* 0x000fe200078e020a */
[----:B------:R-:W-:-:S02]  /*0de0*/  LOP3.LUT R0, R0, R5, RZ, 0x3c, !PT ;  /* 0x0000000500007212 */ /* 0x000fc400078e3cff */
[----:B------:R-:W-:Y:S01]  /*0df0*/  LOP3.LUT R5, R2, R5, RZ, 0x3c, !PT ;  /* 0x0000000502057212 */ /* 0x000fe200078e3cff */
[----:B------:R-:W-:Y:S01]  /*0e00*/  IMAD R2, R19, 0x8, R10 ;  /* 0x0000000813027824 */ /* 0x000fe200078e020a */
[----:B------:R0:W-:Y:S04]  /*0e10*/  STL [R1+0x64], R4 ;  /* 0x0000640401007387 */ /* 0x0001e80000100800 */
[----:B------:R-:W-:Y:S04]  /*0e20*/  STL [R1+0x54], R13 ;  /* 0x0000540d01007387 */ /* 0x000fe80000100800 */
[----:B------:R2:W-:Y:S01]  /*0e30*/  STL [R1+0x48], R2 ;  /* 0x0000480201007387 */ /* 0x0005e20000100800 */
[----:B------:R-:W-:Y:S01]  /*0e40*/  IMAD.SHL.U32 R8, R3, 0x8, RZ ;  /* 0x0000000803087824 */ /* 0x000fe200078e00ff */
[----:B------:R-:W-:-:S02]  /*0e50*/  LOP3.LUT R12, R12, 0x7ffffffc, RZ, 0xc0, !PT ;  /* 0x7ffffffc0c0c7812 */ /* 0x000fc400078ec0ff */
[----:B------:R-:W-:Y:S04]  /*0e60*/  STL [R1+0x58], R14 ;  /* 0x0000580e01007387 */ /* 0x000fe80000100800 */
[----:B------:R-:W-:Y:S01]  /*0e70*/  STL [R1+0x5c], R15 ;  /* 0x00005c0f01007387 */ /* 0x000fe20000100800 */
[----:B------:R-:W-:-:S03]  /*0e80*/  VIADD R3, R8, 0x10 ;  /* 0x0000001008037836 */ /* 0x000fc60000000000 */
[----:B------:R-:W-:Y:S01]  /*0e90*/  STL [R1+0x74], RZ ;  /* 0x000074ff01007387 */ /* 0x000fe20000100800 */
[----:B------:R-:W-:-:S04]  /*0ea0*/  IMAD.IADD R12, R9, 0x1, -R12 ;  /* 0x00000001090c7824 */ /* 0x000fc800078e0a0c */
[----:B0-----:R-:W-:Y:S01]  /*0eb0*/  IMAD.SHL.U32 R4, R12, 0x2, RZ ;  /* 0x000000020c047824 */ /* 0x001fe200078e00ff */
[----:B------:R-:W-:Y:S01]  /*0ec0*/  CS2R R156, SRZ ;  /* 0x00000000009c7805 */ /* 0x000fe2000001ff00 */
[----:B------:R-:W-:Y:S01]  /*0ed0*/  IMAD.MOV.U32 R19, RZ, RZ, RZ ;  /* 0x000000ffff137224 */ /* 0x000fe200078e00ff */
[----:B--2---:R-:W-:-:S05]  /*0ee0*/  LOP3.LUT R2, R20, 0x1, RZ, 0xfc, !PT ;  /* 0x0000000114027812 */ /* 0x004fca00078efcff */
[----:B------:R0:W-:Y:S04]  /*0ef0*/  STL [R1+0xc], R2 ;  /* 0x00000c0201007387 */ /* 0x0001e80000100800 */
[----:B------:R-:W-:Y:S01]  /*0f00*/  STL [R1+0x20], RZ ;  /* 0x000020ff01007387 */ /* 0x000fe20000100800 */
[----:B0-----:R-:W-:-:S03]  /*0f10*/  IMAD.SHL.U32 R2, R7, 0x40, RZ ;  /* 0x0000004007027824 */ /* 0x001fc600078e00ff */
[----:B------:R-:W-:Y:S04]  /*0f20*/  STL [R1+0x28], R8 ;  /* 0x0000280801007387 */ /* 0x000fe80000100800 */
[----:B------:R-:W-:Y:S04]  /*0f30*/  STL [R1+0x68], R2 ;  /* 0x0000680201007387 */ /* 0x000fe80000100800 */
[----:B------:R0:W-:Y:S04]  /*0f40*/  STL [R1+0x40], R3 ;  /* 0x0000400301007387 */ /* 0x0001e80000100800 */
[----:B------:R1:W-:Y:S01]  /*0f50*/  STL [R1+0x24], R4 ;  /* 0x0000240401007387 */ /* 0x0003e20000100800 */
[----:B0-----:R-:W-:Y:S01]  /*0f60*/  IMAD.IADD R3, R2, 0x1, R0 ;  /* 0x0000000102037824 */ /* 0x001fe200078e0200 */
[----:B------:R-:W-:-:S05]  /*0f70*/  IADD3 R0, R18, R2, R5 ;  /* 0x0000000212007210 */ /* 0x000fca0007ffe005 */
[----:B------:R1:W-:Y:S04]  /*0f80*/  STL [R1+0x7c], R0 ;  /* 0x00007c0001007387 */ /* 0x0003e80000100800 */
[----:B------:R1:W-:Y:S02]  /*0f90*/  STL [R1+0x44], R3 ;  /* 0x0000440301007387 */ /* 0x0003e40000100800 */
.L_x_1264:
[----:B--2---:R-:W2:Y:S01]  /*0fa0*/  LDL.LU R12, [R1+0x58] ;  /* 0x00005800010c7983 */ /* 0x004ea20000300800 */
[----:B------:R-:W-:Y:S01]  /*0fb0*/  ULDC.64 UR4, c[0x0][0xa28] ;  /* 0x00028a0000047ab9 */ /* 0x000fe20000000a00 */
[----:B01----:R-:W0:Y:S01]  /*0fc0*/  LDC.64 R4, c[0x0][0xa08] ;  /* 0x00028200ff047b82 */ /* 0x003e220000000a00 */
[----:B----45:R-:W-:Y:S01]  /*0fd0*/  IMAD.MOV.U32 R24, RZ, RZ, RZ ;  /* 0x000000ffff187224 */ /* 0x030fe200078e00ff */
[----:B------:R-:W0:Y:S01]  /*0fe0*/  LDL R27, [R1+0x5c] ;  /* 0x00005c00011b7983 */ /* 0x000e220000100800 */
[----:B------:R-:W-:Y:S01]  /*0ff0*/  ISETP.NE.U32.AND P0, PT, RZ, UR4, PT ;  /* 0x00000004ff007c0c */ /* 0x000fe2000bf05070 */
[----:B------:R-:W-:Y:S01]  /*1000*/  IMAD.MOV.U32 R10, RZ, RZ, RZ ;  /* 0x000000ffff0a7224 */ /* 0x000fe200078e00ff */
[----:B------:R-:W-:Y:S02]  /*1010*/  ULDC.64 UR6, c[0x0][0xa20] ;  /* 0x0002880000067ab9 */ /* 0x000fe40000000a00 */
[----:B------:R-:W-:Y:S01]  /*1020*/  ISETP.NE.AND.EX P0, PT, RZ, UR5, PT, P0 ;  /* 0x00000005ff007c0c */ /* 0x000fe2000bf05300 */
[----:B------:R-:W-:-:S02]  /*1030*/  ULDC.64 UR4, c[0x0][0xa18] ;  /* 0x0002860000047ab9 */ /* 0x000fc40000000a00 */
[----:B------:R-:W-:-:S04]  /*1040*/  ISETP.NE.U32.AND P1, PT, RZ, UR4, PT ;  /* 0x00000004ff007c0c */ /* 0x000fc8000bf25070 */
[----:B------:R-:W-:Y:S01]  /*1050*/  ISETP.NE.AND.EX P1, PT, RZ, UR5, PT, P1 ;  /* 0x00000005ff007c0c */ /* 0x000fe2000bf25310 */
[----:B------:R-:W-:Y:S02]  /*1060*/  ULDC.64 UR4, c[0x0][0xa08] ;  /* 0x0002820000047ab9 */ /* 0x000fe40000000a00 */
[----:B------:R-:W-:-:S03]  /*1070*/  ISETP.NE.U32.AND P3, PT, RZ, UR4, PT ;  /* 0x00000004ff007c0c */ /* 0x000fc6000bf65070 */
[----:B------:R-:W1:Y:S08]  /*1080*/  @P0 LDC.64 R2, c[0x0][0xa28] ;  /* 0x00028a00ff020b82 */ /* 0x000e700000000a00 */
[----:B------:R-:W3:Y:S01]  /*1090*/  @P1 LDC.64 R6, c[0x0][0xa18] ;  /* 0x00028600ff061b82 */ /* 0x000ee20000000a00 */
[----:B------:R-:W-:Y:S01]  /*10a0*/  ULDC UR4, c[0x0][0x288] ;  /* 0x0000a20000047ab9 */ /* 0x000fe20000000800 */
[----:B------:R-:W-:Y:S01]  /*10b0*/  ISETP.NE.AND.EX P3, PT, RZ, UR5, PT, P3 ;  /* 0x00000005ff007c0c */ /* 0x000fe2000bf65330 */
[----:B------:R-:W-:Y:S01]  /*10c0*/  IMAD.U32 R0, RZ, RZ, UR4 ;  /* 0x00000004ff007e24 */ /* 0x000fe2000f8e00ff */
[----:B------:R-:W-:Y:S01]  /*10d0*/  ULDC.64 UR4, c[0x0][0x418] ;  /* 0x0001060000047ab9 */ /* 0x000fe20000000a00 */
[----:B0-----:R-:W-:-:S04]  /*10e0*/  IMAD.WIDE R8, R27, 0x4, R4 ;  /* 0x000000041b087825 */ /* 0x001fc800078e0204 */
[----:B---3--:R-:W-:-:S06]  /*10f0*/  @P1 IMAD.WIDE R4, R27, 0x4, R6 ;  /* 0x000000041b041825 */ /* 0x008fcc00078e0206 */
[----:B------:R-:W5:Y:S01]  /*1100*/  @P3 LDG.E R24, desc[UR40][R8.64] ;  /* 0x0000002808183981 */ /* 0x000f62000c1e1900 */
[----:B--2---:R-:W-:Y:S01]  /*1110*/  LOP3.LUT R26, R12, 0xffff, RZ, 0xc0, !PT ;  /* 0x0000ffff0c1a7812 */ /* 0x004fe200078ec0ff */
[----:B-1----:R-:W-:Y:S02]  /*1120*/  @P0 IMAD.WIDE R2, R27, 0x4, R2 ;  /* 0x000000041b020825 */ /* 0x002fe400078e0202 */
[----:B------:R-:W2:Y:S01]  /*1130*/  @P1 LDG.E R0, desc[UR40][R4.64] ;  /* 0x0000002804001981 */ /* 0x000ea2000c1e1900 */
[----:B------:R-:W-:-:S03]  /*1140*/  UISETP.NE.U32.AND UP0, UPT, UR4, URZ, UPT ;  /* 0x0000003f0400728c */ /* 0x000fc6000bf05070 */
[----:B------:R-:W-:Y:S01]  /*1150*/  ULDC UR4, c[0x0][0x424] ;  /* 0x0001090000047ab9 */ /* 0x000fe20000000800 */
[----:B------:R-:W-:Y:S01]  /*1160*/  UISETP.NE.AND.EX UP0, UPT, UR5, URZ, UPT, UP0 ;  /* 0x0000003f0500728c */ /* 0x000fe2000bf05300 */
[----:B------:R0:W5:Y:S01]  /*1170*/  @P0 LDG.E R10, desc[UR40][R2.64] ;  /* 0x00000028020a0981 */ /* 0x000162000c1e1900 */
[----:B------:R-:W-:Y:S01]  /*1180*/  ISETP.NE.U32.AND P2, PT, RZ, UR6, PT ;  /* 0x00000006ff007c0c */ /* 0x000fe2000bf45070 */
[----:B------:R-:W-:Y:S01]  /*1190*/  ULDC UR5, c[0x0][0x2f0] ;  /* 0x0000bc0000057ab9 */ /* 0x000fe20000000800 */
[----:B------:R-:W-:Y:S02]  /*11a0*/  USEL UR4, UR4, 0x1, UP0 ;  /* 0x0000000104047887 */ /* 0x000fe40008000000 */
[----:B------:R-:W-:Y:S02]  /*11b0*/  ISETP.NE.AND.EX P2, PT, RZ, UR7, PT, P2 ;  /* 0x00000007ff007c0c */ /* 0x000fe4000bf45320 */
[----:B0-----:R-:W-:Y:S01]  /*11c0*/  LOP3.LUT R2, R12, 0xff000000, RZ, 0xc0, !PT ;  /* 0xff0000000c027812 */ /* 0x001fe200078ec0ff */
[----:B------:R-:W-:-:S03]  /*11d0*/  UIMAD UR4, UR4, UR5, URZ ;  /* 0x00000005040472a4 */ /* 0x000fc6000f8e023f */
[----:B------:R-:W-:Y:S01]  /*11e0*/  SHF.R.U32.HI R3, RZ, 0x8, R2 ;  /* 0x00000008ff037819 */ /* 0x000fe20000011602 */
[----:B------:R-:W-:Y:S01]  /*11f0*/  ULDC UR5, c[0x0][0x348] ;  /* 0x0000d20000057ab9 */ /* 0x000fe20000000800 */
[----:B--2---:R0:W-:Y:S04]  /*1200*/  STL [R1+0x4], R0 ;  /* 0x0000040001007387 */ /* 0x0041e80000100800 */
[----:B------:R1:W-:Y:S04]  /*1210*/  STL [R1+0x70], R27 ;  /* 0x0000701b01007387 */ /* 0x0003e80000100800 */
[----:B------:R1:W-:Y:S01]  /*1220*/  STL [R1+0x60], R26 ;  /* 0x0000601a01007387 */ /* 0x0003e20000100800 */
[----:B------:R-:W-:Y:S01]  /*1230*/  IMAD.MOV.U32 R14, RZ, RZ, R0 ;  /* 0x000000ffff0e7224 */ /* 0x000fe200078e0000 */
[----:B0-----:R-:W-:-:S04]  /*1240*/  LOP3.LUT R0, R12, 0xff0000, RZ, 0xc0, !PT ;  /* 0x00ff00000c007812 */ /* 0x001fc800078ec0ff */
[----:B------:R-:W-:Y:S01]  /*1250*/  LEA.HI R11, R0, R3, RZ, 0x10 ;  /* 0x00000003000b7211 */ /* 0x000fe200078f80ff */
[----:B------:R-:W-:Y:S06]  /*1260*/  @P1 BRA `(.L_x_1083) ;  /* 0x0000000000281947 */ /* 0x000fec0003800000 */
[----:B------:R-:W-:Y:S02]  /*1270*/  ULDC.64 UR6, c[0x0][0xa00] ;  /* 0x0002800000067ab9 */ /* 0x000fe40000000a00 */
[----:B------:R-:W-:-:S04]  /*1280*/  ISETP.NE.U32.AND P0, PT, RZ, UR6, PT ;  /* 0x00000006ff007c0c */ /* 0x000fc8000bf05070 */
[----:B------:R-:W-:-:S13]  /*1290*/  ISETP.NE.AND.EX P0, PT, RZ, UR7, PT, P0 ;  /* 0x00000007ff007c0c */ /* 0x000fda000bf05300 */
[----:B------:R-:W-:Y:S05]  /*12a0*/  @!P0 BRA `(.L_x_1083) ;  /* 0x0000000000188947 */ /* 0x000fea0003800000 */
[----:B------:R-:W0:Y:S02]  /*12b0*/  LDC.64 R2, c[0x0][0xa00] ;  /* 0x00028000ff027b82 */ /* 0x000e240000000a00 */
[----:B0-----:R-:W-:-:S05]  /*12c0*/  IMAD.WIDE R2, R27, 0x4, R2 ;  /* 0x000000041b027825 */ /* 0x001fca00078e0202 */
[----:B------:R-:W2:Y:S04]  /*12d0*/  LDG.E R0, desc[UR40][R2.64] ;  /* 0x0000002802007981 */ /* 0x000ea8000c1e1900 */
[----:B------:R-:W2:Y:S02]  /*12e0*/  LDG.E R5, desc[UR40][R2.64+0x4] ;  /* 0x0000042802057981 */ /* 0x000ea4000c1e1900 */
[----:B--2---:R-:W-:-:S05]  /*12f0*/  IMAD.IADD R14, R5, 0x1, -R0 ;  /* 0x00000001050e7824 */ /* 0x004fca00078e0a00 */
[----:B------:R0:W-:Y:S02]  /*1300*/  STL [R1+0x4], R14 ;  /* 0x0000040e01007387 */ /* 0x0001e40000100800 */
.L_x_1083:
[----:B------:R-:W-:Y:S02]  /*1310*/  IMAD.U32 R50, RZ, RZ, UR5 ;  /* 0x00000005ff327e24 */ /* 0x000fe4000f8e00ff */
[----:B------:R-:W-:Y:S01]  /*1320*/  IMAD.U32 R25, RZ, RZ, UR4 ;  /* 0x00000004ff197e24 */ /* 0x000fe2000f8e00ff */
[----:B------:R-:W-:Y:S06]  /*1330*/  @!P2 BRA `(.L_x_1084) ;  /* 0x000000000010a947 */ /* 0x000fec0003800000 */
[----:B------:R-:W2:Y:S02]  /*1340*/  LDC.64 R2, c[0x0][0xa20] ;  /* 0x00028800ff027b82 */ /* 0x000ea40000000a00 */
[----:B--2---:R-:W-:-:S05]  /*1350*/  IMAD.WIDE R2, R27, 0x4, R2 ;  /* 0x000000041b027825 */ /* 0x004fca00078e0202 */
[----:B------:R2:W5:Y:S01]  /*1360*/  LDG.E R25, desc[UR40][R2.64] ;  /* 0x0000002802197981 */ /* 0x000562000c1e1900 */
[----:B------:R-:W-:Y:S05]  /*1370*/  BRA `(.L_x_1085) ;  /* 0x0000000000107947 */ /* 0x000fea0003800000 */
.L_x_1084:
[----:B------:R-:W-:Y:S05]  /*1380*/  @!P3 BRA `(.L_x_1085) ;  /* 0x00000000000cb947 */ /* 0x000fea0003800000 */
[----:B------:R-:W2:Y:S04]  /*1390*/  LDG.E R0, desc[UR40][R8.64] ;  /* 0x0000002808007981 */ /* 0x000ea8000c1e1900 */
[----:B------:R-:W2:Y:S02]  /*13a0*/  LDG.E R25, desc[UR40][R8.64+0x4] ;  /* 0x0000042808197981 */ /* 0x000ea4000c1e1900 */
[----:B--2---:R-:W-:-:S07]  /*13b0*/  IMAD.IADD R25, R25, 0x1, -R0 ;  /* 0x0000000119197824 */ /* 0x004fce00078e0a00 */
.L_x_1085:
[----:B------:R-:W-:Y:S01]  /*13c0*/  ULDC.64 UR4, c[0x0][0xa10] ;  /* 0x0002840000047ab9 */ /* 0x000fe20000000a00 */
[----:B------:R-:W3:Y:S01]  /*13d0*/  LDL R8, [R1+0x54] ;  /* 0x0000540001087983 */ /* 0x000ee20000100800 */
[----:B------:R-:W-:Y:S01]  /*13e0*/  ISETP.NE.U32.AND P0, PT, RZ, UR4, PT ;  /* 0x00000004ff007c0c */ /* 0x000fe2000bf05070 */
[----:B------:R-:W4:Y:S03]  /*13f0*/  LDC R6, c[0x0][0x448] ;  /* 0x00011200ff067b82 */ /* 0x000f260000000800 */
[----:B------:R-:W-:Y:S01]  /*1400*/  ISETP.NE.AND.EX P0, PT, RZ, UR5, PT, P0 ;  /* 0x00000005ff007c0c */ /* 0x000fe2000bf05300 */
[----:B------:R-:W-:Y:S02]  /*1410*/  ULDC.64 UR4, c[0x0][0xa30] ;  /* 0x00028c0000047ab9 */ /* 0x000fe40000000a00 */
[----:B------:R-:W-:Y:S01]  /*1420*/  ISETP.NE.U32.AND P1, PT, RZ, UR4, PT ;  /* 0x00000004ff007c0c */ /* 0x000fe2000bf25070 */
[----:B-----5:R-:W-:Y:S01]  /*1430*/  IMAD.MOV.U32 R45, RZ, RZ, R25 ;  /* 0x000000ffff2d7224 */ /* 0x020fe200078e0019 */
[----:B------:R-:W0:Y:S02]  /*1440*/  LDC.64 R12, c[0x0][0x9e0] ;  /* 0x00027800ff0c7b82 */ /* 0x000e240000000a00 */
[----:B------:R-:W-:-:S06]  /*1450*/  ISETP.NE.AND.EX P1, PT, RZ, UR5, PT, P1 ;  /* 0x00000005ff007c0c */ /* 0x000fcc000bf25310 */
[----:B--2---:R-:W2:Y:S08]  /*1460*/  @P0 LDC.64 R2, c[0x0][0xa10] ;  /* 0x00028400ff020b82 */ /* 0x004eb00000000a00 */
[----:B------:R-:W1:Y:S01]  /*1470*/  @P1 LDC.64 R4, c[0x0][0xa30] ;  /* 0x00028c00ff041b82 */ /* 0x000e620000000a00 */
[----:B--2---:R-:W-:-:S05]  /*1480*/  @P0 IMAD.WIDE R2, R27, 0x4, R2 ;  /* 0x000000041b020825 */ /* 0x004fca00078e0202 */
[----:B------:R-:W2:Y:S04]  /*1490*/  @P0 LDG.E R0, desc[UR40][R2.64] ;  /* 0x0000002802000981 */ /* 0x000ea8000c1e1900 */
[----:B------:R3:W2:Y:S01]  /*14a0*/  @P0 LDG.E R7, desc[UR40][R2.64+0x4] ;  /* 0x0000042802070981 */ /* 0x0006a2000c1e1900 */
[----:B-1----:R-:W-:-:S05]  /*14b0*/  @P1 IMAD.WIDE R4, R27, 0x4, R4 ;  /* 0x000000041b041825 */ /* 0x002fca00078e0204 */
[----:B------:R1:W5:Y:S01]  /*14c0*/  @P1 LDG.E R45, desc[UR40][R4.64] ;  /* 0x00000028042d1981 */ /* 0x000362000c1e1900 */
[----:B----4-:R-:W-:Y:S01]  /*14d0*/  ISETP.NE.AND P1, PT, R6, 0x1, PT ;  /* 0x000000010600780c */ /* 0x010fe20003f25270 */
[----:B------:R-:W-:Y:S01]  /*14e0*/  IMAD.IADD R15, R25, 0x1, -R10 ;  /* 0x00000001190f7824 */ /* 0x000fe200078e0a0a */
[----:B0-----:R-:W-:-:S11]  /*14f0*/  ISETP.GE.AND P2, PT, R13, 0x1, PT ;  /* 0x000000010d00780c */ /* 0x001fd60003f46270 */
[----:B------:R-:W0:Y:S08]  /*1500*/  @P1 LDC R9, c[0x0][0x44c] ;  /* 0x00011300ff091b82 */ /* 0x000e300000000800 */
[----:B------:R-:W4:Y:S01]  /*1510*/  @P1 LDC R6, c[0x0][0x450] ;  /* 0x00011400ff061b82 */ /* 0x000f220000000800 */
[----:B---3--:R-:W-:-:S04]  /*1520*/  IMAD R20, R8, 0xc0, RZ ;  /* 0x000000c008147824 */ /* 0x008fc800078e02ff */
[----:B------:R-:W-:Y:S01]  /*1530*/  VIADD R2, R20, 0xbf ;  /* 0x000000bf14027836 */ /* 0x000fe20000000000 */
[----:B------:R1:W-:Y:S03]  /*1540*/  STL [R1+0x34], R20 ;  /* 0x0000341401007387 */ /* 0x0003e60000100800 */
[----:B0-----:R-:W-:-:S05]  /*1550*/  @P1 IMAD.HI.U32 R3, R2, R9, RZ ;  /* 0x0000000902031227 */ /* 0x001fca00078e00ff */
[----:B----4-:R-:W-:Y:S01]  /*1560*/  @P1 SHF.R.U32.HI R2, RZ, R6, R3 ;  /* 0x00000006ff021219 */ /* 0x010fe20000011603 */
[----:B--2---:R-:W-:-:S04]  /*1570*/  @P0 IMAD.IADD R50, R7, 0x1, -R0 ;  /* 0x0000000107320824 */ /* 0x004fc800078e0a00 */
[----:B------:R-:W-:-:S04]  /*1580*/  IMAD.IADD R8, R15, 0x1, R50 ;  /* 0x000000010f087824 */ /* 0x000fc800078e0232 */
[C---:B------:R-:W-:Y:S01]  /*1590*/  VIADD R0, R8.reuse, 0x9f ;  /* 0x0000009f08007836 */ /* 0x040fe20000000000 */
[----:B------:R1:W-:Y:S01]  /*15a0*/  STL [R1+0x8], R8 ;  /* 0x0000080801007387 */ /* 0x0003e20000100800 */
[----:B------:R-:W-:Y:S02]  /*15b0*/  IADD3 R48, R8, 0x1, -R14 ;  /* 0x0000000108307810 */ /* 0x000fe40007ffe80e */
[----:B------:R-:W-:-:S04]  /*15c0*/  IMAD.HI R0, R0, 0x66666667, RZ ;  /* 0x6666666700007827 */ /* 0x000fc800078e02ff */
[----:B------:R-:W-:Y:S01]  /*15d0*/  IMAD.IADD R7, R48, 0x1, R2 ;  /* 0x0000000130077824 */ /* 0x000fe200078e0202 */
[----:B------:R-:W-:-:S04]  /*15e0*/  SHF.R.U32.HI R3, RZ, 0x1f, R0 ;  /* 0x0000001fff037819 */ /* 0x000fc80000011600 */
[----:B------:R-:W-:Y:S01]  /*15f0*/  LEA.HI.SX32 R44, R0, R3, 0x1a ;  /* 0x00000003002c7211 */ /* 0x000fe200078fd2ff */
[----:B------:R-:W-:Y:S01]  /*1600*/  IMAD.IADD R0, R7, 0x1, R12 ;  /* 0x0000000107007824 */ /* 0x000fe200078e020c */
[----:B-1----:R-:W-:Y:S06]  /*1610*/  @!P2 BRA `(.L_x_1086) ;  /* 0x000000000048a947 */ /* 0x002fec0003800000 */
[C---:B------:R-:W-:Y:S01]  /*1620*/  ISETP.GT.AND P0, PT, R7.reuse, RZ, PT ;  /* 0x000000ff0700720c */ /* 0x040fe20003f04270 */
[----:B------:R-:W-:Y:S01]  /*1630*/  BSSY B0, `(.L_x_1087) ;  /* 0x000000e000007945 */ /* 0x000fe20003800000 */
[----:B------:R-:W-:-:S11]  /*1640*/  VIADD R2, R7, 0xffffffff ;  /* 0xffffffff07027836 */ /* 0x000fd60000000000 */
[----:B------:R-:W-:Y:S05]  /*1650*/  @P0 BRA `(.L_x_1088) ;  /* 0x00000000001c0947 */ /* 0x000fea0003800000 */
[----:B------:R-:W-:Y:S01]  /*1660*/  ISETP.NE.AND P0, PT, R13, 0x1, PT ;  /* 0x000000010d00780c */ /* 0x000fe20003f05270 */
[----:B------:R-:W-:-:S12]  /*1670*/  IMAD.MOV R3, RZ, RZ, -R7 ;  /* 0x000000ffff037224 */ /* 0x000fd800078e0a07 */
[----:B------:R-:W0:Y:S02]  /*1680*/  @P0 LDC.64 R4, c[0x0][0x9e8] ;  /* 0x00027a00ff040b82 */ /* 0x000e240000000a00 */
[----:B0-----:R-:W-:-:S05]  /*1690*/  @P0 IMAD.HI.U32 R2, R3, R4, RZ ;  /* 0x0000000403020227 */ /* 0x001fca00078e00ff */
[----:B------:R-:W-:-:S04]  /*16a0*/  @P0 SHF.R.U32.HI R3, RZ, R5, R2 ;  /* 0x00000005ff030219 */ /* 0x000fc80000011602 */
[----:B------:R-:W-:Y:S01]  /*16b0*/  LOP3.LUT R2, RZ, R3, RZ, 0x33, !PT ;  /* 0x00000003ff027212 */ /* 0x000fe200078e33ff */
[----:B------:R-:W-:Y:S06]  /*16c0*/  BRA `(.L_x_1089) ;  /* 0x0000000000107947 */ /* 0x000fec0003800000 */
.L_x_1088:
[----:B------:R-:W-:-:S13]  /*16d0*/  ISETP.NE.AND P0, PT, R13, 0x1, PT ;  /* 0x000000010d00780c */ /* 0x000fda0003f05270 */
[----:B------:R-:W0:Y:S02]  /*16e0*/  @P0 LDC.64 R4, c[0x0][0x9e8] ;  /* 0x00027a00ff040b82 */ /* 0x000e240000000a00 */
[----:B0-----:R-:W-:-:S05]  /*16f0*/  @P0 IMAD.HI.U32 R4, R2, R4, RZ ;  /* 0x0000000402040227 */ /* 0x001fca00078e00ff */
[----:B------:R-:W-:-:S07]  /*1700*/  @P0 SHF.R.U32.HI R2, RZ, R5, R4 ;  /* 0x00000005ff020219 */ /* 0x000fce0000011604 */
.L_x_1089:
[----:B------:R-:W-:Y:S05]  /*1710*/  BSYNC B0 ;  /* 0x0000000000007941 */ /* 0x000fea0003800000 */
.L_x_1087:
[----:B------:R-:W-:-:S05]  /*1720*/  IMAD R3, R2, R13, R13 ;  /* 0x0000000d02037224 */ /* 0x000fca00078e020d */
[----:B------:R-:W-:-:S07]  /*1730*/  VIMNMX R0, R0, R3, PT ;  /* 0x0000000300007248 */ /* 0x000fce0003fe0100 */
.L_x_1086:
[----:B------:R-:W0:Y:S01]  /*1740*/  @P1 LDC R4, c[0x0][0x44c] ;  /* 0x00011300ff041b82 */ /* 0x000e220000000800 */
[----:B------:R-:W-:Y:S01]  /*1750*/  VIADD R0, R0, 0x9f ;  /* 0x0000009f00007836 */ /* 0x000fe20000000000 */
[----:B------:R-:W-:Y:S01]  /*1760*/  ULDC UR4, c[0x0][0x9dc] ;  /* 0x0002770000047ab9 */ /* 0x000fe20000000800 */
[----:B------:R-:W-:Y:S02]  /*1770*/  IMAD.MOV.U32 R2, RZ, RZ, R20 ;  /* 0x000000ffff027224 */ /* 0x000fe400078e0014 */
[----:B------:R-:W-:-:S03]  /*1780*/  IMAD.HI R0, R0, 0x66666667, RZ ;  /* 0x6666666700007827 */ /* 0x000fc600078e02ff */
[----:B------:R-:W1:Y:S01]  /*1790*/  @P1 LDC R5, c[0x0][0x450] ;  /* 0x00011400ff051b82 */ /* 0x000e620000000800 */
[----:B------:R-:W-:Y:S01]  /*17a0*/  IMAD.IADD R105, R8, 0x1, -R14 ;  /* 0x0000000108697824 */ /* 0x000fe200078e0a0e */
[----:B------:R-:W-:-:S04]  /*17b0*/  SHF.R.U32.HI R3, RZ, 0x1f, R0 ;  /* 0x0000001fff037819 */ /* 0x000fc80000011600 */
[----:B------:R-:W-:-:S04]  /*17c0*/  LEA.HI.SX32 R3, R0, R3, 0x1a ;  /* 0x0000000300037211 */ /* 0x000fc800078fd2ff */
[----:B------:R-:W-:Y:S01]  /*17d0*/  VIMNMX R6, R44, R3, PT ;  /* 0x000000032c067248 */ /* 0x000fe20003fe0100 */
[----:B0-----:R-:W-:-:S05]  /*17e0*/  @P1 IMAD.HI.U32 R4, R20, R4, RZ ;  /* 0x0000000414041227 */ /* 0x001fca00078e00ff */
[----:B-1----:R-:W-:-:S05]  /*17f0*/  @P1 SHF.R.U32.HI R2, RZ, R5, R4 ;  /* 0x00000005ff021219 */ /* 0x002fca0000011604 */
[----:B------:R-:W-:-:S04]  /*1800*/  IMAD.IADD R0, R105, 0x1, R2 ;  /* 0x0000000169007824 */ /* 0x000fc800078e0202 */
[----:B------:R-:W-:Y:S01]  /*1810*/  VIADD R2, R0, -UR4 ;  /* 0x8000000400027c36 */ /* 0x000fe20008000000 */
[----:B------:R-:W-:Y:S06]  /*1820*/  @!P2 BRA `(.L_x_1090) ;  /* 0x000000000044a947 */ /* 0x000fec0003800000 */
[----:B------:R-:W-:Y:S01]  /*1830*/  ISETP.GT.AND P0, PT, R0, -0x1, PT ;  /* 0xffffffff0000780c */ /* 0x000fe20003f04270 */
[----:B------:R-:W-:-:S12]  /*1840*/  BSSY B0, `(.L_x_1091) ;  /* 0x000000d000007945 */ /* 0x000fd80003800000 */
[----:B------:R-:W-:Y:S05]  /*1850*/  @P0 BRA `(.L_x_1092) ;  /* 0x00000000001c0947 */ /* 0x000fea0003800000 */
[----:B------:R-:W-:Y:S02]  /*1860*/  ISETP.NE.AND P0, PT, R13, 0x1, PT ;  /* 0x000000010d00780c */ /* 0x000fe40003f05270 */
[----:B------:R-:W-:-:S11]  /*1870*/  LOP3.LUT R3, RZ, R0, RZ, 0x33, !PT ;  /* 0x00000000ff037212 */ /* 0x000fd600078e33ff */
[----:B------:R-:W0:Y:S02]  /*1880*/  @P0 LDC.64 R4, c[0x0][0x9e8] ;  /* 0x00027a00ff040b82 */ /* 0x000e240000000a00 */
[----:B0-----:R-:W-:-:S05]  /*1890*/  @P0 IMAD.HI.U32 R0, R3, R4, RZ ;  /* 0x0000000403000227 */ /* 0x001fca00078e00ff */
[----:B------:R-:W-:-:S04]  /*18a0*/  @P0 SHF.R.U32.HI R3, RZ, R5, R0 ;  /* 0x00000005ff030219 */ /* 0x000fc80000011600 */
[----:B------:R-:W-:Y:S01]  /*18b0*/  LOP3.LUT R0, RZ, R3, RZ, 0x33, !PT ;  /* 0x00000003ff007212 */ /* 0x000fe200078e33ff */
[----:B------:R-:W-:Y:S06]  /*18c0*/  BRA `(.L_x_1093) ;  /* 0x0000000000107947 */ /* 0x000fec0003800000 */
.L_x_1092:
[----:B------:R-:W-:-:S13]  /*18d0*/  ISETP.NE.AND P0, PT, R13, 0x1, PT ;  /* 0x000000010d00780c */ /* 0x000fda0003f05270 */
[----:B------:R-:W0:Y:S02]  /*18e0*/  @P0 LDC.64 R4, c[0x0][0x9e8] ;  /* 0x00027a00ff040b82 */ /* 0x000e240000000a00 */
[----:B0-----:R-:W-:-:S05]  /*18f0*/  @P0 IMAD.HI.U32 R4, R0, R4, RZ ;  /* 0x0000000400040227 */ /* 0x001fca00078e00ff */
[----:B------:R-:W-:-:S07]  /*1900*/  @P0 SHF.R.U32.HI R0, RZ, R5, R4 ;  /* 0x00000005ff000219 */ /* 0x000fce0000011604 */
.L_x_1093:
[----:B------:R-:W-:Y:S05]  /*1910*/  BSYNC B0 ;  /* 0x0000000000007941 */ /* 0x000fea0003800000 */
.L_x_1091:
[----:B------:R-:W-:-:S05]  /*1920*/  IMAD R3, R0, R13, RZ ;  /* 0x0000000d00037224 */ /* 0x000fca00078e02ff */
[----:B------:R-:W-:-:S07]  /*1930*/  VIMNMX R2, R2, R3, !PT ;  /* 0x0000000302027248 */ /* 0x000fce0007fe0100 */
.L_x_1090:
[----:B------:R-:W-:Y:S01]  /*1940*/  IMAD.HI R2, R2, 0x66666667, RZ ;  /* 0x6666666702027827 */ /* 0x000fe200078e02ff */
[----:B------:R-:W-:Y:S01]  /*1950*/  LOP3.LUT R12, R11, 0xff, RZ, 0xc0, !PT ;  /* 0x000000ff0b0c7812 */ /* 0x000fe200078ec0ff */
[----:B------:R-:W-:Y:S01]  /*1960*/  BSSY B0, `(.L_x_1094) ;  /* 0x0000029000007945 */ /* 0x000fe20003800000 */
[----:B------:R-:W-:Y:S01]  /*1970*/  SHF.R.U32.HI R4, RZ, 0x10, R11 ;  /* 0x00000010ff047819 */ /* 0x000fe2000001160b */
[----:B------:R-:W-:Y:S01]  /*1980*/  IMAD.MOV.U32 R0, RZ, RZ, RZ ;  /* 0x000000ffff007224 */ /* 0x000fe200078e00ff */
[----:B------:R-:W-:Y:S01]  /*1990*/  SHF.R.U32.HI R3, RZ, 0x1f, R2 ;  /* 0x0000001fff037819 */ /* 0x000fe20000011602 */
[----:B------:R0:W-:Y:S03]  /*19a0*/  STL [R1+0x78], R12 ;  /* 0x0000780c01007387 */ /* 0x0001e60000100800 */
[----:B------:R-:W-:Y:S01]  /*19b0*/  LEA.HI.SX32 R3, R2, R3, 0x1a ;  /* 0x0000000302037211 */ /* 0x000fe200078fd2ff */
[----:B------:R0:W-:Y:S03]  /*19c0*/  STL [R1+0x6c], R4 ;  /* 0x00006c0401007387 */ /* 0x0001e60000100800 */
[----:B------:R-:W-:-:S04]  /*19d0*/  VIMNMX R9, RZ, R3, !PT ;  /* 0x00000003ff097248 */ /* 0x000fc80007fe0100 */
[----:B------:R-:W-:-:S13]  /*19e0*/  ISETP.GT.AND P0, PT, R6, R9, PT ;  /* 0x000000090600720c */ /* 0x000fda0003f04270 */
[----:B0-----:R-:W-:Y:S05]  /*19f0*/  @!P0 BRA `(.L_x_1095) ;  /* 0x00000000007c8947 */ /* 0x001fea0003800000 */
[----:B------:R-:W-:Y:S01]  /*1a00*/  ISETP.NE.AND P0, PT, R4, RZ, PT ;  /* 0x000000ff0400720c */ /* 0x000fe20003f05270 */
[----:B------:R-:W-:-:S03]  /*1a10*/  ULDC UR4, c[0x0][0x9f0] ;  /* 0x00027c0000047ab9 */ /* 0x000fc60000000800 */
[----:B------:R-:W-:-:S04]  /*1a20*/  SEL R11, R4, UR4, P0 ;  /* 0x00000004040b7c07 */ /* 0x000fc80008000000 */
[-C--:B------:R-:W-:Y:S02]  /*1a30*/  IABS R5, R11.reuse ;  /* 0x0000000b00057213 */ /* 0x080fe40000000000 */
[----:B------:R-:W-:Y:S02]  /*1a40*/  IADD3 R0, R11, -0x1, R6 ;  /* 0xffffffff0b007810 */ /* 0x000fe40007ffe006 */
[----:B------:R-:W0:Y:S01]  /*1a50*/  I2F.RP R4, R5 ;  /* 0x0000000500047306 */ /* 0x000e220000209400 */
[----:B------:R-:W-:Y:S02]  /*1a60*/  IABS R10, R11 ;  /* 0x0000000b000a7213 */ /* 0x000fe40000000000 */
[----:B------:R-:W-:-:S05]  /*1a70*/  IMAD.IADD R0, R0, 0x1, -R9 ;  /* 0x0000000100007824 */ /* 0x000fca00078e0a09 */
[----:B0-----:R-:W0:Y:S02]  /*1a80*/  MUFU.RCP R4, R4 ;  /* 0x0000000400047308 */ /* 0x001e240000001000 */
[----:B0-----:R-:W-:Y:S02]  /*1a90*/  VIADD R2, R4, 0xffffffe ;  /* 0x0ffffffe04027836 */ /* 0x001fe40000000000 */
[----:B------:R-:W-:-:S04]  /*1aa0*/  IMAD.MOV R4, RZ, RZ, -R10 ;  /* 0x000000ffff047224 */ /* 0x000fc800078e0a0a */
[----:B------:R0:W1:Y:S02]  /*1ab0*/  F2I.FTZ.U32.TRUNC.NTZ R3, R2 ;  /* 0x0000000200037305 */ /* 0x000064000021f000 */
[----:B0-----:R-:W-:Y:S02]  /*1ac0*/  IMAD.MOV.U32 R2, RZ, RZ, RZ ;  /* 0x000000ffff027224 */ /* 0x001fe400078e00ff */
[----:B-1----:R-:W-:-:S04]  /*1ad0*/  IMAD.MOV R8, RZ, RZ, -R3 ;  /* 0x000000ffff087224 */ /* 0x002fc800078e0a03 */
[----:B------:R-:W-:Y:S01]  /*1ae0*/  IMAD R7, R8, R5, RZ ;  /* 0x0000000508077224 */ /* 0x000fe200078e02ff */
[----:B------:R-:W-:Y:S02]  /*1af0*/  IABS R8, R0 ;  /* 0x0000000000087213 */ /* 0x000fe40000000000 */
[----:B------:R-:W-:Y:S01]  /*1b00*/  LOP3.LUT R0, R0, R11, RZ, 0x3c, !PT ;  /* 0x0000000b00007212 */ /* 0x000fe200078e3cff */
[----:B------:R-:W-:-:S03]  /*1b10*/  IMAD.HI.U32 R3, R3, R7, R2 ;  /* 0x0000000703037227 */ /* 0x000fc600078e0002 */
[----:B------:R-:W-:Y:S01]  /*1b20*/  ISETP.GE.AND P2, PT, R0, RZ, PT ;  /* 0x000000ff0000720c */ /* 0x000fe20003f46270 */
[----:B------:R-:W-:-:S04]  /*1b30*/  IMAD.MOV.U32 R2, RZ, RZ, R8 ;  /* 0x000000ffff027224 */ /* 0x000fc800078e0008 */
        /* <DEDUP_REMOVED lines=11> */
.L_x_1095:
[----:B------:R-:W-:Y:S05]  /*1bf0*/  BSYNC B0 ;  /* 0x0000000000007941 */ /* 0x000fea0003800000 */
.L_x_1094:
[----:B------:R-:W-:-:S05]  /*1c00*/  IMAD R3, R12, R0, R9 ;  /* 0x000000000c037224 */ /* 0x000fca00078e0209 */
        /* <DEDUP_REMOVED lines=36> */
.L_x_1098:
[----:B------:R-:W-:Y:S05]  /*1e50*/  BSYNC B6 ;  /* 0x0000000000067941 */ /* 0x000fea0003800000 */
.L_x_1097:
        /* <DEDUP_REMOVED lines=20> */
.L_x_1100:
[----:B------:R-:W-:Y:S05]  /*1fa0*/  BSYNC B6 ;  /* 0x0000000000067941 */ /* 0x000fea0003800000 */
.L_x_1099:
[----:B------:R-:W2:Y:S01]  /*1fb0*/  LDL.64 R14, [R1+0x28] ;  /* 0x00002800010e7983 */ /* 0x000ea20000100a00 */
[----:B------:R-:W-:Y:S01]  /*1fc0*/  ULDC.64 UR4, c[0x0][0x9f8] ;  /* 0x00027e0000047ab9 */ /* 0x000fe20000000a00 */
[----:B------:R-:W-:Y:S01]  /*1fd0*/  IMAD.MOV.U32 R0, RZ, RZ, R27 ;  /* 0x000000ffff007224 */ /* 0x000fe200078e001b */
[----:B------:R-:W-:Y:S01]  /*1fe0*/  ISETP.NE.U32.AND P0, PT, RZ, UR4, PT ;  /* 0x00000004ff007c0c */ /* 0x000fe2000bf05070 */
[----:B------:R-:W2:Y:S01]  /*1ff0*/  LDL.64 R10, [R1+0x28] ;  /* 0x00002800010a7983 */ /* 0x000ea20000100a00 */
[----:B------:R-:W0:Y:S01]  /*2000*/  LDC.64 R38, c[0x0][0x300] ;  /* 0x0000c000ff267b82 */ /* 0x000e220000000a00 */
[----:B------:R-:W-:Y:S01]  /*2010*/  IMAD.IADD R24, R24, 0x1, R25 ;  /* 0x0000000118187824 */ /* 0x000fe200078e0219 */
[----:B------:R-:W-:Y:S01]  /*2020*/  ISETP.NE.AND.EX P0, PT, RZ, UR5, PT, P0 ;  /* 0x00000005ff007c0c */ /* 0x000fe2000bf05300 */
[----:B------:R-:W-:Y:S01]  /*2030*/  ULDC.64 UR4, c[0x0][0x330] ;  /* 0x0000cc0000047ab9 */ /* 0x000fe20000000a00 */
[----:B------:R-:W-:Y:S01]  /*2040*/  SHF.R.S32.HI R23, RZ, 0x1f, R22 ;  /* 0x0000001fff177819 */ /* 0x000fe20000011416 */
[----:B------:R-:W1:Y:S01]  /*2050*/  S2R R54, SR_TID.X ;  /* 0x0000000000367919 */ /* 0x000e620000002100 */
[----:B------:R-:W-:-:S02]  /*2060*/  ULDC.64 UR6, c[0x0][0xa08] ;  /* 0x0002820000067ab9 */ /* 0x000fc40000000a00 */
[----:B------:R-:W3:Y:S08]  /*2070*/  LDC.64 R32, c[0x0][0x3f8] ;  /* 0x0000fe00ff207b82 */ /* 0x000ef00000000a00 */
[----:B------:R-:W4:Y:S08]  /*2080*/  @P0 LDC.64 R2, c[0x0][0x9f8] ;  /* 0x00027e00ff020b82 */ /* 0x000f300000000a00 */
[----:B------:R-:W3:Y:S08]  /*2090*/  LDC.64 R20, c[0x0][0x408] ;  /* 0x00010200ff147b82 */ /* 0x000ef00000000a00 */
[----:B------:R-:W3:Y:S01]  /*20a0*/  LDC R25, c[0x0][0x3f4] ;  /* 0x0000fd00ff197b82 */ /* 0x000ee20000000800 */
[----:B----4-:R-:W-:-:S05]  /*20b0*/  @P0 IMAD.WIDE R2, R27, 0x4, R2 ;  /* 0x000000041b020825 */ /* 0x010fca00078e0202 */
[----:B------:R4:W3:Y:S01]  /*20c0*/  @P0 LDG.E R0, desc[UR40][R2.64] ;  /* 0x0000002802000981 */ /* 0x0008e2000c1e1900 */
[----:B------:R-:W-:Y:S01]  /*20d0*/  SHF.R.S32.HI R12, RZ, 0x1f, R24 ;  /* 0x0000001fff0c7819 */ /* 0x000fe20000011418 */
[----:B0-----:R-:W-:-:S04]  /*20e0*/  IMAD.WIDE.U32 R4, R24, R38, RZ ;  /* 0x0000002618047225 */ /* 0x001fc800078e00ff */
[----:B------:R-:W-:-:S04]  /*20f0*/  IMAD R6, R12, R38, RZ ;  /* 0x000000260c067224 */ /* 0x000fc800078e02ff */
[----:B------:R-:W-:-:S04]  /*2100*/  IMAD R7, R24, R39, R6 ;  /* 0x0000002718077224 */ /* 0x000fc800078e0206 */
[----:B------:R-:W-:Y:S02]  /*2110*/  IMAD.IADD R5, R5, 0x1, R7 ;  /* 0x0000000105057824 */ /* 0x000fe400078e0207 */
[----:B------:R-:W-:-:S04]  /*2120*/  IMAD.WIDE.U32 R6, R26, UR4, R22 ;  /* 0x000000041a067c25 */ /* 0x000fc8000f8e0016 */
[C---:B------:R-:W-:Y:S01]  /*2130*/  IMAD R7, R26.reuse, UR5, R7 ;  /* 0x000000051a077c24 */ /* 0x040fe2000f8e0207 */
[----:B------:R-:W-:Y:S02]  /*2140*/  ULDC.64 UR4, c[0x0][0x308] ;  /* 0x0000c20000047ab9 */ /* 0x000fe40000000a00 */
[----:B----4-:R-:W-:-:S04]  /*2150*/  IMAD.WIDE.U32 R2, R26, UR4, R4 ;  /* 0x000000041a027c25 */ /* 0x010fc8000f8e0004 */
[----:B------:R-:W-:Y:S02]  /*2160*/  IMAD R3, R26, UR5, R3 ;  /* 0x000000051a037c24 */ /* 0x000fe4000f8e0203 */
[----:B--2---:R-:W-:Y:S01]  /*2170*/  IMAD.MOV.U32 R10, RZ, RZ, R14 ;  /* 0x000000ffff0a7224 */ /* 0x004fe200078e000e */
[----:B------:R-:W-:Y:S01]  /*2180*/  ISETP.NE.U32.AND P0, PT, RZ, UR6, PT ;  /* 0x00000006ff007c0c */ /* 0x000fe2000bf05070 */
[----:B-1----:R-:W-:Y:S01]  /*2190*/  VIADD R53, R54, 0xffffff80 ;  /* 0xffffff8036357836 */ /* 0x002fe20000000000 */
[----:B------:R-:W-:Y:S02]  /*21a0*/  ULDC.64 UR4, c[0x0][0x310] ;  /* 0x0000c40000047ab9 */ /* 0x000fe40000000a00 */
[----:B------:R-:W-:-:S05]  /*21b0*/  SHF.R.S32.HI R11, RZ, 0x1f, R10 ;  /* 0x0000001fff0b7819 */ /* 0x000fca000001140a */
[----:B------:R0:W-:Y:S04]  /*21c0*/  STL [R1+0x2c], R11 ;  /* 0x00002c0b01007387 */ /* 0x0001e80000100800 */
[----:B------:R-:W2:Y:S04]  /*21d0*/  LDL R27, [R1+0x64] ;  /* 0x00006400011b7983 */ /* 0x000ea80000100800 */
[----:B------:R-:W4:Y:S01]  /*21e0*/  LDL R26, [R1+0x68] ;  /* 0x00006800011a7983 */ /* 0x000f220000100800 */
[C---:B------:R-:W-:Y:S01]  /*21f0*/  VIADD R52, R54.reuse, 0xffffff80 ;  /* 0xffffff8036347836 */ /* 0x040fe20000000000 */
[----:B------:R-:W-:Y:S01]  /*2200*/  ISETP.NE.AND.EX P0, PT, RZ, UR7, PT, P0 ;  /* 0x00000007ff007c0c */ /* 0x000fe2000bf05300 */
[----:B------:R-:W-:Y:S01]  /*2210*/  VIADD R8, R54, 0xffffff80 ;  /* 0xffffff8036087836 */ /* 0x000fe20000000000 */
[----:B------:R-:W-:-:S02]  /*2220*/  ULDC.64 UR6, c[0x0][0x338] ;  /* 0x0000ce0000067ab9 */ /* 0x000fc40000000a00 */
[----:B------:R-:W-:Y:S02]  /*2230*/  LEA.HI R52, R52, R53, RZ, 0x1 ;  /* 0x0000003534347211 */ /* 0x000fe400078f08ff */
[----:B------:R-:W-:Y:S02]  /*2240*/  SHF.R.S32.HI R9, RZ, 0x1f, R8 ;  /* 0x0000001fff097819 */ /* 0x000fe40000011408 */
[----:B------:R-:W-:Y:S02]  /*2250*/  SHF.R.S32.HI R52, RZ, 0x1, R52 ;  /* 0x00000001ff347819 */ /* 0x000fe40000011434 */
[----:B------:R-:W-:Y:S02]  /*2260*/  LEA.HI R9, R9, R8, RZ, 0x2 ;  /* 0x0000000809097211 */ /* 0x000fe400078f10ff */
[----:B------:R-:W-:Y:S02]  /*2270*/  SHF.R.S32.HI R49, RZ, 0x1f, R52 ;  /* 0x0000001fff317819 */ /* 0x000fe40000011434 */
[----:B---3--:R-:W-:-:S04]  /*2280*/  SHF.R.S32.HI R4, RZ, 0x1f, R0 ;  /* 0x0000001fff047819 */ /* 0x008fc80000011400 */
[----:B------:R-:W-:Y:S02]  /*2290*/  SEL R4, R4, RZ, !P0 ;  /* 0x000000ff04047207 */ /* 0x000fe40004000000 */
[----:B------:R-:W-:-:S03]  /*22a0*/  SEL R41, R0, RZ, !P0 ;  /* 0x000000ff00297207 */ /* 0x000fc60004000000 */
[C---:B------:R-:W-:Y:S02]  /*22b0*/  IMAD R0, R4.reuse, UR6, RZ ;  /* 0x0000000604007c24 */ /* 0x040fe4000f8e02ff */
[----:B------:R-:W-:Y:S02]  /*22c0*/  IMAD R4, R4, UR4, RZ ;  /* 0x0000000404047c24 */ /* 0x000fe4000f8e02ff */
[----:B------:R-:W-:Y:S01]  /*22d0*/  IMAD.WIDE.U32 R42, R41, UR6, R6 ;  /* 0x00000006292a7c25 */ /* 0x000fe2000f8e0006 */
[----:B------:R-:W-:-:S03]  /*22e0*/  SHF.R.S32.HI R8, RZ, 0x2, R9 ;  /* 0x00000002ff087819 */ /* 0x000fc60000011409 */
[C---:B------:R-:W-:Y:S02]  /*22f0*/  IMAD R73, R41.reuse, UR7, R0 ;  /* 0x0000000729497c24 */ /* 0x040fe4000f8e0200 */
[C---:B------:R-:W-:Y:S02]  /*2300*/  IMAD R5, R41.reuse, UR5, R4 ;  /* 0x0000000529057c24 */ /* 0x040fe4000f8e0204 */
[----:B------:R-:W-:Y:S01]  /*2310*/  IMAD.WIDE.U32 R40, R41, UR4, R2 ;  /* 0x0000000429287c25 */ /* 0x000fe2000f8e0002 */
[----:B------:R-:W-:Y:S01]  /*2320*/  SHF.R.S32.HI R9, RZ, 0x1f, R9 ;  /* 0x0000001fff097819 */ /* 0x000fe20000011409 */
[----:B------:R-:W-:Y:S02]  /*2330*/  ULDC UR4, c[0x0][0x2f4] ;  /* 0x0000bd0000047ab9 */ /* 0x000fe40000000800 */
[C---:B------:R-:W-:Y:S02]  /*2340*/  IMAD R0, R49.reuse, R38, RZ ;  /* 0x0000002631007224 */ /* 0x040fe400078e02ff */
[----:B------:R-:W-:-:S02]  /*2350*/  IMAD R2, R49, R32, RZ ;  /* 0x0000002031027224 */ /* 0x000fc400078e02ff */
[----:B------:R-:W-:Y:S01]  /*2360*/  IMAD R4, R49, R20, RZ ;  /* 0x0000001431047224 */ /* 0x000fe200078e02ff */
[----:B------:R-:W-:Y:S01]  /*2370*/  ISETP.GE.AND P1, PT, R22, R25, PT ;  /* 0x000000191600720c */ /* 0x000fe20003f26270 */
[C---:B------:R-:W-:Y:S01]  /*2380*/  IMAD R7, R52.reuse, R39, R0 ;  /* 0x0000002734077224 */ /* 0x040fe200078e0200 */
[----:B------:R-:W-:Y:S01]  /*2390*/  LEA.HI R9, R9, R8, RZ, 0x2 ;  /* 0x0000000809097211 */ /* 0x000fe200078f10ff */
[----:B------:R-:W-:-:S04]  /*23a0*/  IMAD.WIDE.U32 R58, R52, R38, R22 ;  /* 0x00000026343a7225 */ /* 0x000fc800078e0016 */
[----:B------:R-:W-:Y:S02]  /*23b0*/  IMAD.IADD R0, R41, 0x1, R5 ;  /* 0x0000000129007824 */ /* 0x000fe400078e0205 */
[C---:B------:R-:W-:Y:S02]  /*23c0*/  IMAD R13, R52.reuse, R33, R2 ;  /* 0x00000021340d7224 */ /* 0x040fe400078e0202 */
[C---:B------:R-:W-:Y:S02]  /*23d0*/  IMAD R15, R52.reuse, R21, R4 ;  /* 0x00000015340f7224 */ /* 0x040fe400078e0204 */
[----:B------:R-:W-:-:S04]  /*23e0*/  IMAD.WIDE.U32 R2, R52, R32, R10 ;  /* 0x0000002034027225 */ /* 0x000fc800078e000a */
[----:B------:R-:W-:Y:S01]  /*23f0*/  IMAD.WIDE.U32 R4, R52, R20, R10 ;  /* 0x0000001434047225 */ /* 0x000fe200078e000a */
[----:B0-----:R-:W-:Y:S02]  /*2400*/  SEL R11, R25, RZ, P1 ;  /* 0x000000ff190b7207 */ /* 0x001fe40000800000 */
[----:B------:R-:W-:Y:S02]  /*2410*/  LOP3.LUT R9, R9, 0xfffffffc, RZ, 0xc0, !PT ;  /* 0xfffffffc09097812 */ /* 0x000fe400078ec0ff */
[----:B------:R-:W-:Y:S01]  /*2420*/  IADD3 R51, P0, R40, R58, RZ ;  /* 0x0000003a28337210 */ /* 0x000fe20007f1e0ff */
[----:B------:R-:W-:Y:S02]  /*2430*/  IMAD.IADD R11, R22, 0x1, R11 ;  /* 0x00000001160b7824 */ /* 0x000fe400078e020b */
[----:B------:R-:W-:Y:S01]  /*2440*/  IMAD.IADD R9, R8, 0x1, -R9 ;  /* 0x0000000108097824 */ /* 0x000fe200078e0a09 */
[----:B------:R-:W-:Y:S01]  /*2450*/  IADD3.X R58, R0, R59, R7, P0, !PT ;  /* 0x0000003b003a7210 */ /* 0x000fe200007fe407 */
[----:B------:R-:W-:Y:S01]  /*2460*/  IMAD.WIDE.U32 R6, R52, R32, R22 ;  /* 0x0000002034067225 */ /* 0x000fe200078e0016 */
[----:B------:R-:W-:-:S02]  /*2470*/  SHF.R.S32.HI R10, RZ, 0x1f, R11 ;  /* 0x0000001fff0a7819 */ /* 0x000fc4000001140b */
[----:B------:R-:W-:Y:S01]  /*2480*/  LOP3.LUT P4, RZ, R9, 0x2, RZ, 0xc0, !PT ;  /* 0x0000000209ff7812 */ /* 0x000fe2000788c0ff */
[----:B------:R-:W-:Y:S02]  /*2490*/  IMAD.IADD R3, R3, 0x1, R13 ;  /* 0x0000000103037824 */ /* 0x000fe400078e020d */
[----:B------:R-:W-:Y:S01]  /*24a0*/  IMAD.IADD R7, R13, 0x1, R7 ;  /* 0x000000010d077824 */ /* 0x000fe200078e0207 */
[----:B-----5:R-:W-:Y:S01]  /*24b0*/  SHF.R.S32.HI R13, RZ, 0x1f, R45 ;  /* 0x0000001fff0d7819 */ /* 0x020fe2000001142d */
[----:B------:R-:W-:Y:S01]  /*24c0*/  IMAD.IADD R5, R5, 0x1, R15 ;  /* 0x0000000105057824 */ /* 0x000fe200078e020f */
[----:B------:R-:W-:Y:S01]  /*24d0*/  LEA.HI R59, R10, R11, RZ, 0x4 ;  /* 0x0000000b0a3b7211 */ /* 0x000fe200078f20ff */
[----:B------:R-:W-:-:S04]  /*24e0*/  IMAD.WIDE.U32 R8, R52, R20, R22 ;  /* 0x0000001434087225 */ /* 0x000fc800078e0016 */
[----:B------:R-:W-:-:S04]  /*24f0*/  IMAD.WIDE.U32 R30, R45, R20, R4 ;  /* 0x000000142d1e7225 */ /* 0x000fc800078e0004 */
[----:B------:R-:W-:Y:S02]  /*2500*/  IMAD.IADD R9, R15, 0x1, R9 ;  /* 0x000000010f097824 */ /* 0x000fe400078e0209 */
[C---:B------:R-:W-:Y:S02]  /*2510*/  IMAD R14, R13.reuse, R32, RZ ;  /* 0x000000200d0e7224 */ /* 0x040fe400078e02ff */
[----:B------:R-:W-:Y:S01]  /*2520*/  IMAD R10, R13, R20, RZ ;  /* 0x000000140d0a7224 */ /* 0x000fe200078e02ff */
[----:B------:R-:W-:Y:S01]  /*2530*/  SHF.R.U32.HI R61, RZ, 0x7, R54 ;  /* 0x00000007ff3d7819 */ /* 0x000fe20000011636 */
[----:B------:R-:W-:Y:S01]  /*2540*/  IMAD.WIDE.U32 R36, R45, R32, R2 ;  /* 0x000000202d247225 */ /* 0x000fe200078e0002 */
[----:B------:R-:W-:-:S03]  /*2550*/  IADD3 R2, P0, R52, R24, RZ ;  /* 0x0000001834027210 */ /* 0x000fc60007f1e0ff */
[----:B------:R-:W-:Y:S01]  /*2560*/  IMAD.WIDE.U32 R34, R45, R32, R6 ;  /* 0x000000202d227225 */ /* 0x000fe200078e0006 */
[----:B------:R-:W-:Y:S02]  /*2570*/  LOP3.LUT R16, R16, 0xfffffffb, RZ, 0xc0, !PT ;  /* 0xfffffffb10107812 */ /* 0x000fe400078ec0ff */
[----:B------:R-:W-:Y:S01]  /*2580*/  LOP3.LUT R67, R59, 0xfffffff0, RZ, 0xc0, !PT ;  /* 0xfffffff03b437812 */ /* 0x000fe200078ec0ff */
[----:B------:R-:W-:Y:S02]  /*2590*/  IMAD R63, R39, 0xa0, RZ ;  /* 0x000000a0273f7824 */ /* 0x000fe400078e02ff */
[----:B------:R-:W-:Y:S02]  /*25a0*/  IMAD R15, R45, R33, R14 ;  /* 0x000000212d0f7224 */ /* 0x000fe400078e020e */
[----:B------:R-:W-:Y:S02]  /*25b0*/  IMAD R11, R33, 0xa0, RZ ;  /* 0x000000a0210b7824 */ /* 0x000fe400078e02ff */
[----:B------:R-:W-:-:S02]  /*25c0*/  IMAD R7, R45, R21, R10 ;  /* 0x000000152d077224 */ /* 0x000fc400078e020a */
[----:B------:R-:W-:Y:S02]  /*25d0*/  IMAD R65, R21, 0xa0, RZ ;  /* 0x000000a015417824 */ /* 0x000fe400078e02ff */
[----:B------:R-:W-:-:S04]  /*25e0*/  IMAD.WIDE.U32 R28, R45, R20, R8 ;  /* 0x000000142d1c7225 */ /* 0x000fc800078e0008 */
[----:B------:R-:W-:Y:S02]  /*25f0*/  VIADD R78, R22, 0x20 ;  /* 0x00000020164e7836 */ /* 0x000fe40000000000 */
[----:B------:R-:W-:-:S04]  /*2600*/  IMAD.WIDE.U32 R38, R38, 0xa0, RZ ;  /* 0x000000a026267825 */ /* 0x000fc800078e00ff */
[----:B------:R-:W-:-:S04]  /*2610*/  IMAD.WIDE.U32 R32, R32, 0xa0, RZ ;  /* 0x000000a020207825 */ /* 0x000fc800078e00ff */
[----:B------:R-:W-:Y:S01]  /*2620*/  IMAD.WIDE.U32 R20, R20, 0xa0, RZ ;  /* 0x000000a014147825 */ /* 0x000fe200078e00ff */
[----:B------:R-:W-:Y:S02]  /*2630*/  @P1 LOP3.LUT R16, R16, 0x4, RZ, 0xfc, !PT ;  /* 0x0000000410101812 */ /* 0x000fe400078efcff */
[----:B------:R-:W-:Y:S01]  /*2640*/  ISETP.GE.AND P3, PT, R22, UR4, PT ;  /* 0x0000000416007c0c */ /* 0x000fe2000bf66270 */
[----:B------:R-:W-:Y:S01]  /*2650*/  VIADD R61, R61, 0x8 ;  /* 0x000000083d3d7836 */ /* 0x000fe20000000000 */
        /* <DEDUP_REMOVED lines=11> */
[----:B------:R-:W-:Y:S01]  /*2710*/  IMAD.IADD R73, R43, 0x1, R73 ;  /* 0x000000012b497824 */ /* 0x000fe200078e0249 */
[----:B--2---:R-:W-:Y:S02]  /*2720*/  SHF.R.U32.HI R60, RZ, 0x3, R27 ;  /* 0x00000003ff3c7819 */ /* 0x004fe4000001161b */
[----:B------:R-:W-:-:S04]  /*2730*/  LOP3.LUT R5, R27, 0x30, R59, 0xf8, !PT ;  /* 0x000000301b057812 */ /* 0x000fc800078ef83b */
[----:B------:R-:W-:-:S05]  /*2740*/  LOP3.LUT R5, R5, R60, RZ, 0x3c, !PT ;  /* 0x0000003c05057212 */ /* 0x000fca00078e3cff */
[----:B----4-:R-:W-:-:S07]  /*2750*/  IMAD.IADD R72, R26, 0x1, R5 ;  /* 0x000000011a487824 */ /* 0x010fce00078e0205 */
.L_x_1130:
[----:B--2---:R-:W2:Y:S01]  /*2760*/  LDL R4, [R1+0x44] ;  /* 0x0000440001047983 */ /* 0x004ea20000100800 */
[----:B0---4-:R-:W0:Y:S01]  /*2770*/  LDC.64 R52, c[0x0][0x2e8] ;  /* 0x0000ba00ff347b82 */ /* 0x011e220000000a00 */
[----:B------:R-:W-:Y:S01]  /*2780*/  VIADD R47, R47, 0xffffffff ;  /* 0xffffffff2f2f7836 */ /* 0x000fe20000000000 */
[----:B------:R-:W-:Y:S01]  /*2790*/  LOP3.LUT R16, R16, 0xfffffffd, RZ, 0xc0, !PT ;  /* 0xfffffffd10107812 */ /* 0x000fe200078ec0ff */
[----:B------:R-:W-:Y:S05]  /*27a0*/  YIELD ;  /* 0x0000000000007946 */ /* 0x000fea0003800000 */
[----:B------:R-:W1:Y:S01]  /*27b0*/  LDC R27, c[0x0][0x3f4] ;  /* 0x0000fd00ff1b7b82 */ /* 0x000e620000000800 */
[----:B------:R-:W-:Y:S01]  /*27c0*/  SHF.R.S32.HI R11, RZ, 0x1f, R47 ;  /* 0x0000001fff0b7819 */ /* 0x000fe2000001142f */
[-C--:B------:R-:W-:Y:S01]  /*27d0*/  IMAD R5, R63, R47.reuse, RZ ;  /* 0x0000002f3f057224 */ /* 0x080fe200078e02ff */
[----:B------:R-:W-:Y:S01]  /*27e0*/  ISETP.GT.AND P5, PT, R47, R46, PT ;  /* 0x0000002e2f00720c */ /* 0x000fe20003fa4270 */
[----:B---3--:R-:W-:Y:S01]  /*27f0*/  IMAD.WIDE.U32 R14, R38, R47, RZ ;  /* 0x0000002f260e7225 */ /* 0x008fe200078e00ff */
[----:B------:R-:W-:Y:S03]  /*2800*/  BSSY B0, `(.L_x_1101) ;  /* 0x000026c000007945 */ /* 0x000fe60003800000 */
[----:B------:R-:W-:-:S04]  /*2810*/  IMAD R7, R11, R38, R5 ;  /* 0x000000260b077224 */ /* 0x000fc800078e0205 */
[----:B------:R-:W-:Y:S01]  /*2820*/  IMAD.IADD R55, R15, 0x1, R7 ;  /* 0x000000010f377824 */ /* 0x000fe200078e0207 */
[----:B0-----:R-:W-:-:S03]  /*2830*/  IADD3 R12, P0, P1, R14, R52, R51 ;  /* 0x000000340e0c7210 */ /* 0x001fc6000791e033 */
[----:B------:R-:W-:Y:S02]  /*2840*/  @P5 LOP3.LUT R16, R16, 0x2, RZ, 0xfc, !PT ;  /* 0x0000000210105812 */ /* 0x000fe400078efcff */
[----:B------:R-:W-:Y:S02]  /*2850*/  IADD3.X R13, R55, R53, R58, P0, P1 ;  /* 0x00000035370d7210 */ /* 0x000fe400007e243a */
        /* <DEDUP_REMOVED lines=10> */
[-C--:B------:R-:W-:Y:S02]  /*2900*/  IMAD R7, R65, R47.reuse, RZ ;  /* 0x0000002f41077224 */ /* 0x080fe400078e02ff */
[C---:B------:R-:W-:Y:S02]  /*2910*/  IMAD R9, R11.reuse, R32, R5 ;  /* 0x000000200b097224 */ /* 0x040fe400078e0205 */
[----:B------:R-:W-:Y:S02]  /*2920*/  IMAD R11, R11, R20, R7 ;  /* 0x000000140b0b7224 */ /* 0x000fe400078e0207 */
[----:B------:R-:W-:-:S04]  /*2930*/  IMAD.WIDE.U32 R6, R32, R47, RZ ;  /* 0x0000002f20067225 */ /* 0x000fc800078e00ff */
[----:B------:R-:W-:-:S04]  /*2940*/  IMAD.WIDE.U32 R4, R20, R47, RZ ;  /* 0x0000002f14047225 */ /* 0x000fc800078e00ff */
[----:B------:R-:W-:Y:S02]  /*2950*/  IMAD.IADD R57, R7, 0x1, R9 ;  /* 0x0000000107397824 */ /* 0x000fe400078e0209 */
[----:B------:R-:W-:Y:S01]  /*2960*/  IMAD.IADD R26, R5, 0x1, R11 ;  /* 0x00000001051a7824 */ /* 0x000fe200078e020b */
[----:B------:R-:W-:Y:S06]  /*2970*/  @!P0 BRA `(.L_x_1103) ;  /* 0x0000001000588947 */ /* 0x000fec0003800000 */
[----:B------:R-:W0:Y:S01]  /*2980*/  S2R R8, SR_TID.X ;  /* 0x0000000000087919 */ /* 0x000e220000002100 */
[----:B------:R-:W-:Y:S01]  /*2990*/  BSSY B1, `(.L_x_1104) ;  /* 0x000001d000017945 */ /* 0x000fe20003800000 */
[----:B------:R-:W-:Y:S01]  /*29a0*/  CS2R R14, SRZ ;  /* 0x00000000000e7805 */ /* 0x000fe2000001ff00 */
[C---:B0-----:R-:W-:Y:S02]  /*29b0*/  VIADD R24, R8.reuse, 0xffffff80 ;  /* 0xffffff8008187836 */ /* 0x041fe40000000000 */
[----:B------:R-:W-:Y:S02]  /*29c0*/  VIADD R10, R8, 0xffffff80 ;  /* 0xffffff80080a7836 */ /* 0x000fe40000000000 */
[----:B------:R-:W-:-:S03]  /*29d0*/  IMAD R8, R47, -0xa0, R50 ;  /* 0xffffff602f087824 */ /* 0x000fc600078e0232 */
[----:B------:R-:W-:Y:S02]  /*29e0*/  LEA.HI R10, R10, R24, RZ, 0x1 ;  /* 0x000000180a0a7211 */ /* 0x000fe400078f08ff */
[----:B------:R-:W-:Y:S02]  /*29f0*/  CS2R R24, SRZ ;  /* 0x0000000000187805 */ /* 0x000fe4000001ff00 */
[----:B------:R-:W-:Y:S02]  /*2a00*/  VIMNMX R8, R8, 0xa0, PT ;  /* 0x000000a008087848 */ /* 0x000fe40003fe0100 */
[----:B------:R-:W-:-:S04]  /*2a10*/  SHF.R.S32.HI R10, RZ, 0x1, R10 ;  /* 0x00000001ff0a7819 */ /* 0x000fc8000001140a */
[----:B------:R-:W-:Y:S02]  /*2a20*/  ISETP.GE.AND P1, PT, R10, R8, PT ;  /* 0x000000080a00720c */ /* 0x000fe40003f26270 */
[----:B------:R-:W-:Y:S02]  /*2a30*/  CS2R R8, SRZ ;  /* 0x0000000000087805 */ /* 0x000fe4000001ff00 */
[----:B------:R-:W-:-:S09]  /*2a40*/  CS2R R10, SRZ ;  /* 0x00000000000a7805 */ /* 0x000fd2000001ff00 */
[----:B------:R-:W-:Y:S05]  /*2a50*/  @P1 BRA `(.L_x_1105) ;  /* 0x0000000000401947 */ /* 0x000fea0003800000 */
[----:B------:R-:W2:Y:S01]  /*2a60*/  LDL.64 R76, [R1+0x28] ;  /* 0x00002800014c7983 */ /* 0x000ea20000100a00 */
[----:B------:R-:W-:-:S03]  /*2a70*/  ULDC.64 UR4, c[0x0][0x3e8] ;  /* 0x0000fa0000047ab9 */ /* 0x000fc60000000a00 */
[----:B------:R-:W3:Y:S01]  /*2a80*/  LDL R54, [R1+0x40] ;  /* 0x0000400001367983 */ /* 0x000ee20000100800 */
[----:B------:R-:W-:-:S04]  /*2a90*/  IADD3 R6, P0, P5, R36, UR4, R6 ;  /* 0x0000000424067c10 */ /* 0x000fc8000fd1e006 */
[----:B------:R-:W-:Y:S01]  /*2aa0*/  IADD3.X R7, R66, UR5, R57, P0, P5 ;  /* 0x0000000542077c10 */ /* 0x000fe200087ea439 */
[----:B------:R-:W-:Y:S02]  /*2ab0*/  ULDC.64 UR4, c[0x0][0x400] ;  /* 0x0001000000047ab9 */ /* 0x000fe40000000a00 */
[----:B------:R-:W-:-:S04]  /*2ac0*/  IADD3 R4, P0, P5, R30, UR4, R4 ;  /* 0x000000041e047c10 */ /* 0x000fc8000fd1e004 */
[----:B------:R-:W-:Y:S02]  /*2ad0*/  IADD3.X R5, R69, UR5, R26, P0, P5 ;  /* 0x0000000545057c10 */ /* 0x000fe400087ea41a */
[----:B------:R-:W-:Y:S02]  /*2ae0*/  CS2R R8, SRZ ;  /* 0x0000000000087805 */ /* 0x000fe4000001ff00 */
[----:B------:R-:W-:Y:S02]  /*2af0*/  CS2R R10, SRZ ;  /* 0x00000000000a7805 */ /* 0x000fe4000001ff00 */
[----:B--2---:R-:W-:-:S13]  /*2b00*/  ISETP.GE.AND P0, PT, R76, R27, PT ;  /* 0x0000001b4c00720c */ /* 0x004fda0003f06270 */
[----:B------:R0:W5:Y:S04]  /*2b10*/  @!P0 LDG.E.64 R24, desc[UR40][R6.64] ;  /* 0x0000002806188981 */ /* 0x000168000c1e1b00 */
[----:B------:R0:W5:Y:S01]  /*2b20*/  @!P0 LDG.E.64 R14, desc[UR40][R4.64] ;  /* 0x00000028040e8981 */ /* 0x000162000c1e1b00 */
[----:B---3--:R-:W-:-:S13]  /*2b30*/  ISETP.GE.AND P0, PT, R54, R27, PT ;  /* 0x0000001b3600720c */ /* 0x008fda0003f06270 */
[----:B------:R0:W5:Y:S04]  /*2b40*/  @!P0 LDG.E.64 R8, desc[UR40][R6.64+0x10] ;  /* 0x0000102806088981 */ /* 0x000168000c1e1b00 */
[----:B------:R0:W5:Y:S02]  /*2b50*/  @!P0 LDG.E.64 R10, desc[UR40][R4.64+0x10] ;  /* 0x00001028040a8981 */ /* 0x000164000c1e1b00 */
.L_x_1105:
[----:B------:R-:W-:Y:S05]  /*2b60*/  BSYNC B1 ;  /* 0x0000000000017941 */ /* 0x000fea0003800000 */
.L_x_1104:
        /* <DEDUP_REMOVED lines=8> */
.L_x_1106:
[----:B------:R-:W2:Y:S01]  /*2bf0*/  LDL R4, [R1+0x20] ;  /* 0x0000200001047983 */ /* 0x000ea20000100800 */
[----:B------:R-:W-:Y:S01]  /*2c00*/  IMAD R76, R157, 0x8, R18 ;  /* 0x000000089d4c7824 */ /* 0x000fe200078e0212 */
[----:B------:R-:W-:Y:S01]  /*2c10*/  BSSY B1, `(.L_x_1107) ;  /* 0x0000004000017945 */ /* 0x000fe20003800000 */
[----:B--2---:R-:W-:-:S04]  /*2c20*/  SHF.L.U32 R77, R4, 0x1f, RZ ;  /* 0x0000001f044d7819 */ /* 0x004fc800000006ff */
[----:B------:R-:W0:Y:S02]  /*2c30*/  SYNCS.PHASECHK.TRANS64.TRYWAIT P5, [R76+URZ+0x13290], R77 ;  /* 0x0132904d4c0075a7 */ /* 0x000e2400080a017f */
[----:B0-----:R-:W-:Y:S05]  /*2c40*/  @!P5 BRA `(.L_x_1108) ;  /* 0x000001f400acd947 */ /* 0x001fea0003800000 */
.L_x_1411:
[----:B------:R-:W-:Y:S05]  /*2c50*/  BSYNC B1 ;  /* 0x0000000000017941 */ /* 0x000fea0003800000 */
.L_x_1107:
[----:B------:R-:W-:Y:S05]  /*2c60*/  @P1 BRA `(.L_x_1109) ;  /* 0x0000002000941947 */ /* 0x000fea0003800000 */
[----:B------:R-:W-:Y:S04]  /*2c70*/  BSSY B1, `(.L_x_1110) ;  /* 0x0000070000017945 */ /* 0x000fe80003800000 */
[----:B------:R-:W-:Y:S05]  /*2c80*/  @P3 BRA `(.L_x_1111) ;  /* 0x0000000400b83947 */ /* 0x000fea0003800000 */
[----:B------:R-:W2:Y:S01]  /*2c90*/  LDL.64 R54, [R1+0x28] ;  /* 0x0000280001367983 */ /* 0x000ea20000100a00 */
[----:B------:R-:W-:Y:S03]  /*2ca0*/  BSSY B2, `(.L_x_1112) ;  /* 0x000006b000027945 */ /* 0x000fe60003800000 */
[----:B------:R1:W3:Y:S01]  /*2cb0*/  LDS.128 R4, [R75+0xe000] ;  /* 0x00e000004b047984 */ /* 0x0002e20000000c00 */
[----:B--2---:R-:W-:-:S13]  /*2cc0*/  ISETP.GE.AND P5, PT, R54, R27, PT ;  /* 0x0000001b3600720c */ /* 0x004fda0003fa6270 */
[----:B-1-3--:R-:W-:Y:S05]  /*2cd0*/  @P5 BRA `(.L_x_1113) ;  /* 0x00000004009c5947 */ /* 0x00afea0003800000 */
[--C-:B------:R-:W-:Y:S02]  /*2ce0*/  SHF.R.U32.HI R14, RZ, 0x8, R25.reuse ;  /* 0x00000008ff0e7819 */ /* 0x100fe40000011619 */
[----:B------:R-:W-:Y:S02]  /*2cf0*/  SHF.R.U32.HI R55, RZ, 0x10, R25 ;  /* 0x00000010ff377819 */ /* 0x000fe40000011619 */
[----:B------:R-:W-:Y:S02]  /*2d00*/  LOP3.LUT R24, R25, 0xff0000ff, RZ, 0xc0, !PT ;  /* 0xff0000ff19187812 */ /* 0x000fe400078ec0ff */
[--C-:B------:R-:W-:Y:S02]  /*2d10*/  SHF.R.U32.HI R25, RZ, 0x8, R15.reuse ;  /* 0x00000008ff197819 */ /* 0x100fe4000001160f */
[----:B------:R-:W-:Y:S02]  /*2d20*/  SHF.R.U32.HI R53, RZ, 0x10, R15 ;  /* 0x00000010ff357819 */ /* 0x000fe4000001160f */
[----:B------:R-:W-:Y:S01]  /*2d30*/  LOP3.LUT R54, R15, 0xff0000ff, RZ, 0xc0, !PT ;  /* 0xff0000ff0f367812 */ /* 0x000fe200078ec0ff */
[----:B------:R-:W-:-:S02]  /*2d40*/  IMAD.SHL.U32 R15, R14, 0x100, RZ ;  /* 0x000001000e0f7824 */ /* 0x000fc400078e00ff */
[----:B------:R-:W-:Y:S02]  /*2d50*/  IMAD.SHL.U32 R25, R25, 0x100, RZ ;  /* 0x0000010019197824 */ /* 0x000fe400078e00ff */
[----:B------:R-:W-:Y:S01]  /*2d60*/  IMAD.MOV.U32 R14, RZ, RZ, R4 ;  /* 0x000000ffff0e7224 */ /* 0x000fe200078e0004 */
[----:B------:R-:W-:Y:S01]  /*2d70*/  LOP3.LUT R24, R24, 0xff00, R15, 0xf8, !PT ;  /* 0x0000ff0018187812 */ /* 0x000fe200078ef80f */
[----:B------:R-:W-:Y:S01]  /*2d80*/  IMAD.U32 R15, R55, 0x10000, RZ ;  /* 0x00010000370f7824 */ /* 0x000fe200078e00ff */
[----:B------:R-:W-:Y:S01]  /*2d90*/  LOP3.LUT R54, R54, 0xff00, R25, 0xf8, !PT ;  /* 0x0000ff0036367812 */ /* 0x000fe200078ef819 */
[----:B------:R-:W-:Y:S01]  /*2da0*/  IMAD.U32 R53, R53, 0x10000, RZ ;  /* 0x0001000035357824 */ /* 0x000fe200078e00ff */
[----:B------:R-:W-:Y:S02]  /*2db0*/  F2FP.F16.E4M3.UNPACK_B R4, R5 ;  /* 0x00000005ff04723e */ /* 0x000fe400020006ff */
[----:B------:R-:W-:Y:S02]  /*2dc0*/  F2FP.F16.E4M3.UNPACK_B R25, R83.H1 ;  /* 0x00000053ff19723e */ /* 0x000fe400030006ff */
[----:B------:R-:W-:Y:S01]  /*2dd0*/  LOP3.LUT R55, R24, 0xff0000, R15, 0xf8, !PT ;  /* 0x00ff000018377812 */ /* 0x000fe200078ef80f */
[--C-:B------:R-:W-:Y:S01]  /*2de0*/  HADD2.F32 R15, -RZ, R4.reuse.H1_H1 ;  /* 0x30000004ff0f7230 */ /* 0x100fe20000004100 */
[----:B------:R-:W-:Y:S01]  /*2df0*/  LOP3.LUT R79, R54, 0xff0000, R53, 0xf8, !PT ;  /* 0x00ff0000364f7812 */ /* 0x000fe200078ef835 */
[--C-:B------:R-:W-:Y:S01]  /*2e00*/  HADD2.F32 R56, -RZ, R25.reuse.H0_H0 ;  /* 0x20000019ff387230 */ /* 0x100fe20000004100 */
[----:B------:R-:W-:Y:S01]  /*2e10*/  F2FP.F16.E4M3.UNPACK_B R53, R85.H1 ;  /* 0x00000055ff35723e */ /* 0x000fe200030006ff */
[----:B------:R-:W-:Y:S01]  /*2e20*/  HADD2.F32 R4, -RZ, R4.H0_H0 ;  /* 0x20000004ff047230 */ /* 0x000fe20000004100 */
[----:B------:R-:W-:Y:S01]  /*2e30*/  F2FP.F16.E4M3.UNPACK_B R5, R5.H1 ;  /* 0x00000005ff05723e */ /* 0x000fe200030006ff */
[----:B------:R-:W-:-:S02]  /*2e40*/  HADD2.F32 R57, -RZ, R25.H1_H1 ;  /* 0x30000019ff397230 */ /* 0x000fc40000004100 */
[CC--:B------:R-:W-:Y:S01]  /*2e50*/  FMUL.FTZ R81, R15.reuse, R56.reuse ;  /* 0x000000380f517220 */ /* 0x0c0fe20000410000 */
[----:B------:R-:W-:Y:S02]  /*2e60*/  HADD2.F32 R54, -RZ, R53.H0_H0 ;  /* 0x20000035ff367230 */ /* 0x000fe40000004100 */
[C---:B------:R-:W-:Y:S01]  /*2e70*/  FMUL.FTZ R80, R4.reuse, R56 ;  /* 0x0000003804507220 */ /* 0x040fe20000410000 */
[--C-:B------:R-:W-:Y:S01]  /*2e80*/  HADD2.F32 R25, -RZ, R5.reuse.H1_H1 ;  /* 0x30000005ff197230 */ /* 0x100fe20000004100 */
[----:B------:R-:W-:Y:S01]  /*2e90*/  F2FP.F16.E4M3.UNPACK_B R56, R83 ;  /* 0x00000053ff38723e */ /* 0x000fe200020006ff */
[----:B------:R-:W-:Y:S02]  /*2ea0*/  HADD2.F32 R24, -RZ, R5.H0_H0 ;  /* 0x20000005ff187230 */ /* 0x000fe40000004100 */
[-C--:B------:R-:W-:Y:S01]  /*2eb0*/  FFMA.FTZ R4, R4, R54.reuse, -R81 ;  /* 0x0000003604047223 */ /* 0x080fe20000010851 */
[----:B------:R-:W-:Y:S02]  /*2ec0*/  HADD2.F32 R53, -RZ, R53.H1_H1 ;  /* 0x30000035ff357230 */ /* 0x000fe40000004100 */
[----:B------:R-:W-:Y:S01]  /*2ed0*/  FFMA.FTZ R5, R15, R54, R80 ;  /* 0x000000360f057223 */ /* 0x000fe20000010050 */
[CC--:B------:R-:W-:Y:S01]  /*2ee0*/  FMUL.FTZ R81, R25.reuse, R57.reuse ;  /* 0x0000003919517220 */ /* 0x0c0fe20000410000 */
[C---:B------:R-:W-:Y:S01]  /*2ef0*/  FMUL.FTZ R82, R24.reuse, R57 ;  /* 0x0000003918527220 */ /* 0x040fe20000410000 */
[-C--:B------:R-:W-:Y:S01]  /*2f00*/  F2FP.F16.E4M3.UNPACK_B R15, R14.reuse.H1 ;  /* 0x0000000eff0f723e */ /* 0x080fe200030006ff */
[----:B------:R-:W-:Y:S01]  /*2f10*/  HADD2.F32 R57, -RZ, R56.H1_H1 ;  /* 0x30000038ff397230 */ /* 0x000fe20000004100 */
[----:B------:R-:W-:Y:S01]  /*2f20*/  F2FP.F16.E4M3.UNPACK_B R14, R14 ;  /* 0x0000000eff0e723e */ /* 0x000fe200020006ff */
[-C--:B------:R-:W-:Y:S01]  /*2f30*/  FFMA.FTZ R83, R24, R53.reuse, -R81 ;  /* 0x0000003518537223 */ /* 0x080fe20000010851 */
[----:B------:R-:W-:Y:S01]  /*2f40*/  FFMA.FTZ R84, R25, R53, R82 ;  /* 0x0000003519547223 */ /* 0x000fe20000010052 */
[----:B------:R-:W-:Y:S01]  /*2f50*/  F2FP.F16.E4M3.UNPACK_B R53, R85 ;  /* 0x00000055ff35723e */ /* 0x000fe200020006ff */
[----:B------:R-:W-:-:S02]  /*2f60*/  HADD2.F32 R24, -RZ, R15.H0_H0 ;  /* 0x2000000fff187230 */ /* 0x000fc40000004100 */
[----:B------:R-:W-:Y:S01]  /*2f70*/  HADD2.F32 R25, -RZ, R15.H1_H1 ;  /* 0x3000000fff197230 */ /* 0x000fe20000004100 */
[----:B------:R-:W-:Y:S01]  /*2f80*/  F2FP.SATFINITE.E4M3.F32.PACK_AB_MERGE_C R87, R84, R83, RZ ;  /* 0x000000535457723e */ /* 0x000fe200048070ff */
[----:B------:R-:W-:Y:S02]  /*2f90*/  HADD2.F32 R15, -RZ, R14.H0_H0 ;  /* 0x2000000eff0f7230 */ /* 0x000fe40000004100 */
[-C--:B------:R-:W-:Y:S01]  /*2fa0*/  FMUL.FTZ R82, R24, R57.reuse ;  /* 0x0000003918527220 */ /* 0x080fe20000410000 */
[----:B------:R-:W-:Y:S02]  /*2fb0*/  HADD2.F32 R56, -RZ, R56.H0_H0 ;  /* 0x20000038ff387230 */ /* 0x000fe40000004100 */
[----:B------:R-:W-:Y:S01]  /*2fc0*/  FMUL.FTZ R81, R25, R57 ;  /* 0x0000003919517220 */ /* 0x000fe20000410000 */
[----:B------:R-:W-:Y:S01]  /*2fd0*/  HADD2.F32 R14, -RZ, R14.H1_H1 ;  /* 0x3000000eff0e7230 */ /* 0x000fe20000004100 */
[----:B------:R-:W-:Y:S01]  /*2fe0*/  F2FP.SATFINITE.E4M3.F32.PACK_AB_MERGE_C R5, R5, R4, R87 ;  /* 0x000000040505723e */ /* 0x000fe20004807057 */
[----:B------:R-:W-:-:S02]  /*2ff0*/  HADD2.F32 R54, -RZ, R53.H1_H1 ;  /* 0x30000035ff367230 */ /* 0x000fc40000004100 */
[-C--:B------:R-:W-:Y:S01]  /*3000*/  FMUL.FTZ R57, R15, R56.reuse ;  /* 0x000000380f397220 */ /* 0x080fe20000410000 */
[----:B------:R-:W-:Y:S02]  /*3010*/  HADD2.F32 R53, -RZ, R53.H0_H0 ;  /* 0x20000035ff357230 */ /* 0x000fe40000004100 */
[----:B------:R-:W-:Y:S01]  /*3020*/  FMUL.FTZ R80, R14, R56 ;  /* 0x000000380e507220 */ /* 0x000fe20000410000 */
[----:B------:R-:W-:Y:S01]  /*3030*/  F2FP.F16.E4M3.UNPACK_B R56, R79.H1 ;  /* 0x0000004fff38723e */ /* 0x000fe200030006ff */
[-C--:B------:R-:W-:Y:S01]  /*3040*/  FFMA.FTZ R24, R24, R54.reuse, -R81 ;  /* 0x0000003618187223 */ /* 0x080fe20000010851 */
[----:B------:R-:W-:Y:S01]  /*3050*/  FFMA.FTZ R25, R25, R54, R82 ;  /* 0x0000003619197223 */ /* 0x000fe20000010052 */
[----:B------:R-:W-:Y:S01]  /*3060*/  FFMA.FTZ R81, R15, R53, -R80 ;  /* 0x000000350f517223 */ /* 0x000fe20000010850 */
[----:B------:R-:W-:Y:S01]  /*3070*/  F2FP.F16.E4M3.UNPACK_B R15, R7.H1 ;  /* 0x00000007ff0f723e */ /* 0x000fe200030006ff */
[----:B------:R-:W-:Y:S01]  /*3080*/  FFMA.FTZ R82, R14, R53, R57 ;  /* 0x000000350e527223 */ /* 0x000fe20000010039 */
[----:B------:R-:W-:Y:S01]  /*3090*/  F2FP.F16.E4M3.UNPACK_B R53, R55.H1 ;  /* 0x00000037ff35723e */ /* 0x000fe200030006ff */
[----:B------:R-:W-:Y:S01]  /*30a0*/  HADD2.F32 R80, -RZ, R56.H1_H1 ;  /* 0x30000038ff507230 */ /* 0x000fe20000004100 */
[----:B------:R-:W-:Y:S01]  /*30b0*/  F2FP.SATFINITE.E4M3.F32.PACK_AB_MERGE_C R85, R25, R24, RZ ;  /* 0x000000181955723e */ /* 0x000fe200048070ff */
[--C-:B------:R-:W-:Y:S01]  /*30c0*/  HADD2.F32 R25, -RZ, R15.reuse.H1_H1 ;  /* 0x3000000fff197230 */ /* 0x100fe20000004100 */
[----:B------:R-:W-:Y:S01]  /*30d0*/  F2FP.F16.E4M3.UNPACK_B R14, R6.H1 ;  /* 0x00000006ff0e723e */ /* 0x000fe200030006ff */
[----:B------:R-:W-:Y:S01]  /*30e0*/  HADD2.F32 R24, -RZ, R15.H0_H0 ;  /* 0x2000000fff187230 */ /* 0x000fe20000004100 */
[----:B------:R-:W-:Y:S01]  /*30f0*/  F2FP.F16.E4M3.UNPACK_B R79, R79 ;  /* 0x0000004fff4f723e */ /* 0x000fe200020006ff */
[----:B------:R-:W-:Y:S01]  /*3100*/  HADD2.F32 R54, -RZ, R53.H1_H1 ;  /* 0x30000035ff367230 */ /* 0x000fe20000004100 */
[----:B------:R-:W-:Y:S01]  /*3110*/  F2FP.F16.E4M3.UNPACK_B R55, R55 ;  /* 0x00000037ff37723e */ /* 0x000fe200020006ff */
[----:B------:R-:W-:-:S02]  /*3120*/  HADD2.F32 R15, -RZ, R14.H1_H1 ;  /* 0x3000000eff0f7230 */ /* 0x000fc40000004100 */
[-C--:B------:R-:W-:Y:S01]  /*3130*/  FMUL.FTZ R83, R25, R80.reuse ;  /* 0x0000005019537220 */ /* 0x080fe20000410000 */
[----:B------:R-:W-:Y:S02]  /*3140*/  HADD2.F32 R57, -RZ, R79.H1_H1 ;  /* 0x3000004fff397230 */ /* 0x000fe40000004100 */
[C---:B------:R-:W-:Y:S01]  /*3150*/  FMUL.FTZ R86, R24.reuse, R80 ;  /* 0x0000005018567220 */ /* 0x040fe20000410000 */
[----:B------:R-:W-:Y:S02]  /*3160*/  HADD2.F32 R14, -RZ, R14.H0_H0 ;  /* 0x2000000eff0e7230 */ /* 0x000fe40000004100 */
[----:B------:R-:W-:Y:S01]  /*3170*/  FFMA.FTZ R84, R24, R54, -R83 ;  /* 0x0000003618547223 */ /* 0x000fe20000010853 */
[----:B------:R-:W-:Y:S02]  /*3180*/  HADD2.F32 R24, -RZ, R55.H1_H1 ;  /* 0x30000037ff187230 */ /* 0x000fe40000004100 */
[----:B------:R-:W-:Y:S01]  /*3190*/  FMUL.FTZ R83, R15, R57 ;  /* 0x000000390f537220 */ /* 0x000fe20000410000 */
        /* <DEDUP_REMOVED lines=10> */
[--C-:B------:R-:W-:Y:S01]  /*3240*/  HADD2.F32 R7, -RZ, R6.reuse.H0_H0 ;  /* 0x20000006ff077230 */ /* 0x100fe20000004100 */
[----:B------:R-:W-:Y:S01]  /*3250*/  F2FP.SATFINITE.E4M3.F32.PACK_AB_MERGE_C R80, R80, R83, RZ ;  /* 0x000000535050723e */ /* 0x000fe200048070ff */
[----:B------:R-:W-:Y:S02]  /*3260*/  HADD2.F32 R6, -RZ, R6.H1_H1 ;  /* 0x30000006ff067230 */ /* 0x000fe40000004100 */
[----:B------:R-:W-:Y:S01]  /*3270*/  FMUL.FTZ R25, R15, R56 ;  /* 0x000000380f197220 */ /* 0x000fe20000410000 */
[----:B------:R-:W-:-:S02]  /*3280*/  HADD2.F32 R79, -RZ, R79.H0_H0 ;  /* 0x2000004fff4f7230 */ /* 0x000fc40000004100 */
[----:B------:R-:W-:Y:S01]  /*3290*/  FMUL.FTZ R56, R14, R56 ;  /* 0x000000380e387220 */ /* 0x000fe20000410000 */
        /* <DEDUP_REMOVED lines=8> */
[----:B------:R-:W-:-:S03]  /*3320*/  FFMA.FTZ R79, R6, R55, R79 ;  /* 0x00000037064f7223 */ /* 0x000fc6000001004f */
[----:B------:R-:W-:Y:S02]  /*3330*/  F2FP.SATFINITE.E4M3.F32.PACK_AB_MERGE_C R7, R56, R25, R57 ;  /* 0x000000193807723e */ /* 0x000fe40004807039 */
[----:B------:R-:W-:-:S07]  /*3340*/  F2FP.SATFINITE.E4M3.F32.PACK_AB_MERGE_C R6, R79, R24, R80 ;  /* 0x000000184f06723e */ /* 0x000fce0004807050 */
.L_x_1113:
[----:B------:R-:W-:Y:S05]  /*3350*/  BSYNC B2 ;  /* 0x0000000000027941 */ /* 0x000fea0003800000 */
.L_x_1112:
[----:B------:R1:W-:Y:S02]  /*3360*/  STG.E.128 desc[UR40][R12.64], R4 ;  /* 0x000000040c007986 */ /* 0x0003e4000c101d28 */
.L_x_1111:
[----:B------:R-:W-:Y:S05]  /*3370*/  BSYNC B1 ;  /* 0x0000000000017941 */ /* 0x000fea0003800000 */
.L_x_1110:
        /* <DEDUP_REMOVED lines=21> */
[----:B-1----:R-:W-:Y:S01]  /*34d0*/  IMAD.MOV.U32 R8, RZ, RZ, R4 ;  /* 0x000000ffff087224 */ /* 0x002fe200078e0004 */
[----:B------:R-:W-:Y:S01]  /*34e0*/  F2FP.F16.E4M3.UNPACK_B R4, R5 ;  /* 0x00000005ff04723e */ /* 0x000fe200020006ff */
[----:B------:R-:W-:Y:S01]  /*34f0*/  IMAD.U32 R10, R24, 0x10000, RZ ;  /* 0x00010000180a7824 */ /* 0x000fe200078e00ff */
[----:B------:R-:W-:Y:S01]  /*3500*/  LOP3.LUT R14, R14, 0xff00, R11, 0xf8, !PT ;  /* 0x0000ff000e0e7812 */ /* 0x000fe200078ef80b */
[----:B------:R-:W-:Y:S01]  /*3510*/  IMAD.U32 R15, R15, 0x10000, RZ ;  /* 0x000100000f0f7824 */ /* 0x000fe200078e00ff */
[----:B------:R-:W-:-:S02]  /*3520*/  F2FP.F16.E4M3.UNPACK_B R11, R52.H1 ;  /* 0x00000034ff0b723e */ /* 0x000fc400030006ff */
[----:B------:R-:W-:Y:S01]  /*3530*/  LOP3.LUT R24, R9, 0xff0000, R10, 0xf8, !PT ;  /* 0x00ff000009187812 */ /* 0x000fe200078ef80a */
[--C-:B------:R-:W-:Y:S01]  /*3540*/  HADD2.F32 R9, -RZ, R4.reuse.H1_H1 ;  /* 0x30000004ff097230 */ /* 0x100fe20000004100 */
[----:B------:R-:W-:Y:S01]  /*3550*/  LOP3.LUT R53, R14, 0xff0000, R15, 0xf8, !PT ;  /* 0x00ff00000e357812 */ /* 0x000fe200078ef80f */
[--C-:B------:R-:W-:Y:S01]  /*3560*/  HADD2.F32 R25, -RZ, R11.reuse.H0_H0 ;  /* 0x2000000bff197230 */ /* 0x100fe20000004100 */
[----:B------:R-:W-:Y:S01]  /*3570*/  F2FP.F16.E4M3.UNPACK_B R14, R26.H1 ;  /* 0x0000001aff0e723e */ /* 0x000fe200030006ff */
[----:B------:R-:W-:Y:S01]  /*3580*/  HADD2.F32 R4, -RZ, R4.H0_H0 ;  /* 0x20000004ff047230 */ /* 0x000fe20000004100 */
[----:B------:R-:W-:Y:S01]  /*3590*/  F2FP.F16.E4M3.UNPACK_B R5, R5.H1 ;  /* 0x00000005ff05723e */ /* 0x000fe200030006ff */
[----:B------:R-:W-:Y:S02]  /*35a0*/  HADD2.F32 R27, -RZ, R11.H1_H1 ;  /* 0x3000000bff1b7230 */ /* 0x000fe40000004100 */
[----:B------:R-:W-:Y:S01]  /*35b0*/  FMUL.FTZ R55, R9, R25 ;  /* 0x0000001909377220 */ /* 0x000fe20000410000 */
[----:B------:R-:W-:-:S02]  /*35c0*/  HADD2.F32 R15, -RZ, R14.H0_H0 ;  /* 0x2000000eff0f7230 */ /* 0x000fc40000004100 */
[----:B------:R-:W-:Y:S01]  /*35d0*/  FMUL.FTZ R54, R4, R25 ;  /* 0x0000001904367220 */ /* 0x000fe20000410000 */
[--C-:B------:R-:W-:Y:S01]  /*35e0*/  HADD2.F32 R11, -RZ, R5.reuse.H1_H1 ;  /* 0x30000005ff0b7230 */ /* 0x100fe20000004100 */
[----:B------:R-:W-:Y:S01]  /*35f0*/  F2FP.F16.E4M3.UNPACK_B R52, R52 ;  /* 0x00000034ff34723e */ /* 0x000fe200020006ff */
[----:B------:R-:W-:Y:S02]  /*3600*/  HADD2.F32 R10, -RZ, R5.H0_H0 ;  /* 0x20000005ff0a7230 */ /* 0x000fe40000004100 */
[----:B------:R-:W-:Y:S01]  /*3610*/  FFMA.FTZ R5, R9, R15, R54 ;  /* 0x0000000f09057223 */ /* 0x000fe20000010036 */
[----:B------:R-:W-:Y:S02]  /*3620*/  HADD2.F32 R14, -RZ, R14.H1_H1 ;  /* 0x3000000eff0e7230 */ /* 0x000fe40000004100 */
[CC--:B------:R-:W-:Y:S01]  /*3630*/  FMUL.FTZ R25, R11.reuse, R27.reuse ;  /* 0x0000001b0b197220 */ /* 0x0c0fe20000410000 */
[----:B------:R-:W-:Y:S01]  /*3640*/  F2FP.F16.E4M3.UNPACK_B R9, R8.H1 ;  /* 0x00000008ff09723e */ /* 0x000fe200030006ff */
[----:B------:R-:W-:Y:S01]  /*3650*/  FMUL.FTZ R56, R10, R27 ;  /* 0x0000001b0a387220 */ /* 0x000fe20000410000 */
[----:B------:R-:W-:Y:S01]  /*3660*/  FFMA.FTZ R4, R4, R15, -R55 ;  /* 0x0000000f04047223 */ /* 0x000fe20000010837 */
[----:B------:R-:W-:Y:S01]  /*3670*/  FFMA.FTZ R27, R10, R14, -R25 ;  /* 0x0000000e0a1b7223 */ /* 0x000fe20000010819 */
[----:B------:R-:W-:Y:S01]  /*3680*/  F2FP.F16.E4M3.UNPACK_B R8, R8 ;  /* 0x00000008ff08723e */ /* 0x000fe200020006ff */
[----:B------:R-:W-:Y:S01]  /*3690*/  FFMA.FTZ R80, R11, R14, R56 ;  /* 0x0000000e0b507223 */ /* 0x000fe20000010038 */
[----:B------:R-:W-:Y:S01]  /*36a0*/  F2FP.F16.E4M3.UNPACK_B R26, R26 ;  /* 0x0000001aff1a723e */ /* 0x000fe200020006ff */
[----:B------:R-:W-:-:S02]  /*36b0*/  HADD2.F32 R15, -RZ, R52.H1_H1 ;  /* 0x30000034ff0f7230 */ /* 0x000fc40000004100 */
[--C-:B------:R-:W-:Y:S01]  /*36c0*/  HADD2.F32 R10, -RZ, R9.reuse.H0_H0 ;  /* 0x20000009ff0a7230 */ /* 0x100fe20000004100 */
[----:B------:R-:W-:Y:S01]  /*36d0*/  F2FP.SATFINITE.E4M3.F32.PACK_AB_MERGE_C R80, R80, R27, RZ ;  /* 0x0000001b5050723e */ /* 0x000fe200048070ff */
[----:B------:R-:W-:Y:S02]  /*36e0*/  HADD2.F32 R11, -RZ, R9.H1_H1 ;  /* 0x30000009ff0b7230 */ /* 0x000fe40000004100 */
[----:B------:R-:W-:Y:S02]  /*36f0*/  HADD2.F32 R9, -RZ, R8.H0_H0 ;  /* 0x20000008ff097230 */ /* 0x000fe40000004100 */
[-C--:B------:R-:W-:Y:S01]  /*3700*/  FMUL.FTZ R56, R10, R15.reuse ;  /* 0x0000000f0a387220 */ /* 0x080fe20000410000 */
[----:B------:R-:W-:Y:S02]  /*3710*/  HADD2.F32 R14, -RZ, R26.H1_H1 ;  /* 0x3000001aff0e7230 */ /* 0x000fe40000004100 */
[----:B------:R-:W-:Y:S01]  /*3720*/  FMUL.FTZ R25, R11, R15 ;  /* 0x0000000f0b197220 */ /* 0x000fe20000410000 */
[----:B------:R-:W-:Y:S01]  /*3730*/  HADD2.F32 R52, -RZ, R52.H0_H0 ;  /* 0x20000034ff347230 */ /* 0x000fe20000004100 */
[----:B------:R-:W-:Y:S01]  /*3740*/  F2FP.SATFINITE.E4M3.F32.PACK_AB_MERGE_C R5, R5, R4, R80 ;  /* 0x000000040505723e */ /* 0x000fe20004807050 */
[----:B------:R-:W-:-:S02]  /*3750*/  HADD2.F32 R8, -RZ, R8.H1_H1 ;  /* 0x30000008ff087230 */ /* 0x000fc40000004100 */
[-C--:B------:R-:W-:Y:S01]  /*3760*/  FFMA.FTZ R25, R10, R14.reuse, -R25 ;  /* 0x0000000e0a197223 */ /* 0x080fe20000010819 */
[----:B------:R-:W-:Y:S02]  /*3770*/  HADD2.F32 R26, -RZ, R26.H0_H0 ;  /* 0x2000001aff1a7230 */ /* 0x000fe40000004100 */
[----:B------:R-:W-:Y:S01]  /*3780*/  FFMA.FTZ R56, R11, R14, R56 ;  /* 0x0000000e0b387223 */ /* 0x000fe20000010038 */
[CC--:B------:R-:W-:Y:S01]  /*3790*/  FMUL.FTZ R15, R9.reuse, R52.reuse ;  /* 0x00000034090f7220 */ /* 0x0c0fe20000410000 */
[----:B------:R-:W-:Y:S01]  /*37a0*/  FMUL.FTZ R54, R8, R52 ;  /* 0x0000003408367220 */ /* 0x000fe20000410000 */
[----:B------:R-:W-:Y:S02]  /*37b0*/  F2FP.F16.E4M3.UNPACK_B R14, R24.H1 ;  /* 0x00000018ff0e723e */ /* 0x000fe400030006ff */
[----:B------:R-:W-:Y:S01]  /*37c0*/  F2FP.SATFINITE.E4M3.F32.PACK_AB_MERGE_C R79, R56, R25, RZ ;  /* 0x00000019384f723e */ /* 0x000fe200048070ff */
[-C--:B------:R-:W-:Y:S01]  /*37d0*/  FFMA.FTZ R54, R9, R26.reuse, -R54 ;  /* 0x0000001a09367223 */ /* 0x080fe20000010836 */
[----:B------:R-:W-:Y:S01]  /*37e0*/  F2FP.F16.E4M3.UNPACK_B R9, R7.H1 ;  /* 0x00000007ff09723e */ /* 0x000fe200030006ff */
[----:B------:R-:W-:Y:S01]  /*37f0*/  FFMA.FTZ R55, R8, R26, R15 ;  /* 0x0000001a08377223 */ /* 0x000fe2000001000f */
[-C--:B------:R-:W-:Y:S01]  /*3800*/  F2FP.F16.E4M3.UNPACK_B R25, R53.reuse.H1 ;  /* 0x00000035ff19723e */ /* 0x080fe200030006ff */
[----:B------:R-:W-:Y:S01]  /*3810*/  HADD2.F32 R15, -RZ, R14.H1_H1 ;  /* 0x3000000eff0f7230 */ /* 0x000fe20000004100 */
[----:B------:R-:W-:Y:S01]  /*3820*/  F2FP.F16.E4M3.UNPACK_B R8, R6.H1 ;  /* 0x00000006ff08723e */ /* 0x000fe200030006ff */
[----:B------:R-:W-:Y:S01]  /*3830*/  HADD2.F32 R11, -RZ, R9.H1_H1 ;  /* 0x30000009ff0b7230 */ /* 0x000fe20000004100 */
[----:B------:R-:W-:Y:S01]  /*3840*/  F2FP.F16.E4M3.UNPACK_B R53, R53 ;  /* 0x00000035ff35723e */ /* 0x000fe200020006ff */
[----:B------:R-:W-:Y:S01]  /*3850*/  HADD2.F32 R27, -RZ, R25.H1_H1 ;  /* 0x30000019ff1b7230 */ /* 0x000fe20000004100 */
[----:B------:R-:W-:Y:S01]  /*3860*/  F2FP.F16.E4M3.UNPACK_B R24, R24 ;  /* 0x00000018ff18723e */ /* 0x000fe200020006ff */
[----:B------:R-:W-:Y:S01]  /*3870*/  HADD2.F32 R10, -RZ, R9.H0_H0 ;  /* 0x20000009ff0a7230 */ /* 0x000fe20000004100 */
[----:B------:R-:W-:Y:S01]  /*3880*/  F2FP.F16.E4M3.UNPACK_B R7, R7 ;  /* 0x00000007ff07723e */ /* 0x000fe200020006ff */
[----:B------:R-:W-:-:S02]  /*3890*/  HADD2.F32 R9, -RZ, R8.H1_H1 ;  /* 0x30000008ff097230 */ /* 0x000fc40000004100 */
[-C--:B------:R-:W-:Y:S01]  /*38a0*/  FMUL.FTZ R57, R11, R27.reuse ;  /* 0x0000001b0b397220 */ /* 0x080fe20000410000 */
[--C-:B------:R-:W-:Y:S02]  /*38b0*/  HADD2.F32 R26, -RZ, R53.reuse.H1_H1 ;  /* 0x30000035ff1a7230 */ /* 0x100fe40000004100 */
[C---:B------:R-:W-:Y:S01]  /*38c0*/  FMUL.FTZ R52, R10.reuse, R27 ;  /* 0x0000001b0a347220 */ /* 0x040fe20000410000 */
[----:B------:R-:W-:Y:S02]  /*38d0*/  HADD2.F32 R8, -RZ, R8.H0_H0 ;  /* 0x20000008ff087230 */ /* 0x000fe40000004100 */
[----:B------:R-:W-:Y:S01]  /*38e0*/  FFMA.FTZ R57, R10, R15, -R57 ;  /* 0x0000000f0a397223 */ /* 0x000fe20000010839 */
[----:B------:R-:W-:Y:S02]  /*38f0*/  HADD2.F32 R10, -RZ, R24.H1_H1 ;  /* 0x30000018ff0a7230 */ /* 0x000fe40000004100 */
[----:B------:R-:W-:Y:S01]  /*3900*/  FMUL.FTZ R27, R9, R26 ;  /* 0x0000001a091b7220 */ /* 0x000fe20000410000 */
[----:B------:R-:W-:Y:S01]  /*3910*/  F2FP.F16.E4M3.UNPACK_B R6, R6 ;  /* 0x00000006ff06723e */ /* 0x000fe200020006ff */
[----:B------:R-:W-:Y:S01]  /*3920*/  FMUL.FTZ R26, R8, R26 ;  /* 0x0000001a081a7220 */ /* 0x000fe20000410000 */
[----:B------:R-:W-:-:S02]  /*3930*/  HADD2.F32 R53, -RZ, R53.H0_H0 ;  /* 0x20000035ff357230 */ /* 0x000fc40000004100 */
[-C--:B------:R-:W-:Y:S01]  /*3940*/  FFMA.FTZ R27, R8, R10.reuse, -R27 ;  /* 0x0000000a081b7223 */ /* 0x080fe2000001081b */
[--C-:B------:R-:W-:Y:S02]  /*3950*/  HADD2.F32 R8, -RZ, R7.reuse.H0_H0 ;  /* 0x20000007ff087230 */ /* 0x100fe40000004100 */
[----:B------:R-:W-:Y:S01]  /*3960*/  FFMA.FTZ R26, R9, R10, R26 ;  /* 0x0000000a091a7223 */ /* 0x000fe2000001001a */
[----:B------:R-:W-:Y:S02]  /*3970*/  HADD2.F32 R9, -RZ, R7.H1_H1 ;  /* 0x30000007ff097230 */ /* 0x000fe40000004100 */
[----:B------:R-:W-:Y:S01]  /*3980*/  FFMA.FTZ R56, R11, R15, R52 ;  /* 0x0000000f0b387223 */ /* 0x000fe20000010034 */
[--C-:B------:R-:W-:Y:S01]  /*3990*/  HADD2.F32 R7, -RZ, R6.reuse.H0_H0 ;  /* 0x20000006ff077230 */ /* 0x100fe20000004100 */
[----:B------:R-:W-:Y:S01]  /*39a0*/  F2FP.SATFINITE.E4M3.F32.PACK_AB_MERGE_C R4, R55, R54, R79 ;  /* 0x000000363704723e */ /* 0x000fe2000480704f */
[----:B------:R-:W-:Y:S01]  /*39b0*/  HADD2.F32 R6, -RZ, R6.H1_H1 ;  /* 0x30000006ff067230 */ /* 0x000fe20000004100 */
[----:B------:R-:W-:Y:S01]  /*39c0*/  F2FP.SATFINITE.E4M3.F32.PACK_AB_MERGE_C R26, R26, R27, RZ ;  /* 0x0000001b1a1a723e */ /* 0x000fe200048070ff */
[----:B------:R-:W-:Y:S01]  /*39d0*/  HADD2.F32 R25, -RZ, R25.H0_H0 ;  /* 0x20000019ff197230 */ /* 0x000fe20000004100 */
[----:B------:R-:W-:Y:S01]  /*39e0*/  F2FP.SATFINITE.E4M3.F32.PACK_AB_MERGE_C R56, R56, R57, RZ ;  /* 0x000000393838723e */ /* 0x000fe200048070ff */
[----:B------:R-:W-:-:S02]  /*39f0*/  HADD2.F32 R14, -RZ, R14.H0_H0 ;  /* 0x2000000eff0e7230 */ /* 0x000fc40000004100 */
[----:B------:R-:W-:Y:S01]  /*3a00*/  FMUL.FTZ R10, R6, R53 ;  /* 0x00000035060a7220 */ /* 0x000fe20000410000 */
[----:B------:R-:W-:Y:S02]  /*3a10*/  HADD2.F32 R24, -RZ, R24.H0_H0 ;  /* 0x20000018ff187230 */ /* 0x000fe40000004100 */
[-C--:B------:R-:W-:Y:S01]  /*3a20*/  FMUL.FTZ R11, R9, R25.reuse ;  /* 0x00000019090b7220 */ /* 0x080fe20000410000 */
[C---:B------:R-:W-:Y:S01]  /*3a30*/  FMUL.FTZ R52, R8.reuse, R25 ;  /* 0x0000001908347220 */ /* 0x040fe20000410000 */
[----:B------:R-:W-:Y:S02]  /*3a40*/  FMUL.FTZ R53, R7, R53 ;  /* 0x0000003507357220 */ /* 0x000fe40000410000 */
[-C--:B------:R-:W-:Y:S01]  /*3a50*/  FFMA.FTZ R11, R8, R14.reuse, -R11 ;  /* 0x0000000e080b7223 */ /* 0x080fe2000001080b */
[----:B------:R-:W-:Y:S01]  /*3a60*/  FFMA.FTZ R52, R9, R14, R52 ;  /* 0x0000000e09347223 */ /* 0x000fe20000010034 */
[-C--:B------:R-:W-:Y:S01]  /*3a70*/  FFMA.FTZ R10, R7, R24.reuse, -R10 ;  /* 0x00000018070a7223 */ /* 0x080fe2000001080a */
[----:B------:R-:W-:-:S03]  /*3a80*/  FFMA.FTZ R53, R6, R24, R53 ;  /* 0x0000001806357223 */ /* 0x000fc60000010035 */
[----:B------:R-:W-:Y:S02]  /*3a90*/  F2FP.SATFINITE.E4M3.F32.PACK_AB_MERGE_C R7, R52, R11, R56 ;  /* 0x0000000b3407723e */ /* 0x000fe40004807038 */
[----:B------:R-:W-:-:S07]  /*3aa0*/  F2FP.SATFINITE.E4M3.F32.PACK_AB_MERGE_C R6, R53, R10, R26 ;  /* 0x0000000a3506723e */ /* 0x000fce000480701a */
.L_x_1115:
[----:B------:R-:W-:Y:S05]  /*3ab0*/  BSYNC B1 ;  /* 0x0000000000017941 */ /* 0x000fea0003800000 */
.L_x_1114:
[----:B-1----:R1:W-:Y:S01]  /*3ac0*/  STG.E.128 desc[UR40][R12.64+0x20], R4 ;  /* 0x000020040c007986 */ /* 0x0023e2000c101d28 */
[----:B------:R-:W-:Y:S05]  /*3ad0*/  BRA `(.L_x_1109) ;  /* 0x0000001000f87947 */ /* 0x000fea0003800000 */
.L_x_1103:
[----:B------:R-:W0:Y:S01]  /*3ae0*/  S2R R5, SR_TID.X ;  /* 0x0000000000057919 */ /* 0x000e220000002100 */
[----:B------:R-:W2:Y:S01]  /*3af0*/  LDL R54, [R1+0xc] ;  /* 0x00000c0001367983 */ /* 0x000ea20000100800 */
[C---:B0-----:R-:W-:Y:S02]  /*3b00*/  VIADD R9, R5.reuse, 0xffffff80 ;  /* 0xffffff8005097836 */ /* 0x041fe40000000000 */
[----:B------:R-:W-:Y:S02]  /*3b10*/  VIADD R8, R5, 0xffffff80 ;  /* 0xffffff8005087836 */ /* 0x000fe40000000000 */
[----:B------:R-:W-:-:S03]  /*3b20*/  IMAD R5, R47, -0xa0, R50 ;  /* 0xffffff602f057824 */ /* 0x000fc600078e0232 */
[----:B------:R-:W-:Y:S02]  /*3b30*/  LEA.HI R8, R8, R9, RZ, 0x1 ;  /* 0x0000000908087211 */ /* 0x000fe400078f08ff */
[----:B------:R-:W-:Y:S02]  /*3b40*/  VIMNMX R5, R5, 0xa0, PT ;  /* 0x000000a005057848 */ /* 0x000fe40003fe0100 */
[----:B------:R-:W-:-:S04]  /*3b50*/  SHF.R.S32.HI R8, RZ, 0x1, R8 ;  /* 0x00000001ff087819 */ /* 0x000fc80000011408 */
[----:B------:R-:W-:-:S04]  /*3b60*/  ISETP.GE.AND P1, PT, R8, R5, PT ;  /* 0x000000050800720c */ /* 0x000fc80003f26270 */
[----:B------:R-:W-:-:S13]  /*3b70*/  ISETP.GE.OR P0, PT, R22, R27, P1 ;  /* 0x0000001b1600720c */ /* 0x000fda0000f06670 */
[----:B------:R-:W0:Y:S08]  /*3b80*/  @!P0 LDC.64 R12, c[0x0][0x3e8] ;  /* 0x0000fa00ff0c8b82 */ /* 0x000e300000000a00 */
[----:B------:R-:W1:Y:S01]  /*3b90*/  @!P0 LDC.64 R24, c[0x0][0x400] ;  /* 0x00010000ff188b82 */ /* 0x000e620000000a00 */
[----:B------:R-:W-:Y:S02]  /*3ba0*/  CS2R R10, SRZ ;  /* 0x00000000000a7805 */ /* 0x000fe4000001ff00 */
[----:B------:R-:W-:-:S02]  /*3bb0*/  CS2R R8, SRZ ;  /* 0x0000000000087805 */ /* 0x000fc4000001ff00 */
[----:B0-----:R-:W-:-:S04]  /*3bc0*/  @!P0 IADD3 R12, P5, P6, R34, R12, R6 ;  /* 0x0000000c220c8210 */ /* 0x001fc80007ebe006 */
[----:B------:R-:W-:Y:S02]  /*3bd0*/  @!P0 IADD3.X R13, R68, R13, R57, P5, P6 ;  /* 0x0000000d440d8210 */ /* 0x000fe40002fec439 */
[----:B------:R-:W-:Y:S02]  /*3be0*/  CS2R R6, SRZ ;  /* 0x0000000000067805 */ /* 0x000fe4000001ff00 */
        /* <DEDUP_REMOVED lines=15> */
.L_x_1116:
[----:B------:R-:W2:Y:S01]  /*3ce0*/  LDL R12, [R1+0x20] ;  /* 0x00002000010c7983 */ /* 0x000ea20000100800 */
[----:B------:R-:W-:Y:S01]  /*3cf0*/  IMAD R76, R157, 0x8, R18 ;  /* 0x000000089d4c7824 */ /* 0x000fe200078e0212 */
[----:B------:R-:W0:Y:S01]  /*3d00*/  LDC R79, c[0x0][0x2f4] ;  /* 0x0000bd00ff4f7b82 */ /* 0x000e220000000800 */
[----:B------:R-:W-:Y:S01]  /*3d10*/  BSSY B1, `(.L_x_1117) ;  /* 0x0000004000017945 */ /* 0x000fe20003800000 */
[----:B--2---:R-:W-:-:S04]  /*3d20*/  SHF.L.U32 R77, R12, 0x1f, RZ ;  /* 0x0000001f0c4d7819 */ /* 0x004fc800000006ff */
[----:B------:R-:W1:Y:S02]  /*3d30*/  SYNCS.PHASECHK.TRANS64.TRYWAIT P5, [R76+URZ+0x13290], R77 ;  /* 0x0132904d4c0075a7 */ /* 0x000e6400080a017f */
[----:B01----:R-:W-:Y:S05]  /*3d40*/  @!P5 BRA `(.L_x_1118) ;  /* 0x000001e40080d947 */ /* 0x003fea0003800000 */
.L_x_1412:
[----:B------:R-:W-:Y:S05]  /*3d50*/  BSYNC B1 ;  /* 0x0000000000017941 */ /* 0x000fea0003800000 */
.L_x_1117:
[----:B------:R-:W1:Y:S01]  /*3d60*/  S2R R12, SR_TID.X ;  /* 0x00000000000c7919 */ /* 0x000e620000002100 */
[----:B------:R-:W-:Y:S01]  /*3d70*/  ISETP.GE.OR P5, PT, R22, R79, P1 ;  /* 0x0000004f1600720c */ /* 0x000fe20000fa6670 */
[----:B------:R-:W-:Y:S01]  /*3d80*/  ULDC.64 UR4, c[0x0][0x300] ;  /* 0x0000c00000047ab9 */ /* 0x000fe20000000a00 */
[----:B------:R-:W-:Y:S02]  /*3d90*/  IMAD.MOV.U32 R54, RZ, RZ, R14 ;  /* 0x000000ffff367224 */ /* 0x000fe400078e000e */
[C---:B-1----:R-:W-:Y:S02]  /*3da0*/  VIADD R24, R12.reuse, 0xffffff80 ;  /* 0xffffff800c187836 */ /* 0x042fe40000000000 */
[----:B------:R-:W-:Y:S02]  /*3db0*/  VIADD R13, R12, 0xffffff80 ;  /* 0xffffff800c0d7836 */ /* 0x000fe40000000000 */
[----:B------:R-:W-:-:S03]  /*3dc0*/  IMAD R12, R49, UR4, RZ ;  /* 0x00000004310c7c24 */ /* 0x000fc6000f8e02ff */
[----:B------:R-:W-:-:S04]  /*3dd0*/  LEA.HI R13, R13, R24, RZ, 0x1 ;  /* 0x000000180d0d7211 */ /* 0x000fc800078f08ff */
[----:B------:R-:W-:-:S05]  /*3de0*/  SHF.R.S32.HI R13, RZ, 0x1, R13 ;  /* 0x00000001ff0d7819 */ /* 0x000fca000001140d */
[----:B------:R-:W-:-:S04]  /*3df0*/  IMAD.WIDE.U32 R54, R13, UR4, R54 ;  /* 0x000000040d367c25 */ /* 0x000fc8000f8e0036 */
[----:B------:R-:W-:Y:S01]  /*3e00*/  IMAD R81, R13, UR5, R12 ;  /* 0x000000050d517c24 */ /* 0x000fe2000f8e020c */
[----:B------:R-:W-:Y:S06]  /*3e10*/  @P5 BRA `(.L_x_1109) ;  /* 0x0000001000285947 */ /* 0x000fec0003800000 */
[----:B------:R-:W2:Y:S04]  /*3e20*/  LDL R25, [R1+0x64] ;  /* 0x0000640001197983 */ /* 0x000ea80000100800 */
[----:B------:R-:W3:Y:S01]  /*3e30*/  LDL R24, [R1+0x68] ;  /* 0x0000680001187983 */ /* 0x000ee20000100800 */
[----:B------:R-:W-:Y:S01]  /*3e40*/  IMAD.IADD R81, R81, 0x1, R55 ;  /* 0x0000000151517824 */ /* 0x000fe200078e0237 */
[----:B------:R-:W-:Y:S01]  /*3e50*/  IADD3 R57, P5, P6, R40, R54, R67 ;  /* 0x0000003628397210 */ /* 0x000fe20007ebe043 */
[----:B------:R-:W-:Y:S01]  /*3e60*/  IMAD.IADD R13, R79, 0x1, -R62 ;  /* 0x000000014f0d7824 */ /* 0x000fe200078e0a3e */
[----:B------:R-:W-:Y:S02]  /*3e70*/  BSSY B1, `(.L_x_1119) ;  /* 0x00000e2000017945 */ /* 0x000fe40003800000 */
[----:B------:R-:W-:-:S02]  /*3e80*/  IADD3.X R12, R0, R81, R71, P5, P6 ;  /* 0x00000051000c7210 */ /* 0x000fc40002fec447 */
[----:B------:R-:W-:Y:S02]  /*3e90*/  IADD3 R56, P5, R57, R52, RZ ;  /* 0x0000003439387210 */ /* 0x000fe40007fbe0ff */
[----:B------:R-:W-:-:S03]  /*3ea0*/  LOP3.LUT P6, RZ, R16, 0x1, RZ, 0xc0, !PT ;  /* 0x0000000110ff7812 */ /* 0x000fc600078cc0ff */
[----:B------:R-:W-:Y:S01]  /*3eb0*/  IMAD.X R57, R12, 0x1, R53, P5 ;  /* 0x000000010c397824 */ /* 0x000fe200028e0635 */
[----:B------:R-:W-:-:S04]  /*3ec0*/  LOP3.LUT P5, RZ, R16, 0x4, RZ, 0xc0, !PT ;  /* 0x0000000410ff7812 */ /* 0x000fc800078ac0ff */
[----:B------:R-:W-:-:S04]  /*3ed0*/  SEL R13, R62, R13, !P5 ;  /* 0x0000000d3e0d7207 */ /* 0x000fc80006800000 */
[----:B------:R-:W-:-:S04]  /*3ee0*/  SHF.R.S32.HI R12, RZ, 0x1f, R13 ;  /* 0x0000001fff0c7819 */ /* 0x000fc8000001140d */
[----:B------:R-:W-:-:S04]  /*3ef0*/  LEA.HI R12, R12, R13, RZ, 0x5 ;  /* 0x0000000d0c0c7211 */ /* 0x000fc800078f28ff */
[----:B------:R-:W-:-:S04]  /*3f00*/  SHF.R.S32.HI R12, RZ, 0x5, R12 ;  /* 0x00000005ff0c7819 */ /* 0x000fc8000001140c */
[----:B------:R-:W-:-:S05]  /*3f10*/  LEA.HI.SX32 R12, R59, R12, 0x1c ;  /* 0x0000000c3b0c7211 */ /* 0x000fca00078fe2ff */
[----:B------:R-:W-:-:S05]  /*3f20*/  IMAD.SHL.U32 R83, R12, 0x10, RZ ;  /* 0x000000100c537824 */ /* 0x000fca00078e00ff */
[----:B--2---:R-:W-:-:S04]  /*3f30*/  LOP3.LUT R13, R25, 0x30, R83, 0xf8, !PT ;  /* 0x00000030190d7812 */ /* 0x004fc800078ef853 */
[----:B------:R-:W-:-:S05]  /*3f40*/  LOP3.LUT R13, R13, R60, RZ, 0x3c, !PT ;  /* 0x0000003c0d0d7212 */ /* 0x000fca00078e3cff */
[----:B---3--:R-:W-:Y:S02]  /*3f50*/  IMAD.IADD R12, R24, 0x1, R13 ;  /* 0x00000001180c7824 */ /* 0x008fe400078e020d */
[C---:B------:R-:W-:Y:S02]  /*3f60*/  IMAD R13, R157.reuse, 0x2800, R72 ;  /* 0x000028009d0d7824 */ /* 0x040fe400078e0248 */
[----:B------:R-:W-:Y:S02]  /*3f70*/  IMAD R15, R157, 0x2800, R12 ;  /* 0x000028009d0f7824 */ /* 0x000fe400078e020c */
[C---:B------:R-:W-:Y:S02]  /*3f80*/  IMAD.IADD R13, R18.reuse, 0x1, R13 ;  /* 0x00000001120d7824 */ /* 0x040fe400078e020d */
[----:B------:R-:W-:-:S04]  /*3f90*/  IMAD.IADD R24, R18, 0x1, R15 ;  /* 0x0000000112187824 */ /* 0x000fc800078e020f */
[----:B------:R-:W1:Y:S04]  /*3fa0*/  LDS.128 R12, [R13+0xe000] ;  /* 0x00e000000d0c7984 */ /* 0x000e680000000c00 */
[----:B------:R-:W2:Y:S01]  /*3fb0*/  LDS.128 R24, [R24+0xe000] ;  /* 0x00e0000018187984 */ /* 0x000ea20000000c00 */
[----:B------:R-:W-:Y:S05]  /*3fc0*/  @P6 BRA `(.L_x_1120) ;  /* 0x0000000c00306947 */ /* 0x000fea0003800000 */
[--C-:B------:R-:W-:Y:S02]  /*3fd0*/  SHF.R.U32.HI R93, RZ, 0x8, R5.reuse ;  /* 0x00000008ff5d7819 */ /* 0x100fe40000011605 */
[----:B------:R-:W-:Y:S02]  /*3fe0*/  LOP3.LUT R4, R5, 0xff0000ff, RZ, 0xc0, !PT ;  /* 0xff0000ff05047812 */ /* 0x000fe400078ec0ff */
[----:B------:R-:W-:Y:S01]  /*3ff0*/  SHF.R.U32.HI R91, RZ, 0x10, R5 ;  /* 0x00000010ff5b7819 */ /* 0x000fe20000011605 */
[----:B------:R-:W-:Y:S01]  /*4000*/  IMAD.SHL.U32 R5, R93, 0x100, RZ ;  /* 0x000001005d057824 */ /* 0x000fe200078e00ff */
[----:B------:R-:W-:Y:S02]  /*4010*/  SHF.R.U32.HI R89, RZ, 0x8, R7 ;  /* 0x00000008ff597819 */ /* 0x000fe40000011607 */
[----:B------:R-:W-:Y:S02]  /*4020*/  SHF.R.U32.HI R86, RZ, 0x8, R11 ;  /* 0x00000008ff567819 */ /* 0x000fe4000001160b */
[----:B------:R-:W-:-:S02]  /*4030*/  LOP3.LUT R6, R7, 0xff0000ff, RZ, 0xc0, !PT ;  /* 0xff0000ff07067812 */ /* 0x000fc400078ec0ff */
[----:B------:R-:W-:Y:S01]  /*4040*/  SHF.R.U32.HI R88, RZ, 0x10, R7 ;  /* 0x00000010ff587819 */ /* 0x000fe20000011607 */
[----:B------:R-:W-:Y:S01]  /*4050*/  IMAD.SHL.U32 R7, R89, 0x100, RZ ;  /* 0x0000010059077824 */ /* 0x000fe200078e00ff */
[----:B------:R-:W-:Y:S01]  /*4060*/  LOP3.LUT R4, R4, 0xff00, R5, 0xf8, !PT ;  /* 0x0000ff0004047812 */ /* 0x000fe200078ef805 */
[----:B------:R-:W-:Y:S01]  /*4070*/  IMAD.U32 R5, R91, 0x10000, RZ ;  /* 0x000100005b057824 */ /* 0x000fe200078e00ff */
[----:B------:R-:W-:Y:S02]  /*4080*/  LOP3.LUT R10, R11, 0xff0000ff, RZ, 0xc0, !PT ;  /* 0xff0000ff0b0a7812 */ /* 0x000fe400078ec0ff */
[----:B------:R-:W-:Y:S01]  /*4090*/  SHF.R.U32.HI R92, RZ, 0x10, R11 ;  /* 0x00000010ff5c7819 */ /* 0x000fe2000001160b */
[----:B------:R-:W-:Y:S01]  /*40a0*/  IMAD.SHL.U32 R11, R86, 0x100, RZ ;  /* 0x00000100560b7824 */ /* 0x000fe200078e00ff */
[----:B------:R-:W-:Y:S02]  /*40b0*/  SHF.R.U32.HI R87, RZ, 0x8, R9 ;  /* 0x00000008ff577819 */ /* 0x000fe40000011609 */
[----:B------:R-:W-:Y:S01]  /*40c0*/  LOP3.LUT R7, R6, 0xff00, R7, 0xf8, !PT ;  /* 0x0000ff0006077812 */ /* 0x000fe200078ef807 */
[----:B------:R-:W-:Y:S01]  /*40d0*/  IMAD.U32 R92, R92, 0x10000, RZ ;  /* 0x000100005c5c7824 */ /* 0x000fe200078e00ff */
[----:B------:R-:W-:-:S02]  /*40e0*/  LOP3.LUT R8, R9, 0xff0000ff, RZ, 0xc0, !PT ;  /* 0xff0000ff09087812 */ /* 0x000fc400078ec0ff */
[----:B------:R-:W-:Y:S01]  /*40f0*/  SHF.R.U32.HI R90, RZ, 0x10, R9 ;  /* 0x00000010ff5a7819 */ /* 0x000fe20000011609 */
[----:B------:R-:W-:Y:S01]  /*4100*/  IMAD.SHL.U32 R9, R87, 0x100, RZ ;  /* 0x0000010057097824 */ /* 0x000fe200078e00ff */
[----:B------:R-:W-:Y:S01]  /*4110*/  LOP3.LUT R6, R4, 0xff0000, R5, 0xf8, !PT ;  /* 0x00ff000004067812 */ /* 0x000fe200078ef805 */
[----:B------:R-:W-:Y:S01]  /*4120*/  IMAD.U32 R4, R88, 0x10000, RZ ;  /* 0x0001000058047824 */ /* 0x000fe200078e00ff */
[----:B------:R-:W-:Y:S01]  /*4130*/  LOP3.LUT R91, R10, 0xff00, R11, 0xf8, !PT ;  /* 0x0000ff000a5b7812 */ /* 0x000fe200078ef80b */
[----:B------:R-:W-:Y:S01]  /*4140*/  IMAD.U32 R90, R90, 0x10000, RZ ;  /* 0x000100005a5a7824 */ /* 0x000fe200078e00ff */
[----:B------:R-:W-:Y:S02]  /*4150*/  F2FP.F16.E4M3.UNPACK_B R88, R85.H1 ;  /* 0x00000055ff58723e */ /* 0x000fe400030006ff */
[----:B--2---:R-:W-:Y:S02]  /*4160*/  F2FP.F16.E4M3.UNPACK_B R11, R24.H1 ;  /* 0x00000018ff0b723e */ /* 0x004fe400030006ff */
[----:B-1----:R-:W-:Y:S01]  /*4170*/  F2FP.F16.E4M3.UNPACK_B R10, R12.H1 ;  /* 0x0000000cff0a723e */ /* 0x002fe200030006ff */
[----:B------:R-:W-:Y:S01]  /*4180*/  HADD2.F32 R5, -RZ, R88.H0_H0 ;  /* 0x20000058ff057230 */ /* 0x000fe20000004100 */
[----:B------:R-:W-:Y:S01]  /*4190*/  LOP3.LUT R89, R8, 0xff00, R9, 0xf8, !PT ;  /* 0x0000ff0008597812 */ /* 0x000fe200078ef809 */
[----:B------:R-:W-:Y:S01]  /*41a0*/  HADD2.F32 R9, -RZ, R11.H0_H0 ;  /* 0x2000000bff097230 */ /* 0x000fe20000004100 */
[----:B------:R-:W-:Y:S01]  /*41b0*/  F2FP.F16.E4M3.UNPACK_B R86, R84.H1 ;  /* 0x00000054ff56723e */ /* 0x000fe200030006ff */
[--C-:B------:R-:W-:Y:S01]  /*41c0*/  HADD2.F32 R8, -RZ, R10.reuse.H0_H0 ;  /* 0x2000000aff087230 */ /* 0x100fe20000004100 */
[----:B------:R-:W-:Y:S01]  /*41d0*/  LOP3.LUT R4, R7, 0xff0000, R4, 0xf8, !PT ;  /* 0x00ff000007047812 */ /* 0x000fe200078ef804 */
[----:B------:R-:W-:-:S02]  /*41e0*/  HADD2.F32 R10, -RZ, R10.H1_H1 ;  /* 0x3000000aff0a7230 */ /* 0x000fc40000004100 */
[-C--:B------:R-:W-:Y:S01]  /*41f0*/  FMUL.FTZ R93, R9, R5.reuse ;  /* 0x00000005095d7220 */ /* 0x080fe20000410000 */
[----:B------:R-:W-:Y:S02]  /*4200*/  HADD2.F32 R87, -RZ, R86.H0_H0 ;  /* 0x20000056ff577230 */ /* 0x000fe40000004100 */
[C---:B------:R-:W-:Y:S01]  /*4210*/  FMUL.FTZ R94, R8.reuse, R5 ;  /* 0x00000005085e7220 */ /* 0x040fe20000410000 */
[----:B------:R-:W-:Y:S01]  /*4220*/  LOP3.LUT R5, R91, 0xff0000, R92, 0xf8, !PT ;  /* 0x00ff00005b057812 */ /* 0x000fe200078ef85c */
[----:B------:R-:W-:Y:S01]  /*4230*/  HADD2.F32 R91, -RZ, R88.H1_H1 ;  /* 0x30000058ff5b7230 */ /* 0x000fe20000004100 */
[----:B------:R-:W-:Y:S01]  /*4240*/  LOP3.LUT R7, R89, 0xff0000, R90, 0xf8, !PT ;  /* 0x00ff000059077812 */ /* 0x000fe200078ef85a */
[-C--:B------:R-:W-:Y:S01]  /*4250*/  FFMA.FTZ R8, R8, R87.reuse, -R93 ;  /* 0x0000005708087223 */ /* 0x080fe2000001085d */
[----:B------:R-:W-:Y:S01]  /*4260*/  FFMA.FTZ R9, R9, R87, R94 ;  /* 0x0000005709097223 */ /* 0x000fe2000001005e */
[----:B------:R-:W-:Y:S01]  /*4270*/  HADD2.F32 R87, -RZ, R86.H1_H1 ;  /* 0x30000056ff577230 */ /* 0x000fe20000004100 */
[----:B------:R-:W-:Y:S01]  /*4280*/  F2FP.F16.E4M3.UNPACK_B R89, R85 ;  /* 0x00000055ff59723e */ /* 0x000fe200020006ff */
[----:B------:R-:W-:Y:S01]  /*4290*/  HADD2.F32 R86, -RZ, R11.H1_H1 ;  /* 0x3000000bff567230 */ /* 0x000fe20000004100 */
[----:B------:R-:W-:-:S02]  /*42a0*/  F2FP.F16.E4M3.UNPACK_B R88, R84 ;  /* 0x00000054ff58723e */ /* 0x000fc400020006ff */
[----:B------:R-:W-:Y:S01]  /*42b0*/  F2FP.F16.E4M3.UNPACK_B R24, R24 ;  /* 0x00000018ff18723e */ /* 0x000fe200020006ff */
[----:B------:R-:W-:Y:S01]  /*42c0*/  HADD2.F32 R90, -RZ, R89.H0_H0 ;  /* 0x20000059ff5a7230 */ /* 0x000fe20000004100 */
[----:B------:R-:W-:Y:S01]  /*42d0*/  F2FP.F16.E4M3.UNPACK_B R84, R12 ;  /* 0x0000000cff54723e */ /* 0x000fe200020006ff */
[-C--:B------:R-:W-:Y:S01]  /*42e0*/  FMUL.FTZ R11, R86, R91.reuse ;  /* 0x0000005b560b7220 */ /* 0x080fe20000410000 */
[C---:B------:R-:W-:Y:S01]  /*42f0*/  FMUL.FTZ R91, R10.reuse, R91 ;  /* 0x0000005b0a5b7220 */ /* 0x040fe20000410000 */
[----:B------:R-:W-:Y:S02]  /*4300*/  HADD2.F32 R85, -RZ, R24.H0_H0 ;  /* 0x20000018ff557230 */ /* 0x000fe40000004100 */
[----:B------:R-:W-:Y:S02]  /*4310*/  HADD2.F32 R12, -RZ, R84.H0_H0 ;  /* 0x20000054ff0c7230 */ /* 0x000fe40000004100 */
[-C--:B------:R-:W-:Y:S01]  /*4320*/  FFMA.FTZ R11, R10, R87.reuse, -R11 ;  /* 0x000000570a0b7223 */ /* 0x080fe2000001080b */
[----:B------:R-:W-:Y:S01]  /*4330*/  FFMA.FTZ R10, R86, R87, R91 ;  /* 0x00000057560a7223 */ /* 0x000fe2000001005b */
[----:B------:R-:W-:-:S02]  /*4340*/  HADD2.F32 R86, -RZ, R88.H0_H0 ;  /* 0x20000058ff567230 */ /* 0x000fc40000004100 */
[CC--:B------:R-:W-:Y:S01]  /*4350*/  FMUL.FTZ R91, R85.reuse, R90.reuse ;  /* 0x0000005a555b7220 */ /* 0x0c0fe20000410000 */
[----:B------:R-:W-:Y:S01]  /*4360*/  FMUL.FTZ R90, R12, R90 ;  /* 0x0000005a0c5a7220 */ /* 0x000fe20000410000 */
[----:B------:R-:W-:Y:S01]  /*4370*/  HADD2.F32 R89, -RZ, R89.H1_H1 ;  /* 0x30000059ff597230 */ /* 0x000fe20000004100 */
[----:B------:R-:W-:Y:S01]  /*4380*/  F2FP.SATFINITE.E4M3.F32.PACK_AB_MERGE_C R9, R10, R9, RZ ;  /* 0x000000090a09723e */ /* 0x000fe200048070ff */
[----:B------:R-:W-:Y:S02]  /*4390*/  HADD2.F32 R87, -RZ, R24.H1_H1 ;  /* 0x30000018ff577230 */ /* 0x000fe40000004100 */
[-C--:B------:R-:W-:Y:S01]  /*43a0*/  FFMA.FTZ R12, R12, R86.reuse, -R91 ;  /* 0x000000560c0c7223 */ /* 0x080fe2000001085b */
[----:B------:R-:W-:Y:S01]  /*43b0*/  FFMA.FTZ R24, R85, R86, R90 ;  /* 0x0000005655187223 */ /* 0x000fe2000001005a */
[----:B------:R-:W-:Y:S01]  /*43c0*/  HADD2.F32 R84, -RZ, R84.H1_H1 ;  /* 0x30000054ff547230 */ /* 0x000fe20000004100 */
[----:B------:R-:W-:Y:S01]  /*43d0*/  F2FP.F16.E4M3.UNPACK_B R91, R82.H1 ;  /* 0x00000052ff5b723e */ /* 0x000fe200030006ff */
[----:B------:R-:W-:-:S02]  /*43e0*/  HADD2.F32 R86, -RZ, R88.H1_H1 ;  /* 0x30000058ff567230 */ /* 0x000fc40000004100 */
[CC--:B------:R-:W-:Y:S01]  /*43f0*/  FMUL.FTZ R85, R87.reuse, R89.reuse ;  /* 0x0000005957557220 */ /* 0x0c0fe20000410000 */
[----:B------:R-:W-:Y:S01]  /*4400*/  F2FP.F16.E4M3.UNPACK_B R88, R26.H1 ;  /* 0x0000001aff58723e */ /* 0x000fe200030006ff */
[C---:B------:R-:W-:Y:S01]  /*4410*/  FMUL.FTZ R94, R84.reuse, R89 ;  /* 0x00000059545e7220 */ /* 0x040fe20000410000 */
[----:B------:R-:W-:Y:S01]  /*4420*/  F2FP.F16.E4M3.UNPACK_B R90, R80.H1 ;  /* 0x00000050ff5a723e */ /* 0x000fe200030006ff */
[----:B------:R-:W-:Y:S01]  /*4430*/  FFMA.FTZ R85, R84, R86, -R85 ;  /* 0x0000005654557223 */ /* 0x000fe20000010855 */
[----:B------:R-:W-:Y:S01]  /*4440*/  F2FP.F16.E4M3.UNPACK_B R84, R14.H1 ;  /* 0x0000000eff54723e */ /* 0x000fe200030006ff */
[--C-:B------:R-:W-:Y:S02]  /*4450*/  HADD2.F32 R92, -RZ, R91.reuse.H0_H0 ;  /* 0x2000005bff5c7230 */ /* 0x100fe40000004100 */
[----:B------:R-:W-:Y:S01]  /*4460*/  FFMA.FTZ R87, R87, R86, R94 ;  /* 0x0000005657577223 */ /* 0x000fe2000001005e */
[----:B------:R-:W-:Y:S01]  /*4470*/  HADD2.F32 R89, -RZ, R88.H0_H0 ;  /* 0x20000058ff597230 */ /* 0x000fe20000004100 */
[----:B------:R-:W-:Y:S01]  /*4480*/  F2FP.F16.E4M3.UNPACK_B R14, R14 ;  /* 0x0000000eff0e723e */ /* 0x000fe200020006ff */
[----:B------:R-:W-:Y:S01]  /*4490*/  HADD2.F32 R95, -RZ, R91.H1_H1 ;  /* 0x3000005bff5f7230 */ /* 0x000fe20000004100 */
[----:B------:R-:W-:Y:S01]  /*44a0*/  F2FP.SATFINITE.E4M3.F32.PACK_AB_MERGE_C R8, R11, R8, RZ ;  /* 0x000000080b08723e */ /* 0x000fe200048070ff */
[----:B------:R-:W-:-:S02]  /*44b0*/  HADD2.F32 R86, -RZ, R84.H0_H0 ;  /* 0x20000054ff567230 */ /* 0x000fc40000004100 */
[-C--:B------:R-:W-:Y:S01]  /*44c0*/  FMUL.FTZ R93, R89, R92.reuse ;  /* 0x0000005c595d7220 */ /* 0x080fe20000410000 */
[----:B------:R-:W-:Y:S01]  /*44d0*/  HADD2.F32 R91, -RZ, R90.H0_H0 ;  /* 0x2000005aff5b7230 */ /* 0x000fe20000004100 */
[----:B------:R-:W-:Y:S01]  /*44e0*/  F2FP.F16.E4M3.UNPACK_B R10, R25 ;  /* 0x00000019ff0a723e */ /* 0x000fe200020006ff */
[----:B------:R-:W-:Y:S02]  /*44f0*/  HADD2.F32 R88, -RZ, R88.H1_H1 ;  /* 0x30000058ff587230 */ /* 0x000fe40000004100 */
[C---:B------:R-:W-:Y:S01]  /*4500*/  FMUL.FTZ R94, R86.reuse, R92 ;  /* 0x0000005c565e7220 */ /* 0x040fe20000410000 */
[----:B------:R-:W-:Y:S02]  /*4510*/  HADD2.F32 R84, -RZ, R84.H1_H1 ;  /* 0x30000054ff547230 */ /* 0x000fe40000004100 */
[----:B------:R-:W-:Y:S01]  /*4520*/  FFMA.FTZ R92, R86, R91, -R93 ;  /* 0x0000005b565c7223 */ /* 0x000fe2000001085d */
[----:B------:R-:W-:Y:S02]  /*4530*/  HADD2.F32 R93, -RZ, R90.H1_H1 ;  /* 0x3000005aff5d7230 */ /* 0x000fe40000004100 */
[-C--:B------:R-:W-:Y:S01]  /*4540*/  FMUL.FTZ R97, R88, R95.reuse ;  /* 0x0000005f58617220 */ /* 0x080fe20000410000 */
[----:B------:R-:W-:Y:S01]  /*4550*/  F2FP.F16.E4M3.UNPACK_B R86, R82 ;  /* 0x00000052ff56723e */ /* 0x000fe200020006ff */
[C---:B------:R-:W-:Y:S01]  /*4560*/  FMUL.FTZ R95, R84.reuse, R95 ;  /* 0x0000005f545f7220 */ /* 0x040fe20000410000 */
[----:B------:R-:W-:Y:S01]  /*4570*/  F2FP.F16.E4M3.UNPACK_B R82, R26 ;  /* 0x0000001aff52723e */ /* 0x000fe200020006ff */
[-C--:B------:R-:W-:Y:S01]  /*4580*/  FFMA.FTZ R101, R84, R93.reuse, -R97 ;  /* 0x0000005d54657223 */ /* 0x080fe20000010861 */
[----:B------:R-:W-:Y:S01]  /*4590*/  F2FP.F16.E4M3.UNPACK_B R84, R80 ;  /* 0x00000050ff54723e */ /* 0x000fe200020006ff */
[----:B------:R-:W-:Y:S01]  /*45a0*/  FFMA.FTZ R103, R88, R93, R95 ;  /* 0x0000005d58677223 */ /* 0x000fe2000001005f */
[----:B------:R-:W-:-:S02]  /*45b0*/  HADD2.F32 R93, -RZ, R86.H0_H0 ;  /* 0x20000056ff5d7230 */ /* 0x000fc40000004100 */
[----:B------:R-:W-:Y:S01]  /*45c0*/  FFMA.FTZ R94, R89, R91, R94 ;  /* 0x0000005b595e7223 */ /* 0x000fe2000001005e */
[----:B------:R-:W-:Y:S01]  /*45d0*/  HADD2.F32 R80, -RZ, R82.H0_H0 ;  /* 0x20000052ff507230 */ /* 0x000fe20000004100 */
[----:B------:R-:W-:Y:S01]  /*45e0*/  F2FP.F16.E4M3.UNPACK_B R11, R7 ;  /* 0x00000007ff0b723e */ /* 0x000fe200020006ff */
[----:B------:R-:W-:Y:S01]  /*45f0*/  HADD2.F32 R95, -RZ, R86.H1_H1 ;  /* 0x30000056ff5f7230 */ /* 0x000fe20000004100 */
[----:B------:R-:W-:Y:S01]  /*4600*/  F2FP.SATFINITE.E4M3.F32.PACK_AB_MERGE_C R24, R87, R24, R9 ;  /* 0x000000185718723e */ /* 0x000fe20004807009 */
[----:B------:R-:W-:Y:S02]  /*4610*/  HADD2.F32 R26, -RZ, R14.H0_H0 ;  /* 0x2000000eff1a7230 */ /* 0x000fe40000004100 */
[----:B------:R-:W-:Y:S01]  /*4620*/  FMUL.FTZ R97, R80, R93 ;  /* 0x0000005d50617220 */ /* 0x000fe20000410000 */
[----:B------:R-:W-:Y:S01]  /*4630*/  HADD2.F32 R82, -RZ, R82.H1_H1 ;  /* 0x30000052ff527230 */ /* 0x000fe20000004100 */
[----:B------:R-:W-:Y:S01]  /*4640*/  F2FP.F16.E4M3.UNPACK_B R9, R13 ;  /* 0x0000000dff09723e */ /* 0x000fe200020006ff */
[----:B------:R-:W-:-:S02]  /*4650*/  HADD2.F32 R14, -RZ, R14.H1_H1 ;  /* 0x3000000eff0e7230 */ /* 0x000fc40000004100 */
[----:B------:R-:W-:Y:S01]  /*4660*/  FMUL.FTZ R93, R26, R93 ;  /* 0x0000005d1a5d7220 */ /* 0x000fe20000410000 */
[--C-:B------:R-:W-:Y:S02]  /*4670*/  HADD2.F32 R89, -RZ, R84.reuse.H0_H0 ;  /* 0x20000054ff597230 */ /* 0x100fe40000004100 */
[-C--:B------:R-:W-:Y:S01]  /*4680*/  FMUL.FTZ R99, R82, R95.reuse ;  /* 0x0000005f52637220 */ /* 0x080fe20000410000 */
[----:B------:R-:W-:Y:S02]  /*4690*/  HADD2.F32 R91, -RZ, R84.H1_H1 ;  /* 0x30000054ff5b7230 */ /* 0x000fe40000004100 */
[----:B------:R-:W-:Y:S01]  /*46a0*/  FMUL.FTZ R95, R14, R95 ;  /* 0x0000005f0e5f7220 */ /* 0x000fe20000410000 */
[----:B------:R-:W-:Y:S01]  /*46b0*/  F2FP.SATFINITE.E4M3.F32.PACK_AB_MERGE_C R12, R85, R12, R8 ;  /* 0x0000000c550c723e */ /* 0x000fe20004807008 */
[-C--:B------:R-:W-:Y:S01]  /*46c0*/  FFMA.FTZ R97, R26, R89.reuse, -R97 ;  /* 0x000000591a617223 */ /* 0x080fe20000010861 */
[----:B------:R-:W-:Y:S01]  /*46d0*/  FFMA.FTZ R26, R80, R89, R93 ;  /* 0x00000059501a7223 */ /* 0x000fe2000001005d */
[----:B------:R-:W-:Y:S01]  /*46e0*/  FFMA.FTZ R95, R82, R91, R95 ;  /* 0x0000005b525f7223 */ /* 0x000fe2000001005f */
[----:B------:R-:W-:Y:S01]  /*46f0*/  HADD2.F32 R80, -RZ, R10.H0_H0 ;  /* 0x2000000aff507230 */ /* 0x000fe20000004100 */
[----:B------:R-:W-:Y:S01]  /*4700*/  F2FP.F16.E4M3.UNPACK_B R82, R6 ;  /* 0x00000006ff52723e */ /* 0x000fe200020006ff */
[----:B------:R-:W-:Y:S01]  /*4710*/  HADD2.F32 R87, -RZ, R11.H0_H0 ;  /* 0x2000000bff577230 */ /* 0x000fe20000004100 */
[----:B------:R-:W-:Y:S01]  /*4720*/  F2FP.F16.E4M3.UNPACK_B R25, R25.H1 ;  /* 0x00000019ff19723e */ /* 0x000fe200030006ff */
[----:B------:R-:W-:Y:S01]  /*4730*/  HADD2.F32 R8, -RZ, R9.H0_H0 ;  /* 0x20000009ff087230 */ /* 0x000fe20000004100 */
[----:B------:R-:W-:Y:S01]  /*4740*/  F2FP.F16.E4M3.UNPACK_B R13, R13.H1 ;  /* 0x0000000dff0d723e */ /* 0x000fe200030006ff */
[----:B------:R-:W-:-:S02]  /*4750*/  HADD2.F32 R85, -RZ, R82.H0_H0 ;  /* 0x20000052ff557230 */ /* 0x000fc40000004100 */
[-C--:B------:R-:W-:Y:S01]  /*4760*/  FMUL.FTZ R89, R80, R87.reuse ;  /* 0x0000005750597220 */ /* 0x080fe20000410000 */
[----:B------:R-:W-:Y:S02]  /*4770*/  HADD2.F32 R84, -RZ, R11.H1_H1 ;  /* 0x3000000bff547230 */ /* 0x000fe40000004100 */
[C---:B------:R-:W-:Y:S01]  /*4780*/  FMUL.FTZ R87, R8.reuse, R87 ;  /* 0x0000005708577220 */ /* 0x040fe20000410000 */
[----:B------:R-:W-:Y:S02]  /*4790*/  HADD2.F32 R10, -RZ, R10.H1_H1 ;  /* 0x3000000aff0a7230 */ /* 0x000fe40000004100 */
[-C--:B------:R-:W-:Y:S01]  /*47a0*/  FFMA.FTZ R8, R8, R85.reuse, -R89 ;  /* 0x0000005508087223 */ /* 0x080fe20000010859 */
[----:B------:R-:W-:Y:S02]  /*47b0*/  HADD2.F32 R11, -RZ, R9.H1_H1 ;  /* 0x30000009ff0b7230 */ /* 0x000fe40000004100 */
[----:B------:R-:W-:Y:S01]  /*47c0*/  FFMA.FTZ R9, R80, R85, R87 ;  /* 0x0000005550097223 */ /* 0x000fe20000010057 */
[----:B------:R-:W-:-:S02]  /*47d0*/  HADD2.F32 R82, -RZ, R82.H1_H1 ;  /* 0x30000052ff527230 */ /* 0x000fc40000004100 */
[C---:B------:R-:W-:Y:S01]  /*47e0*/  FMUL.FTZ R80, R10.reuse, R84 ;  /* 0x000000540a507220 */ /* 0x040fe20000410000 */
[----:B------:R-:W-:Y:S01]  /*47f0*/  F2FP.F16.E4M3.UNPACK_B R6, R6.H1 ;  /* 0x00000006ff06723e */ /* 0x000fe200030006ff */
[C---:B------:R-:W-:Y:S01]  /*4800*/  FMUL.FTZ R85, R11.reuse, R84 ;  /* 0x000000540b557220 */ /* 0x040fe20000410000 */
[----:B------:R-:W-:Y:S01]  /*4810*/  F2FP.F16.E4M3.UNPACK_B R84, R7.H1 ;  /* 0x00000007ff54723e */ /* 0x000fe200030006ff */
[-C--:B------:R-:W-:Y:S01]  /*4820*/  FFMA.FTZ R11, R11, R82.reuse, -R80 ;  /* 0x000000520b0b7223 */ /* 0x080fe20000010850 */
[----:B------:R-:W-:Y:S02]  /*4830*/  HADD2.F32 R80, -RZ, R25.H0_H0 ;  /* 0x20000019ff507230 */ /* 0x000fe40000004100 */
[----:B------:R-:W-:Y:S01]  /*4840*/  FFMA.FTZ R10, R10, R82, R85 ;  /* 0x000000520a0a7223 */ /* 0x000fe20000010055 */
[----:B------:R-:W-:Y:S02]  /*4850*/  HADD2.F32 R7, -RZ, R13.H0_H0 ;  /* 0x2000000dff077230 */ /* 0x000fe40000004100 */
[----:B------:R-:W-:Y:S01]  /*4860*/  FFMA.FTZ R14, R14, R91, -R99 ;  /* 0x0000005b0e0e7223 */ /* 0x000fe20000010863 */
[----:B------:R-:W-:Y:S01]  /*4870*/  HADD2.F32 R85, -RZ, R84.H0_H0 ;  /* 0x20000054ff557230 */ /* 0x000fe20000004100 */
[----:B------:R-:W-:Y:S01]  /*4880*/  F2FP.F16.E4M3.UNPACK_B R87, R5 ;  /* 0x00000005ff57723e */ /* 0x000fe200020006ff */
[----:B------:R-:W-:Y:S01]  /*4890*/  HADD2.F32 R82, -RZ, R6.H0_H0 ;  /* 0x20000006ff527230 */ /* 0x000fe20000004100 */
[----:B------:R-:W-:Y:S01]  /*48a0*/  F2FP.SATFINITE.E4M3.F32.PACK_AB_MERGE_C R92, R101, R92, RZ ;  /* 0x0000005c655c723e */ /* 0x000fe200048070ff */
[----:B------:R-:W-:-:S02]  /*48b0*/  HADD2.F32 R25, -RZ, R25.H1_H1 ;  /* 0x30000019ff197230 */ /* 0x000fc40000004100 */
[CC--:B------:R-:W-:Y:S01]  /*48c0*/  FMUL.FTZ R88, R80.reuse, R85.reuse ;  /* 0x0000005550587220 */ /* 0x0c0fe20000410000 */
[----:B------:R-:W-:Y:S01]  /*48d0*/  FMUL.FTZ R85, R7, R85 ;  /* 0x0000005507557220 */ /* 0x000fe20000410000 */
[----:B------:R-:W-:Y:S01]  /*48e0*/  HADD2.F32 R86, -RZ, R84.H1_H1 ;  /* 0x30000054ff567230 */ /* 0x000fe20000004100 */
[----:B------:R-:W-:Y:S01]  /*48f0*/  F2FP.SATFINITE.E4M3.F32.PACK_AB_MERGE_C R94, R103, R94, RZ ;  /* 0x0000005e675e723e */ /* 0x000fe200048070ff */
[----:B------:R-:W-:Y:S02]  /*4900*/  HADD2.F32 R13, -RZ, R13.H1_H1 ;  /* 0x3000000dff0d7230 */ /* 0x000fe40000004100 */
[-C--:B------:R-:W-:Y:S01]  /*4910*/  FFMA.FTZ R91, R80, R82.reuse, R85 ;  /* 0x00000052505b7223 */ /* 0x080fe20000010055 */
[----:B------:R-:W-:Y:S02]  /*4920*/  HADD2.F32 R84, -RZ, R6.H1_H1 ;  /* 0x30000006ff547230 */ /* 0x000fe40000004100 */
[----:B------:R-:W-:Y:S01]  /*4930*/  FFMA.FTZ R6, R7, R82, -R88 ;  /* 0x0000005207067223 */ /* 0x000fe20000010858 */
[----:B------:R-:W-:Y:S01]  /*4940*/  F2FP.F16.E4M3.UNPACK_B R80, R27 ;  /* 0x0000001bff50723e */ /* 0x000fe200020006ff */
[-C--:B------:R-:W-:Y:S01]  /*4950*/  FMUL.FTZ R90, R25, R86.reuse ;  /* 0x00000056195a7220 */ /* 0x080fe20000410000 */
[----:B------:R-:W-:Y:S01]  /*4960*/  F2FP.F16.E4M3.UNPACK_B R7, R15 ;  /* 0x0000000fff07723e */ /* 0x000fe200020006ff */
[C---:B------:R-:W-:Y:S01]  /*4970*/  FMUL.FTZ R86, R13.reuse, R86 ;  /* 0x000000560d567220 */ /* 0x040fe20000410000 */
[----:B------:R-:W-:Y:S01]  /*4980*/  F2FP.F16.E4M3.UNPACK_B R88, R5.H1 ;  /* 0x00000005ff58723e */ /* 0x000fe200030006ff */
[----:B------:R-:W-:Y:S01]  /*4990*/  FFMA.FTZ R93, R13, R84, -R90 ;  /* 0x000000540d5d7223 */ /* 0x000fe2000001085a */
[----:B------:R-:W-:Y:S01]  /*49a0*/  F2FP.F16.E4M3.UNPACK_B R15, R15.H1 ;  /* 0x0000000fff0f723e */ /* 0x000fe200030006ff */
[----:B------:R-:W-:Y:S01]  /*49b0*/  HADD2.F32 R82, -RZ, R80.H0_H0 ;  /* 0x20000050ff527230 */ /* 0x000fe20000004100 */
[----:B------:R-:W-:Y:S01]  /*49c0*/  F2FP.F16.E4M3.UNPACK_B R27, R27.H1 ;  /* 0x0000001bff1b723e */ /* 0x000fe200030006ff */
[----:B------:R-:W-:Y:S01]  /*49d0*/  HADD2.F32 R89, -RZ, R87.H0_H0 ;  /* 0x20000057ff597230 */ /* 0x000fe20000004100 */
[----:B------:R-:W-:Y:S01]  /*49e0*/  F2FP.F16.E4M3.UNPACK_B R5, R4 ;  /* 0x00000004ff05723e */ /* 0x000fe200020006ff */
[----:B------:R-:W-:Y:S01]  /*49f0*/  HADD2.F32 R13, -RZ, R7.H0_H0 ;  /* 0x20000007ff0d7230 */ /* 0x000fe20000004100 */
[----:B------:R-:W-:Y:S01]  /*4a00*/  F2FP.SATFINITE.E4M3.F32.PACK_AB_MERGE_C R14, R14, R97, R92 ;  /* 0x000000610e0e723e */ /* 0x000fe2000480705c */
[----:B------:R-:W-:Y:S01]  /*4a10*/  FFMA.FTZ R92, R25, R84, R86 ;  /* 0x00000054195c7223 */ /* 0x000fe20000010056 */
[----:B------:R-:W-:Y:S01]  /*4a20*/  F2FP.SATFINITE.E4M3.F32.PACK_AB_MERGE_C R26, R95, R26, R94 ;  /* 0x0000001a5f1a723e */ /* 0x000fe2000480705e */
[----:B------:R-:W-:Y:S01]  /*4a30*/  HADD2.F32 R25, -RZ, R15.H0_H0 ;  /* 0x2000000fff197230 */ /* 0x000fe20000004100 */
[----:B------:R-:W-:Y:S01]  /*4a40*/  F2FP.F16.E4M3.UNPACK_B R84, R4.H1 ;  /* 0x00000004ff54723e */ /* 0x000fe200030006ff */
[----:B------:R-:W-:-:S02]  /*4a50*/  HADD2.F32 R4, -RZ, R27.H0_H0 ;  /* 0x2000001bff047230 */ /* 0x000fc40000004100 */
[CC--:B------:R-:W-:Y:S01]  /*4a60*/  FMUL.FTZ R94, R82.reuse, R89.reuse ;  /* 0x00000059525e7220 */ /* 0x0c0fe20000410000 */
[--C-:B------:R-:W-:Y:S02]  /*4a70*/  HADD2.F32 R90, -RZ, R88.reuse.H0_H0 ;  /* 0x20000058ff5a7230 */ /* 0x100fe40000004100 */
[----:B------:R-:W-:Y:S01]  /*4a80*/  FMUL.FTZ R89, R13, R89 ;  /* 0x000000590d597220 */ /* 0x000fe20000410000 */
[----:B------:R-:W-:Y:S01]  /*4a90*/  HADD2.F32 R85, -RZ, R5.H0_H0 ;  /* 0x20000005ff557230 */ /* 0x000fe20000004100 */
[----:B------:R-:W-:Y:S01]  /*4aa0*/  F2FP.SATFINITE.E4M3.F32.PACK_AB_MERGE_C R6, R93, R6, RZ ;  /* 0x000000065d06723e */ /* 0x000fe200048070ff */
[----:B------:R-:W-:Y:S02]  /*4ab0*/  HADD2.F32 R27, -RZ, R27.H1_H1 ;  /* 0x3000001bff1b7230 */ /* 0x000fe40000004100 */
[----:B------:R-:W-:Y:S01]  /*4ac0*/  FMUL.FTZ R95, R25, R90 ;  /* 0x0000005a195f7220 */ /* 0x000fe20000410000 */
[----:B------:R-:W-:Y:S02]  /*4ad0*/  HADD2.F32 R88, -RZ, R88.H1_H1 ;  /* 0x30000058ff587230 */ /* 0x000fe40000004100 */
[----:B------:R-:W-:Y:S01]  /*4ae0*/  FFMA.FTZ R89, R82, R85, R89 ;  /* 0x0000005552597223 */ /* 0x000fe20000010059 */
[----:B------:R-:W-:-:S02]  /*4af0*/  HADD2.F32 R15, -RZ, R15.H1_H1 ;  /* 0x3000000fff0f7230 */ /* 0x000fc40000004100 */
[C---:B------:R-:W-:Y:S01]  /*4b00*/  FMUL.FTZ R96, R4.reuse, R90 ;  /* 0x0000005a04607220 */ /* 0x040fe20000410000 */
[----:B------:R-:W-:Y:S02]  /*4b10*/  HADD2.F32 R86, -RZ, R84.H0_H0 ;  /* 0x20000054ff567230 */ /* 0x000fe40000004100 */
[-C--:B------:R-:W-:Y:S01]  /*4b20*/  FMUL.FTZ R82, R27, R88.reuse ;  /* 0x000000581b527220 */ /* 0x080fe20000410000 */
[----:B------:R-:W-:Y:S02]  /*4b30*/  HADD2.F32 R80, -RZ, R80.H1_H1 ;  /* 0x30000050ff507230 */ /* 0x000fe40000004100 */
[----:B------:R-:W-:Y:S01]  /*4b40*/  FMUL.FTZ R88, R15, R88 ;  /* 0x000000580f587220 */ /* 0x000fe20000410000 */
[----:B------:R-:W-:Y:S02]  /*4b50*/  HADD2.F32 R87, -RZ, R87.H1_H1 ;  /* 0x30000057ff577230 */ /* 0x000fe40000004100 */
[----:B------:R-:W-:Y:S01]  /*4b60*/  FFMA.FTZ R95, R4, R86, R95 ;  /* 0x00000056045f7223 */ /* 0x000fe2000001005f */
[----:B------:R-:W-:-:S02]  /*4b70*/  HADD2.F32 R7, -RZ, R7.H1_H1 ;  /* 0x30000007ff077230 */ /* 0x000fc40000004100 */
[----:B------:R-:W-:Y:S01]  /*4b80*/  FFMA.FTZ R96, R25, R86, -R96 ;  /* 0x0000005619607223 */ /* 0x000fe20000010860 */
[----:B------:R-:W-:Y:S02]  /*4b90*/  HADD2.F32 R84, -RZ, R84.H1_H1 ;  /* 0x30000054ff547230 */ /* 0x000fe40000004100 */
[CC--:B------:R-:W-:Y:S01]  /*4ba0*/  FMUL.FTZ R4, R80.reuse, R87.reuse ;  /* 0x0000005750047220 */ /* 0x0c0fe20000410000 */
[----:B------:R-:W-:Y:S02]  /*4bb0*/  HADD2.F32 R5, -RZ, R5.H1_H1 ;  /* 0x30000005ff057230 */ /* 0x000fe40000004100 */
[----:B------:R-:W-:Y:S01]  /*4bc0*/  FMUL.FTZ R87, R7, R87 ;  /* 0x0000005707577220 */ /* 0x000fe20000410000 */
[----:B------:R-:W-:Y:S01]  /*4bd0*/  FFMA.FTZ R94, R13, R85, -R94 ;  /* 0x000000550d5e7223 */ /* 0x000fe2000001085e */
[-C--:B------:R-:W-:Y:S01]  /*4be0*/  FFMA.FTZ R15, R15, R84.reuse, -R82 ;  /* 0x000000540f0f7223 */ /* 0x080fe20000010852 */
[----:B------:R-:W-:Y:S01]  /*4bf0*/  FFMA.FTZ R88, R27, R84, R88 ;  /* 0x000000541b587223 */ /* 0x000fe20000010058 */
[-C--:B------:R-:W-:Y:S01]  /*4c00*/  FFMA.FTZ R7, R7, R5.reuse, -R4 ;  /* 0x0000000507077223 */ /* 0x080fe20000010804 */
[----:B------:R-:W-:Y:S01]  /*4c10*/  FFMA.FTZ R80, R80, R5, R87 ;  /* 0x0000000550507223 */ /* 0x000fe20000010057 */
[----:B------:R-:W-:-:S02]  /*4c20*/  F2FP.SATFINITE.E4M3.F32.PACK_AB_MERGE_C R91, R92, R91, RZ ;  /* 0x0000005b5c5b723e */ /* 0x000fc400048070ff */
[----:B------:R-:W-:Y:S02]  /*4c30*/  F2FP.SATFINITE.E4M3.F32.PACK_AB_MERGE_C R15, R15, R96, RZ ;  /* 0x000000600f0f723e */ /* 0x000fe400048070ff */
[----:B------:R-:W-:Y:S02]  /*4c40*/  F2FP.SATFINITE.E4M3.F32.PACK_AB_MERGE_C R88, R88, R95, RZ ;  /* 0x0000005f5858723e */ /* 0x000fe400048070ff */
[----:B------:R-:W-:Y:S02]  /*4c50*/  F2FP.SATFINITE.E4M3.F32.PACK_AB_MERGE_C R13, R11, R8, R6 ;  /* 0x000000080b0d723e */ /* 0x000fe40004807006 */
[----:B------:R-:W-:Y:S02]  /*4c60*/  F2FP.SATFINITE.E4M3.F32.PACK_AB_MERGE_C R15, R7, R94, R15 ;  /* 0x0000005e070f723e */ /* 0x000fe4000480700f */
[----:B------:R-:W-:Y:S02]  /*4c70*/  F2FP.SATFINITE.E4M3.F32.PACK_AB_MERGE_C R25, R10, R9, R91 ;  /* 0x000000090a19723e */ /* 0x000fe4000480705b */
[----:B------:R-:W-:-:S07]  /*4c80*/  F2FP.SATFINITE.E4M3.F32.PACK_AB_MERGE_C R27, R80, R89, R88 ;  /* 0x00000059501b723e */ /* 0x000fce0004807058 */
.L_x_1120:
[----:B------:R-:W-:Y:S05]  /*4c90*/  BSYNC B1 ;  /* 0x0000000000017941 */ /* 0x000fea0003800000 */
.L_x_1119:
        /* <DEDUP_REMOVED lines=10> */
.L_x_1102:
[----:B------:R-:W2:Y:S02]  /*4d40*/  LDL R4, [R1+0xc] ;  /* 0x00000c0001047983 */ /* 0x000ea40000100800 */
[----:B--2---:R-:W-:-:S13]  /*4d50*/  ISETP.NE.AND P0, PT, R4, 0x3, PT ;  /* 0x000000030400780c */ /* 0x004fda0003f05270 */
[----:B------:R-:W-:Y:S05]  /*4d60*/  @!P0 BRA `(.L_x_1121) ;  /* 0x0000000000048947 */ /* 0x000fea0003800000 */
[----:B------:R-:W-:Y:S01]  /*4d70*/  BPT.TRAP 0x1 ;  /* 0x000000040000795c */ /* 0x000fe20000300000 */
.L_x_1121:
[----:B------:R-:W2:Y:S01]  /*4d80*/  LDL R4, [R1+0x20] ;  /* 0x0000200001047983 */ /* 0x000ea20000100800 */
[----:B------:R-:W-:Y:S01]  /*4d90*/  IMAD R76, R157, 0x8, R18 ;  /* 0x000000089d4c7824 */ /* 0x000fe200078e0212 */
[----:B------:R-:W-:Y:S01]  /*4da0*/  BSSY B1, `(.L_x_1122) ;  /* 0x0000006000017945 */ /* 0x000fe20003800000 */
[----:B--2---:R-:W-:Y:S01]  /*4db0*/  SHF.L.U32 R77, R4, 0x1f, RZ ;  /* 0x0000001f044d7819 */ /* 0x004fe200000006ff */
[----:B------:R-:W-:-:S03]  /*4dc0*/  IMAD R4, R47, -0xa0, R50 ;  /* 0xffffff602f047824 */ /* 0x000fc600078e0232 */
[----:B------:R-:W0:Y:S02]  /*4dd0*/  SYNCS.PHASECHK.TRANS64.TRYWAIT P1, [R76+URZ+0x13290], R77 ;  /* 0x0132904d4c0075a7 */ /* 0x000e24000802017f */
[----:B------:R-:W-:Y:S01]  /*4de0*/  VIMNMX R4, R4, 0xa0, PT ;  /* 0x000000a004047848 */ /* 0x000fe20003fe0100 */
[----:B0-----:R-:W-:Y:S06]  /*4df0*/  @!P1 BRA `(.L_x_1123) ;  /* 0x000001d400689947 */ /* 0x001fec0003800000 */
.L_x_1413:
[----:B------:R-:W-:Y:S05]  /*4e00*/  BSYNC B1 ;  /* 0x0000000000017941 */ /* 0x000fea0003800000 */
.L_x_1122:
[----:B------:R-:W1:Y:S02]  /*4e10*/  S2R R5, SR_TID.X ;  /* 0x0000000000057919 */ /* 0x000e640000002100 */
[C---:B-1----:R-:W-:Y:S02]  /*4e20*/  VIADD R6, R5.reuse, 0xffffff80 ;  /* 0xffffff8005067836 */ /* 0x042fe40000000000 */
[----:B------:R-:W-:-:S05]  /*4e30*/  VIADD R5, R5, 0xffffff80 ;  /* 0xffffff8005057836 */ /* 0x000fca0000000000 */
[----:B------:R-:W-:-:S04]  /*4e40*/  LEA.HI R5, R5, R6, RZ, 0x1 ;  /* 0x0000000605057211 */ /* 0x000fc800078f08ff */
[----:B------:R-:W-:-:S04]  /*4e50*/  SHF.R.S32.HI R5, RZ, 0x1, R5 ;  /* 0x00000001ff057819 */ /* 0x000fc80000011405 */
[----:B------:R-:W-:-:S13]  /*4e60*/  ISETP.GE.AND P1, PT, R5, R4, PT ;  /* 0x000000040500720c */ /* 0x000fda0003f26270 */
[----:B------:R-:W-:Y:S05]  /*4e70*/  @P1 BRA `(.L_x_1109) ;  /* 0x0000000000101947 */ /* 0x000fea0003800000 */
[----:B------:R-:W1:Y:S04]  /*4e80*/  @!P3 LDS.128 R4, [R75+0xe000] ;  /* 0x00e000004b04b984 */ /* 0x000e680000000c00 */
[----:B------:R-:W2:Y:S04]  /*4e90*/  @!P2 LDS.128 R8, [R74+0xe000] ;  /* 0x00e000004a08a984 */ /* 0x000ea80000000c00 */
[----:B-1----:R1:W-:Y:S04]  /*4ea0*/  @!P3 STG.E.128 desc[UR40][R12.64], R4 ;  /* 0x000000040c00b986 */ /* 0x0023e8000c101d28 */
[----:B--2---:R1:W-:Y:S02]  /*4eb0*/  @!P2 STG.E.128 desc[UR40][R12.64+0x20], R8 ;  /* 0x000020080c00a986 */ /* 0x0043e4000c101d28 */
.L_x_1109:
[----:B------:R-:W-:Y:S05]  /*4ec0*/  BSYNC B0 ;  /* 0x0000000000007941 */ /* 0x000fea0003800000 */
.L_x_1101:
[----:B-1----:R-:W1:Y:S01]  /*4ed0*/  S2R R4, SR_TID.X ;  /* 0x0000000000047919 */ /* 0x002e620000002100 */
[----:B------:R-:W-:Y:S01]  /*4ee0*/  @!PT LDS RZ, [RZ] ;  /* 0x00000000fffff984 */ /* 0x000fe20000000800 */
[----:B------:R-:W-:Y:S01]  /*4ef0*/  @!PT LDS RZ, [RZ] ;  /* 0x00000000fffff984 */ /* 0x000fe20000000800 */
[----:B------:R-:W-:Y:S01]  /*4f00*/  @!PT LDS RZ, [RZ] ;  /* 0x00000000fffff984 */ /* 0x000fe20000000800 */
[----:B------:R-:W-:Y:S01]  /*4f10*/  @!PT LDS RZ, [RZ] ;  /* 0x00000000fffff984 */ /* 0x000fe20000000800 */
[----:B------:R5:W-:Y:S06]  /*4f20*/  MEMBAR.ALL.CTA ;  /* 0x0000000000007992 */ /* 0x000bec0000008000 */
[----:B-----5:R-:W5:Y:S01]  /*4f30*/  FENCE.VIEW.ASYNC.S ;  /* 0x00000000000073c6 */ /* 0x020f620000000000 */
[----:B------:R-:W-:Y:S05]  /*4f40*/  WARPSYNC.ALL ;  /* 0x0000000000007948 */ /* 0x000fea0003800000 */
[----:B------:R-:W-:Y:S01]  /*4f50*/  BSSY B0, `(.L_x_1124) ;  /* 0x0000009000007945 */ /* 0x000fe20003800000 */
[----:B-1----:R-:W-:Y:S01]  /*4f60*/  LOP3.LUT R4, R4, 0x7f, RZ, 0xc0, !PT ;  /* 0x0000007f04047812 */ /* 0x002fe200078ec0ff */
[----:B-----5:R1:W-:Y:S03]  /*4f70*/  BAR.SYNC.DEFER_BLOCKING R61, 0x80 ;  /* 0x0002003d0000751d */ /* 0x0203e60000010000 */
[----:B------:R-:W-:-:S13]  /*4f80*/  ISETP.NE.AND P5, PT, R4, RZ, PT ;  /* 0x000000ff0400720c */ /* 0x000fda0003fa5270 */
[----:B------:R-:W-:-:S05]  /*4f90*/  @!P5 VIADD R4, R76, 0x132a0 ;  /* 0x000132a04c04d836 */ /* 0x000fca0000000000 */
[----:B------:R-:W-:-:S04]  /*4fa0*/  @!P5 PRMT R4, RZ, 0x654, R4 ;  /* 0x00000654ff04d816 */ /* 0x000fc80000000004 */
[----:B------:R1:W-:Y:S01]  /*4fb0*/  @!P5 SYNCS.ARRIVE.TRANS64.RED.A1T0 RZ, [R4+URZ], RZ ;  /* 0x000000ff04ffd9a7 */ /* 0x0003e2000810043f */
[----:B------:R-:W-:Y:S05]  /*4fc0*/  @!P0 BRA `(.L_x_1125) ;  /* 0x0000000000048947 */ /* 0x000fea0003800000 */
[----:B------:R-:W-:Y:S01]  /*4fd0*/  BPT.TRAP 0x1 ;  /* 0x000000040000795c */ /* 0x000fe20000300000 */
.L_x_1125:
[----:B------:R-:W-:Y:S05]  /*4fe0*/  BSYNC B0 ;  /* 0x0000000000007941 */ /* 0x000fea0003800000 */
.L_x_1124:
[----:B------:R-:W5:Y:S01]  /*4ff0*/  SYNCS.PHASECHK.TRANS64.TRYWAIT P0, [R76+URZ+0x132b0], R77 ;  /* 0x0132b04d4c0075a7 */ /* 0x000f62000800017f */
[----:B------:R-:W-:Y:S04]  /*5000*/  BSSY B0, `(.L_x_1126) ;  /* 0x0000002000007945 */ /* 0x000fe80003800000 */
[----:B-----5:R-:W-:Y:S05]  /*5010*/  @!P0 BRA `(.L_x_1127) ;  /* 0x000001d000f48947 */ /* 0x020fea0003800000 */
.L_x_1414:
[----:B------:R-:W-:Y:S05]  /*5020*/  BSYNC B0 ;  /* 0x0000000000007941 */ /* 0x000fea0003800000 */
.L_x_1126:
        /* <DEDUP_REMOVED lines=11> */
[----:B---3--:R-:W-:-:S04]  /*50e0*/  IADD3 R12, P0, R6, UR6, RZ ;  /* 0x00000006060c7c10 */ /* 0x008fc8000ff1e0ff */
[----:B------:R-:W-:Y:S02]  /*50f0*/  IADD3.X R13, R7, UR7, R5, P0, !PT ;  /* 0x00000007070d7c10 */ /* 0x000fe400087fe405 */
[----:B------:R-:W-:-:S13]  /*5100*/  ISETP.GE.AND P0, PT, R22, UR4, PT ;  /* 0x0000000416007c0c */ /* 0x000fda000bf06270 */
[----:B------:R-:W1:Y:S04]  /*5110*/  @!P0 LDS.128 R4, [R75+0x6000] ;  /* 0x006000004b048984 */ /* 0x000e680000000c00 */
[----:B-1----:R-:W-:Y:S01]  /*5120*/  @!P0 STG.E.128 desc[UR40][R12.64], R4 ;  /* 0x000000040c008986 */ /* 0x002fe2000c101d28 */
[----:B------:R-:W-:-:S13]  /*5130*/  ISETP.GE.AND P0, PT, R78, UR4, PT ;  /* 0x000000044e007c0c */ /* 0x000fda000bf06270 */
[----:B------:R-:W1:Y:S04]  /*5140*/  @!P0 LDS.128 R8, [R74+0x6000] ;  /* 0x006000004a088984 */ /* 0x000e680000000c00 */
[----:B-1----:R1:W-:Y:S02]  /*5150*/  @!P0 STG.E.128 desc[UR40][R12.64+0x20], R8 ;  /* 0x000020080c008986 */ /* 0x0023e4000c101d28 */
.L_x_1129:
[----:B------:R-:W-:Y:S05]  /*5160*/  BSYNC B0 ;  /* 0x0000000000007941 */ /* 0x000fea0003800000 */
.L_x_1128:
[----:B------:R-:W5:Y:S01]  /*5170*/  LDL.LU R5, [R1+0x20] ;  /* 0x0000200001057983 */ /* 0x000f620000300800 */
[----:B------:R-:W-:Y:S01]  /*5180*/  VIADD R157, R157, 0x1 ;  /* 0x000000019d9d7836 */ /* 0x000fe20000000000 */
[----:B------:R-:W-:Y:S01]  /*5190*/  LOP3.LUT P6, RZ, R16, 0x2, RZ, 0xc0, !PT ;  /* 0x0000000210ff7812 */ /* 0x000fe200078cc0ff */
[----:B0-----:R-:W-:Y:S01]  /*51a0*/  @!P5 VIADD R76, R76, 0x132c0 ;  /* 0x000132c04c4cd836 */ /* 0x001fe20000000000 */
        /* <DEDUP_REMOVED lines=9> */
[----:B-1----:R-:W-:Y:S02]  /*5240*/  SEL R4, RZ, 0x1, P1 ;  /* 0x00000001ff047807 */ /* 0x002fe40000800000 */
[----:B------:R-:W-:Y:S02]  /*5250*/  PLOP3.LUT P0, PT, PT, PT, PT, 0x8, 0x0 ;  /* 0x000000000000781c */ /* 0x000fe40003f0e170 */
[----:B------:R-:W-:Y:S01]  /*5260*/  SEL R157, R157, RZ, P1 ;  /* 0x000000ff9d9d7207 */ /* 0x000fe20000800000 */
[----:B------:R0:W-:Y:S01]  /*5270*/  @!P5 SYNCS.ARRIVE.TRANS64.RED.A1T0 RZ, [R76+URZ], RZ ;  /* 0x000000ff4cffd9a7 */ /* 0x0001e2000810043f */
[----:B-----5:R-:W-:-:S05]  /*5280*/  LOP3.LUT R5, R5, R4, RZ, 0x3c, !PT ;  /* 0x0000000405057212 */ /* 0x020fca00078e3cff */
[----:B------:R0:W-:Y:S01]  /*5290*/  STL [R1+0x20], R5 ;  /* 0x0000200501007387 */ /* 0x0001e20000100800 */
[----:B------:R-:W-:Y:S05]  /*52a0*/  @P6 BRA `(.L_x_1130) ;  /* 0xffffffd4002c6947 */ /* 0x000fea000383ffff */
.L_x_1096:
[----:B------:R-:W-:Y:S04]  /*52b0*/  BSSY B0, `(.L_x_1131) ;  /* 0x0000004000007945 */ /* 0x000fe80003800000 */
[----:B------:R-:W-:Y:S05]  /*52c0*/  @P0 BRA `(.L_x_1132) ;  /* 0x0000000000080947 */ /* 0x000fea0003800000 */
[----:B------:R-:W1:Y:S02]  /*52d0*/  FENCE.VIEW.ASYNC.G ;  /* 0x00000000000073c6 */ /* 0x000e640000000100 */
[----:B-1----:R-:W-:Y:S06]  /*52e0*/  BAR.ARV 0xc, 0x200 ;  /* 0x0308000000007b1d */ /* 0x002fec0000002000 */
.L_x_1132:
[----:B------:R-:W-:Y:S05]  /*52f0*/  BSYNC B0 ;  /* 0x0000000000007941 */ /* 0x000fea0003800000 */
.L_x_1131:
[----:B------:R-:W0:Y:S01]  /*5300*/  LDL R4, [R1+0x5c] ;  /* 0x00005c0001047983 */ /* 0x000e220000100800 */
[----:B------:R-:W-:Y:S01]  /*5310*/  ULDC.64 UR6, c[0x0][0x998] ;  /* 0x0002660000067ab9 */ /* 0x000fe20000000a00 */
[----:B------:R-:W-:Y:S02]  /*5320*/  ULDC.64 UR4, c[0x0][0x990] ;  /* 0x0002640000047ab9 */ /* 0x000fe40000000a00 */
[----:B---3--:R-:W3:Y:S01]  /*5330*/  LDL R15, [R1+0x60] ;  /* 0x00006000010f7983 */ /* 0x008ee20000100800 */
[----:B------:R-:W-:Y:S02]  /*5340*/  ISETP.NE.U32.AND P1, PT, RZ, UR6, PT ;  /* 0x00000006ff007c0c */ /* 0x000fe4000bf25070 */
[----:B------:R-:W-:Y:S01]  /*5350*/  ISETP.NE.U32.AND P0, PT, RZ, UR4, PT ;  /* 0x00000004ff007c0c */ /* 0x000fe2000bf05070 */
[----:B------:R-:W2:Y:S01]  /*5360*/  LDL R14, [R1+0x34] ;  /* 0x00003400010e7983 */ /* 0x000ea20000100800 */
[----:B------:R-:W-:Y:S02]  /*5370*/  ISETP.NE.AND.EX P1, PT, RZ, UR7, PT, P1 ;  /* 0x00000007ff007c0c */ /* 0x000fe4000bf25310 */
[----:B------:R-:W-:-:S11]  /*5380*/  ISETP.NE.AND.EX P0, PT, RZ, UR5, PT, P0 ;  /* 0x00000005ff007c0c */ /* 0x000fd6000bf05300 */
[----:B------:R-:W1:Y:S08]  /*5390*/  @P1 LDC.64 R8, c[0x0][0x9b8] ;  /* 0x00026e00ff081b82 */ /* 0x000e700000000a00 */
[----:B------:R-:W4:Y:S08]  /*53a0*/  @P0 LDC.64 R6, c[0x0][0x9a8] ;  /* 0x00026a00ff060b82 */ /* 0x000f300000000a00 */
[----:B------:R-:W3:Y:S08]  /*53b0*/  @P0 LDC.64 R10, c[0x0][0x9b0] ;  /* 0x00026c00ff0a0b82 */ /* 0x000ef00000000a00 */
[----:B------:R-:W3:Y:S01]  /*53c0*/  @P1 LDC.64 R12, c[0x0][0x9c0] ;  /* 0x00027000ff0c1b82 */ /* 0x000ee20000000a00 */
[----:B0-----:R-:W-:-:S02]  /*53d0*/  @P1 SHF.R.S32.HI R5, RZ, 0x1f, R4 ;  /* 0x0000001fff051819 */ /* 0x001fc40000011404 */
[----:B------:R-:W-:-:S03]  /*53e0*/  @P0 SHF.R.S32.HI R3, RZ, 0x1f, R4 ;  /* 0x0000001fff030819 */ /* 0x000fc60000011404 */
[----:B-1----:R-:W-:Y:S02]  /*53f0*/  @P1 IMAD R2, R5, R8, RZ ;  /* 0x0000000805021224 */ /* 0x002fe400078e02ff */
[-C--:B----4-:R-:W-:Y:S02]  /*5400*/  @P0 IMAD R0, R3, R6.reuse, RZ ;  /* 0x0000000603000224 */ /* 0x090fe400078e02ff */
[C---:B------:R-:W-:Y:S02]  /*5410*/  @P1 IMAD R9, R4.reuse, R9, R2 ;  /* 0x0000000904091224 */ /* 0x040fe400078e0202 */
[C---:B------:R-:W-:Y:S02]  /*5420*/  @P0 IMAD R7, R4.reuse, R7, R0 ;  /* 0x0000000704070224 */ /* 0x040fe400078e0200 */
[----:B------:R-:W-:-:S04]  /*5430*/  @P0 IMAD.WIDE.U32 R2, R4, R6, RZ ;  /* 0x0000000604020225 */ /* 0x000fc800078e00ff */
[----:B------:R-:W-:-:S04]  /*5440*/  @P1 IMAD.WIDE.U32 R4, R4, R8, RZ ;  /* 0x0000000804041225 */ /* 0x000fc800078e00ff */
[----:B------:R-:W-:Y:S02]  /*5450*/  @P0 IMAD.IADD R3, R3, 0x1, R7 ;  /* 0x0000000103030824 */ /* 0x000fe400078e0207 */
[----:B------:R-:W-:Y:S02]  /*5460*/  @P1 IMAD.IADD R5, R5, 0x1, R9 ;  /* 0x0000000105051824 */ /* 0x000fe400078e0209 */
[----:B---3--:R-:W-:-:S04]  /*5470*/  @P0 IMAD.WIDE.U32 R2, R15, R10, R2 ;  /* 0x0000000a0f020225 */ /* 0x008fc800078e0002 */
[C---:B------:R-:W-:Y:S01]  /*5480*/  @P1 IMAD.WIDE.U32 R6, R15.reuse, R12, R4 ;  /* 0x0000000c0f061225 */ /* 0x040fe200078e0004 */
[----:B------:R-:W-:Y:S01]  /*5490*/  @P0 LEA R4, P2, R2, UR4, 0x2 ;  /* 0x0000000402040c11 */ /* 0x000fe2000f8410ff */
[----:B------:R-:W-:Y:S02]  /*54a0*/  ULDC UR4, c[0x0][0x988] ;  /* 0x0002620000047ab9 */ /* 0x000fe40000000800 */
[C---:B------:R-:W-:Y:S01]  /*54b0*/  @P0 IMAD R5, R15.reuse, R11, R3 ;  /* 0x0000000b0f050224 */ /* 0x040fe200078e0203 */
[----:B------:R-:W-:Y:S01]  /*54c0*/  @P1 LEA R8, P3, R6, UR6, 0x2 ;  /* 0x0000000606081c11 */ /* 0x000fe2000f8610ff */
[----:B------:R-:W-:Y:S02]  /*54d0*/  @P1 IMAD R3, R15, R13, R7 ;  /* 0x0000000d0f031224 */ /* 0x000fe400078e0207 */
[----:B------:R-:W-:Y:S01]  /*54e0*/  IMAD.MOV.U32 R0, RZ, RZ, 0x3f800000 ;  /* 0x3f800000ff007424 */ /* 0x000fe200078e00ff */
[----:B------:R-:W-:Y:S01]  /*54f0*/  @P0 LEA.HI.X R5, R2, UR5, R5, 0x2, P2 ;  /* 0x0000000502050c11 */ /* 0x000fe200090f1405 */
[----:B------:R-:W0:Y:S01]  /*5500*/  LDC.64 R12, c[0x0][0x9e0] ;  /* 0x00027800ff0c7b82 */ /* 0x000e220000000a00 */
[----:B------:R-:W-:Y:S01]  /*5510*/  @P1 LEA.HI.X R9, R6, UR7, R3, 0x2, P3 ;  /* 0x0000000706091c11 */ /* 0x000fe200098f1403 */
[----:B------:R-:W-:-:S04]  /*5520*/  IMAD.MOV.U32 R3, RZ, RZ, 0x3f800000 ;  /* 0x3f800000ff037424 */ /* 0x000fc800078e00ff */
[----:B------:R-:W3:Y:S02]  /*5530*/  @P1 LDG.E R0, desc[UR40][R8.64] ;  /* 0x0000002808001981 */ /* 0x000ee4000c1e1900 */
[----:B------:R-:W1:Y:S02]  /*5540*/  LDC R2, c[0x0][0x448] ;  /* 0x00011200ff027b82 */ /* 0x000e640000000800 */
[----:B------:R-:W3:Y:S01]  /*5550*/  @P0 LDG.E R3, desc[UR40][R4.64] ;  /* 0x0000002804030981 */ /* 0x000ee2000c1e1900 */
[----:B-1----:R-:W-:-:S13]  /*5560*/  ISETP.NE.AND P1, PT, R2, 0x1, PT ;  /* 0x000000010200780c */ /* 0x002fda0003f25270 */
[----:B------:R-:W1:Y:S08]  /*5570*/  @P1 LDC R2, c[0x0][0x44c] ;  /* 0x00011300ff021b82 */ /* 0x000e700000000800 */
[----:B------:R-:W4:Y:S01]  /*5580*/  @P1 LDC R11, c[0x0][0x450] ;  /* 0x00011400ff0b1b82 */ /* 0x000f220000000800 */
[----:B--2---:R-:W-:Y:S01]  /*5590*/  VIADD R7, R14, 0xbf ;  /* 0x000000bf0e077836 */ /* 0x004fe20000000000 */
[----:B0-----:R-:W-:-:S03]  /*55a0*/  ISETP.GE.AND P2, PT, R13, 0x1, PT ;  /* 0x000000010d00780c */ /* 0x001fc60003f46270 */
[----:B-1----:R-:W-:-:S05]  /*55b0*/  @P1 IMAD.HI.U32 R2, R7, R2, RZ ;  /* 0x0000000207021227 */ /* 0x002fca00078e00ff */
[----:B----4-:R-:W-:-:S05]  /*55c0*/  @P1 SHF.R.U32.HI R7, RZ, R11, R2 ;  /* 0x0000000bff071219 */ /* 0x010fca0000011602 */
[----:B------:R-:W-:Y:S02]  /*55d0*/  IMAD.IADD R7, R48, 0x1, R7 ;  /* 0x0000000130077824 */ /* 0x000fe400078e0207 */
[----:B---3--:R-:W-:Y:S02]  /*55e0*/  FMUL.FTZ R0, R3, R0 ;  /* 0x0000000003007220 */ /* 0x008fe40000410000 */
[----:B------:R-:W-:Y:S02]  /*55f0*/  IMAD.IADD R3, R7, 0x1, R12 ;  /* 0x0000000107037824 */ /* 0x000fe400078e020c */
[----:B------:R-:W-:Y:S01]  /*5600*/  FMUL.FTZ R2, R0, UR4 ;  /* 0x0000000400027c20 */ /* 0x000fe20008410000 */
[----:B------:R-:W-:Y:S06]  /*5610*/  @!P2 BRA `(.L_x_1133) ;  /* 0x000000000048a947 */ /* 0x000fec0003800000 */
        /* <DEDUP_REMOVED lines=11> */
.L_x_1135:
[----:B------:R-:W-:-:S13]  /*56d0*/  ISETP.NE.AND P0, PT, R13, 0x1, PT ;  /* 0x000000010d00780c */ /* 0x000fda0003f05270 */
[----:B------:R-:W0:Y:S02]  /*56e0*/  @P0 LDC.64 R4, c[0x0][0x9e8] ;  /* 0x00027a00ff040b82 */ /* 0x000e240000000a00 */
[----:B0-----:R-:W-:-:S05]  /*56f0*/  @P0 IMAD.HI.U32 R4, R0, R4, RZ ;  /* 0x0000000400040227 */ /* 0x001fca00078e00ff */
[----:B------:R-:W-:-:S07]  /*5700*/  @P0 SHF.R.U32.HI R0, RZ, R5, R4 ;  /* 0x00000005ff000219 */ /* 0x000fce0000011604 */
.L_x_1136:
[----:B------:R-:W-:Y:S05]  /*5710*/  BSYNC B0 ;  /* 0x0000000000007941 */ /* 0x000fea0003800000 */
.L_x_1134:
[----:B------:R-:W-:-:S05]  /*5720*/  IMAD R0, R0, R13, R13 ;  /* 0x0000000d00007224 */ /* 0x000fca00078e020d */
[----:B------:R-:W-:-:S07]  /*5730*/  VIMNMX R3, R3, R0, PT ;  /* 0x0000000003037248 */ /* 0x000fce0003fe0100 */
.L_x_1133:
[----:B------:R-:W0:Y:S01]  /*5740*/  @P1 LDC R0, c[0x0][0x44c] ;  /* 0x00011300ff001b82 */ /* 0x000e220000000800 */
[----:B------:R-:W-:Y:S01]  /*5750*/  VIADD R3, R3, 0x9f ;  /* 0x0000009f03037836 */ /* 0x000fe20000000000 */
[----:B------:R-:W-:Y:S01]  /*5760*/  ULDC UR4, c[0x0][0x9dc] ;  /* 0x0002770000047ab9 */ /* 0x000fe20000000800 */
[----:B------:R-:W-:Y:S02]  /*5770*/  IMAD.MOV.U32 R4, RZ, RZ, R14 ;  /* 0x000000ffff047224 */ /* 0x000fe400078e000e */
[----:B------:R-:W-:-:S03]  /*5780*/  IMAD.HI R3, R3, 0x66666667, RZ ;  /* 0x6666666703037827 */ /* 0x000fc600078e02ff */
[----:B------:R-:W1:Y:S01]  /*5790*/  @P1 LDC R6, c[0x0][0x450] ;  /* 0x00011400ff061b82 */ /* 0x000e620000000800 */
[----:B0-----:R-:W-:Y:S01]  /*57a0*/  @P1 IMAD.HI.U32 R5, R14, R0, RZ ;  /* 0x000000000e051227 */ /* 0x001fe200078e00ff */
[----:B------:R-:W-:-:S04]  /*57b0*/  SHF.R.U32.HI R0, RZ, 0x1f, R3 ;  /* 0x0000001fff007819 */ /* 0x000fc80000011603 */
[----:B------:R-:W-:Y:S02]  /*57c0*/  LEA.HI.SX32 R3, R3, R0, 0x1a ;  /* 0x0000000003037211 */ /* 0x000fe400078fd2ff */
[----:B-1----:R-:W-:Y:S02]  /*57d0*/  @P1 SHF.R.U32.HI R4, RZ, R6, R5 ;  /* 0x00000006ff041219 */ /* 0x002fe40000011605 */
[----:B------:R-:W-:-:S03]  /*57e0*/  VIMNMX R9, R44, R3, PT ;  /* 0x000000032c097248 */ /* 0x000fc60003fe0100 */
        /* <DEDUP_REMOVED lines=13> */
.L_x_1139:
[----:B------:R-:W-:-:S13]  /*58c0*/  ISETP.NE.AND P0, PT, R13, 0x1, PT ;  /* 0x000000010d00780c */ /* 0x000fda0003f05270 */
[----:B------:R-:W0:Y:S02]  /*58d0*/  @P0 LDC.64 R4, c[0x0][0x9e8] ;  /* 0x00027a00ff040b82 */ /* 0x000e240000000a00 */
[----:B0-----:R-:W-:-:S05]  /*58e0*/  @P0 IMAD.HI.U32 R4, R0, R4, RZ ;  /* 0x0000000400040227 */ /* 0x001fca00078e00ff */
[----:B------:R-:W-:-:S07]  /*58f0*/  @P0 SHF.R.U32.HI R0, RZ, R5, R4 ;  /* 0x00000005ff000219 */ /* 0x000fce0000011604 */
.L_x_1140:
[----:B------:R-:W-:Y:S05]  /*5900*/  BSYNC B0 ;  /* 0x0000000000007941 */ /* 0x000fea0003800000 */
.L_x_1138:
[----:B------:R-:W-:-:S05]  /*5910*/  IMAD R0, R0, R13, RZ ;  /* 0x0000000d00007224 */ /* 0x000fca00078e02ff */
[----:B------:R-:W-:-:S07]  /*5920*/  VIMNMX R3, R3, R0, !PT ;  /* 0x0000000003037248 */ /* 0x000fce0007fe0100 */
.L_x_1137:
[----:B------:R-:W-:Y:S01]  /*5930*/  IMAD.HI R3, R3, 0x66666667, RZ ;  /* 0x6666666703037827 */ /* 0x000fe200078e02ff */
[----:B------:R-:W-:Y:S03]  /*5940*/  BSSY B0, `(.L_x_1141) ;  /* 0x0000027000007945 */ /* 0x000fe60003800000 */
[----:B------:R-:W-:Y:S01]  /*5950*/  IMAD.MOV.U32 R104, RZ, RZ, RZ ;  /* 0x000000ffff687224 */ /* 0x000fe200078e00ff */
[----:B------:R-:W-:-:S04]  /*5960*/  SHF.R.U32.HI R0, RZ, 0x1f, R3 ;  /* 0x0000001fff007819 */ /* 0x000fc80000011603 */
[----:B------:R-:W-:-:S04]  /*5970*/  LEA.HI.SX32 R0, R3, R0, 0x1a ;  /* 0x0000000003007211 */ /* 0x000fc800078fd2ff */
[----:B------:R-:W-:-:S04]  /*5980*/  VIMNMX R11, RZ, R0, !PT ;  /* 0x00000000ff0b7248 */ /* 0x000fc80007fe0100 */
[----:B------:R-:W-:-:S13]  /*5990*/  ISETP.GT.AND P0, PT, R9, R11, PT ;  /* 0x0000000b0900720c */ /* 0x000fda0003f04270 */
[----:B------:R-:W-:Y:S05]  /*59a0*/  @!P0 BRA `(.L_x_1142) ;  /* 0x0000000000808947 */ /* 0x000fea0003800000 */
[----:B------:R-:W2:Y:S01]  /*59b0*/  LDL R4, [R1+0x6c] ;  /* 0x00006c0001047983 */ /* 0x000ea20000100800 */
[----:B------:R-:W-:Y:S01]  /*59c0*/  ULDC UR4, c[0x0][0x9f0] ;  /* 0x00027c0000047ab9 */ /* 0x000fe20000000800 */
[----:B--2---:R-:W-:-:S04]  /*59d0*/  ISETP.NE.AND P0, PT, R4, RZ, PT ;  /* 0x000000ff0400720c */ /* 0x004fc80003f05270 */
[----:B------:R-:W-:-:S04]  /*59e0*/  SEL R8, R4, UR4, P0 ;  /* 0x0000000404087c07 */ /* 0x000fc80008000000 */
[-C--:B------:R-:W-:Y:S02]  /*59f0*/  IABS R6, R8.reuse ;  /* 0x0000000800067213 */ /* 0x080fe40000000000 */
[----:B------:R-:W-:Y:S02]  /*5a00*/  IADD3 R0, R8, -0x1, R9 ;  /* 0xffffffff08007810 */ /* 0x000fe40007ffe009 */
[----:B------:R-:W0:Y:S01]  /*5a10*/  I2F.RP R3, R6 ;  /* 0x0000000600037306 */ /* 0x000e220000209400 */
[----:B------:R-:W-:Y:S02]  /*5a20*/  IABS R12, R8 ;  /* 0x00000008000c7213 */ /* 0x000fe40000000000 */
[----:B------:R-:W-:-:S05]  /*5a30*/  IMAD.IADD R0, R0, 0x1, -R11 ;  /* 0x0000000100007824 */ /* 0x000fca00078e0a0b */
        /* <DEDUP_REMOVED lines=10> */
[----:B------:R-:W-:-:S04]  /*5ae0*/  IMAD.HI.U32 R5, R5, R7, R4 ;  /* 0x0000000705057227 */ /* 0x000fc800078e0004 */
        /* <DEDUP_REMOVED lines=11> */
[----:B------:R-:W-:-:S07]  /*5ba0*/  IMAD.MOV.U32 R104, RZ, RZ, R5 ;  /* 0x000000ffff687224 */ /* 0x000fce00078e0005 */
.L_x_1142:
[----:B------:R-:W-:Y:S05]  /*5bb0*/  BSYNC B0 ;  /* 0x0000000000007941 */ /* 0x000fea0003800000 */
.L_x_1141:
[----:B------:R-:W2:Y:S01]  /*5bc0*/  LDL R0, [R1+0x78] ;  /* 0x0000780001007983 */ /* 0x000ea20000100800 */
[----:B------:R-:W-:Y:S02]  /*5bd0*/  PLOP3.LUT P0, PT, PT, PT, PT, 0x80, 0x0 ;  /* 0x000000000000781c */ /* 0x000fe40003f0f070 */
[----:B------:R-:W-:Y:S01]  /*5be0*/  CS2R R28, SRZ ;  /* 0x00000000001c7805 */ /* 0x000fe2000001ff00 */
[----:B------:R-:W-:Y:S01]  /*5bf0*/  IMAD.MOV.U32 R20, RZ, RZ, RZ ;  /* 0x000000ffff147224 */ /* 0x000fe200078e00ff */
[----:B------:R-:W-:Y:S02]  /*5c00*/  CS2R R24, SRZ ;  /* 0x0000000000187805 */ /* 0x000fe4000001ff00 */
[----:B------:R-:W-:Y:S02]  /*5c10*/  CS2R R30, SRZ ;  /* 0x00000000001e7805 */ /* 0x000fe4000001ff00 */
[----:B------:R-:W-:Y:S02]  /*5c20*/  CS2R R26, SRZ ;  /* 0x00000000001a7805 */ /* 0x000fe4000001ff00 */
[----:B------:R-:W-:-:S02]  /*5c30*/  CS2R R36, SRZ ;  /* 0x0000000000247805 */ /* 0x000fc4000001ff00 */
[----:B------:R-:W-:Y:S02]  /*5c40*/  CS2R R32, SRZ ;  /* 0x0000000000207805 */ /* 0x000fe4000001ff00 */
[----:B------:R-:W-:Y:S02]  /*5c50*/  CS2R R38, SRZ ;  /* 0x0000000000267805 */ /* 0x000fe4000001ff00 */
[----:B------:R-:W-:Y:S01]  /*5c60*/  CS2R R34, SRZ ;  /* 0x0000000000227805 */ /* 0x000fe2000001ff00 */
[----:B------:R-:W-:Y:S01]  /*5c70*/  IMAD.MOV.U32 R44, RZ, RZ, RZ ;  /* 0x000000ffff2c7224 */ /* 0x000fe200078e00ff */
[----:B------:R-:W-:Y:S02]  /*5c80*/  CS2R R40, SRZ ;  /* 0x0000000000287805 */ /* 0x000fe4000001ff00 */
[----:B------:R-:W-:Y:S02]  /*5c90*/  CS2R R46, SRZ ;  /* 0x00000000002e7805 */ /* 0x000fe4000001ff00 */
[----:B------:R-:W-:Y:S01]  /*5ca0*/  CS2R R42, SRZ ;  /* 0x00000000002a7805 */ /* 0x000fe2000001ff00 */
[----:B------:R-:W-:Y:S01]  /*5cb0*/  IMAD.MOV.U32 R3, RZ, RZ, RZ ;  /* 0x000000ffff037224 */ /* 0x000fe200078e00ff */
[----:B------:R-:W-:-:S02]  /*5cc0*/  CS2R R52, SRZ ;  /* 0x0000000000347805 */ /* 0x000fc4000001ff00 */
[----:B------:R-:W-:Y:S02]  /*5cd0*/  CS2R R48, SRZ ;  /* 0x0000000000307805 */ /* 0x000fe4000001ff00 */
[----:B------:R-:W-:Y:S02]  /*5ce0*/  CS2R R54, SRZ ;  /* 0x0000000000367805 */ /* 0x000fe4000001ff00 */
[----:B------:R-:W-:Y:S01]  /*5cf0*/  CS2R R50, SRZ ;  /* 0x0000000000327805 */ /* 0x000fe2000001ff00 */
[----:B--2---:R-:W-:Y:S02]  /*5d00*/  IMAD R4, R0, R104, R11 ;  /* 0x0000006800047224 */ /* 0x004fe400078e020b */
[----:B------:R-:W-:-:S03]  /*5d10*/  IMAD.MOV.U32 R0, RZ, RZ, RZ ;  /* 0x000000ffff007224 */ /* 0x000fc600078e00ff */
        /* <DEDUP_REMOVED lines=36> */
.L_x_1145:
[----:B------:R-:W-:Y:S05]  /*5f60*/  BSYNC B6 ;  /* 0x0000000000067941 */ /* 0x000fea0003800000 */
.L_x_1144:
        /* <DEDUP_REMOVED lines=13> */
.L_x_1149:
[----:B-1----:R1:W2:Y:S02]  /*6040*/  SYNCS.PHASECHK.TRANS64.TRYWAIT P0, [R18+URZ+0x13200], R3 ;  /* 0x01320003120075a7 */ /* 0x0022a4000800017f */
[----:B--2---:R-:W-:Y:S05]  /*6050*/  @!P0 NANOSLEEP.SYNCS 0x989680 ;  /* 0x009896800000895d */ /* 0x004fea0003900000 */
[----:B------:R-:W2:Y:S02]  /*6060*/  @!P0 SYNCS.PHASECHK.TRANS64 P0, [R18+URZ+0x13200], R3 ;  /* 0x01320003120085a7 */ /* 0x000ea4000800007f */
[----:B--2---:R-:W-:Y:S05]  /*6070*/  @!P0 BRA `(.L_x_1149) ;  /* 0xfffffffc00f08947 */ /* 0x004fea000383ffff */
.L_x_1148:
[----:B------:R-:W-:Y:S05]  /*6080*/  BSYNC B0 ;  /* 0x0000000000007941 */ /* 0x000fea0003800000 */
.L_x_1147:
[----:B------:R-:W-:Y:S05]  /*6090*/  BRA `(.L_x_1150) ;  /* 0x0000002c00387947 */ /* 0x000fea0003800000 */
.L_x_1146:
[----:B------:R-:W-:Y:S01]  /*60a0*/  LOP3.LUT P0, RZ, R26, 0x1bf, RZ, 0xc0, !PT ;  /* 0x000001bf1aff7812 */ /* 0x000fe2000780c0ff */
[----:B------:R-:W-:Y:S01]  /*60b0*/  ULDC.64 UR4, c[0x0][0x3f8] ;  /* 0x0000fe0000047ab9 */ /* 0x000fe20000000a00 */
[----:B-----5:R-:W-:Y:S01]  /*60c0*/  SHF.R.S32.HI R0, RZ, 0x1f, R45 ;  /* 0x0000001fff007819 */ /* 0x020fe2000001142d */
[----:B------:R-:W-:Y:S01]  /*60d0*/  ULDC.64 UR6, c[0x0][0x408] ;  /* 0x0001020000067ab9 */ /* 0x000fe20000000a00 */
[----:B------:R-:W-:Y:S01]  /*60e0*/  IMAD.WIDE.U32 R26, R45, UR4, RZ ;  /* 0x000000042d1a7c25 */ /* 0x000fe2000f8e00ff */
[----:B------:R-:W-:Y:S03]  /*60f0*/  BSSY B6, `(.L_x_1151) ;  /* 0x0000019000067945 */ /* 0x000fe60003800000 */
[C---:B------:R-:W-:Y:S02]  /*6100*/  IMAD R4, R0.reuse, UR4, RZ ;  /* 0x0000000400047c24 */ /* 0x040fe4000f8e02ff */
[----:B------:R-:W-:-:S02]  /*6110*/  IMAD R0, R0, UR6, RZ ;  /* 0x0000000600007c24 */ /* 0x000fc4000f8e02ff */
[C---:B------:R-:W-:Y:S02]  /*6120*/  IMAD R29, R45.reuse, UR5, R4 ;  /* 0x000000052d1d7c24 */ /* 0x040fe4000f8e0204 */
[C---:B------:R-:W-:Y:S02]  /*6130*/  IMAD R33, R45.reuse, UR7, R0 ;  /* 0x000000072d217c24 */ /* 0x040fe4000f8e0200 */
[----:B------:R-:W-:-:S04]  /*6140*/  IMAD.WIDE.U32 R30, R45, UR6, RZ ;  /* 0x000000062d1e7c25 */ /* 0x000fc8000f8e00ff */
[----:B------:R-:W-:Y:S02]  /*6150*/  IMAD.IADD R29, R29, 0x1, R27 ;  /* 0x000000011d1d7824 */ /* 0x000fe400078e021b */
        /* <DEDUP_REMOVED lines=18> */
.L_x_1152:
[----:B------:R-:W-:Y:S05]  /*6280*/  BSYNC B6 ;  /* 0x0000000000067941 */ /* 0x000fea0003800000 */
.L_x_1151:
[----:B------:R-:W2:Y:S01]  /*6290*/  LDL R20, [R1+0x34] ;  /* 0x0000340001147983 */ /* 0x000ea20000100800 */
[----:B------:R-:W-:Y:S01]  /*62a0*/  ULDC.U8 UR4, c[0x0][0x410] ;  /* 0x0001040000047ab9 */ /* 0x000fe20000000000 */
[----:B------:R-:W0:Y:S01]  /*62b0*/  S2R R21, SR_TID.X ;  /* 0x0000000000157919 */ /* 0x000e220000002100 */
[----:B------:R-:W-:Y:S01]  /*62c0*/  ISETP.NE.AND P0, PT, RZ, UR4, PT ;  /* 0x00000004ff007c0c */ /* 0x000fe2000bf05270 */
[----:B------:R-:W-:Y:S01]  /*62d0*/  BSSY B0, `(.L_x_1153) ;  /* 0x00002a2000007945 */ /* 0x000fe20003800000 */
[C---:B0-----:R-:W-:Y:S02]  /*62e0*/  VIADD R34, R21.reuse, 0xffffff80 ;  /* 0xffffff8015227836 */ /* 0x041fe40000000000 */
[----:B------:R-:W-:-:S05]  /*62f0*/  VIADD R32, R21, 0xffffff80 ;  /* 0xffffff8015207836 */ /* 0x000fca0000000000 */
[----:B------:R-:W-:-:S04]  /*6300*/  LEA.HI R32, R32, R34, RZ, 0x1 ;  /* 0x0000002220207211 */ /* 0x000fc800078f08ff */
[----:B------:R-:W-:-:S05]  /*6310*/  SHF.R.S32.HI R32, RZ, 0x1, R32 ;  /* 0x00000001ff207819 */ /* 0x000fca0000011420 */
[----:B--2---:R-:W-:Y:S01]  /*6320*/  IMAD.IADD R10, R32, 0x1, R20 ;  /* 0x00000001200a7824 */ /* 0x004fe200078e0214 */
[----:B------:R-:W-:Y:S06]  /*6330*/  @!P0 BRA `(.L_x_1154) ;  /* 0x0000001400548947 */ /* 0x000fec0003800000 */
[----:B------:R-:W0:Y:S01]  /*6340*/  LDC R20, c[0x0][0x448] ;  /* 0x00011200ff147b82 */ /* 0x000e220000000800 */
[----:B------:R-:W-:Y:S01]  /*6350*/  IMAD.MOV.U32 R5, RZ, RZ, R10 ;  /* 0x000000ffff057224 */ /* 0x000fe200078e000a */
[----:B------:R-:W-:Y:S01]  /*6360*/  ULDC.64 UR4, c[0x0][0x3f8] ;  /* 0x0000fe0000047ab9 */ /* 0x000fe20000000a00 */
[----:B------:R-:W-:Y:S01]  /*6370*/  IMAD.MOV.U32 R6, RZ, RZ, R26 ;  /* 0x000000ffff067224 */ /* 0x000fe200078e001a */
[----:B------:R-:W-:Y:S01]  /*6380*/  ULDC.64 UR6, c[0x0][0x408] ;  /* 0x0001020000067ab9 */ /* 0x000fe20000000a00 */
[----:B------:R-:W-:Y:S01]  /*6390*/  IMAD.MOV.U32 R8, RZ, RZ, R30 ;  /* 0x000000ffff087224 */ /* 0x000fe200078e001e */
[----:B------:R-:W-:Y:S01]  /*63a0*/  ULDC.64 UR8, c[0x0][0x400] ;  /* 0x0001000000087ab9 */ /* 0x000fe20000000a00 */
[----:B------:R-:W-:Y:S01]  /*63b0*/  IMAD.MOV.U32 R9, RZ, RZ, R33 ;  /* 0x000000ffff097224 */ /* 0x000fe200078e0021 */
[----:B0-----:R-:W-:-:S13]  /*63c0*/  ISETP.NE.AND P0, PT, R20, 0x1, PT ;  /* 0x000000011400780c */ /* 0x001fda0003f05270 */
[----:B------:R-:W0:Y:S08]  /*63d0*/  @P0 LDC R3, c[0x0][0x44c] ;  /* 0x00011300ff030b82 */ /* 0x000e300000000800 */
[----:B------:R-:W1:Y:S01]  /*63e0*/  @P0 LDC R7, c[0x0][0x450] ;  /* 0x00011400ff070b82 */ /* 0x000e620000000800 */
[----:B0-----:R-:W-:-:S05]  /*63f0*/  @P0 IMAD.HI.U32 R0, R10, R3, RZ ;  /* 0x000000030a000227 */ /* 0x001fca00078e00ff */
[----:B-1----:R-:W-:Y:S01]  /*6400*/  @P0 SHF.R.U32.HI R5, RZ, R7, R0 ;  /* 0x00000007ff050219 */ /* 0x002fe20000011600 */
[----:B------:R-:W-:-:S03]  /*6410*/  IMAD.MOV.U32 R7, RZ, RZ, R29 ;  /* 0x000000ffff077224 */ /* 0x000fc600078e001d */
[----:B------:R-:W-:Y:S01]  /*6420*/  SHF.R.S32.HI R0, RZ, 0x1f, R5 ;  /* 0x0000001fff007819 */ /* 0x000fe20000011405 */
[----:B------:R-:W-:-:S04]  /*6430*/  IMAD.WIDE.U32 R6, R5, UR4, R6 ;  /* 0x0000000405067c25 */ /* 0x000fc8000f8e0006 */
[----:B------:R-:W-:Y:S02]  /*6440*/  IMAD R4, R0, UR4, RZ ;  /* 0x0000000400047c24 */ /* 0x000fe4000f8e02ff */
[----:B------:R-:W-:-:S04]  /*6450*/  IMAD.WIDE.U32 R8, R5, UR6, R8 ;  /* 0x0000000605087c25 */ /* 0x000fc8000f8e0008 */
[----:B------:R-:W-:Y:S02]  /*6460*/  IMAD R0, R0, UR6, RZ ;  /* 0x0000000600007c24 */ /* 0x000fe4000f8e02ff */
[C---:B------:R-:W-:Y:S01]  /*6470*/  IMAD R13, R5.reuse, UR5, R4 ;  /* 0x00000005050d7c24 */ /* 0x040fe2000f8e0204 */
[----:B------:R-:W-:Y:S01]  /*6480*/  ULDC.64 UR4, c[0x0][0x3e8] ;  /* 0x0000fa0000047ab9 */ /* 0x000fe20000000a00 */
[----:B------:R-:W-:Y:S01]  /*6490*/  IMAD R11, R5, UR7, R0 ;  /* 0x00000007050b7c24 */ /* 0x000fe2000f8e0200 */
[----:B------:R-:W-:Y:S01]  /*64a0*/  IADD3 R3, P0, R6, UR4, RZ ;  /* 0x0000000406037c10 */ /* 0x000fe2000ff1e0ff */
[----:B------:R-:W-:Y:S01]  /*64b0*/  UMOV UR4, 0xffffffff ;  /* 0xffffffff00047882 */ /* 0x000fe20000000000 */
[----:B------:R-:W-:Y:S02]  /*64c0*/  IADD3 R5, P1, R8, UR8, RZ ;  /* 0x0000000808057c10 */ /* 0x000fe4000ff3e0ff */
[----:B------:R-:W-:Y:S02]  /*64d0*/  IADD3.X R13, R7, UR5, R13, P0, !PT ;  /* 0x00000005070d7c10 */ /* 0x000fe400087fe40d */
[----:B------:R-:W-:Y:S01]  /*64e0*/  IADD3.X R4, R9, UR9, R11, P1, !PT ;  /* 0x0000000909047c10 */ /* 0x000fe20008ffe40b */
[----:B------:R-:W-:Y:S08]  /*64f0*/  BRA.DIV UR4, `(.L_x_1155) ;  /* 0x000001be04d07947 */ /* 0x000ff0000b800000 */
[----:B------:R0:W1:Y:S04]  /*6500*/  SHFL.IDX PT, R0, R13, RZ, 0x1e1f ;  /* 0x001e1fff0d007589 */ /* 0x00006800000e0000 */
[----:B------:R-:W2:Y:S04]  /*6510*/  SHFL.IDX PT, R3, R3, RZ, 0x1e1f ;  /* 0x001e1fff03037589 */ /* 0x000ea800000e0000 */
[----:B------:R-:W3:Y:S04]  /*6520*/  SHFL.IDX PT, R4, R4, RZ, 0x1e1f ;  /* 0x001e1fff04047589 */ /* 0x000ee800000e0000 */
[----:B------:R0:W4:Y:S02]  /*6530*/  SHFL.IDX PT, R14, R5, RZ, 0x1e1f ;  /* 0x001e1fff050e7589 */ /* 0x00012400000e0000 */
.L_x_1420:
[----:B0-----:R-:W5:Y:S04]  /*6540*/  LDL R5, [R1+0x4] ;  /* 0x0000040001057983 */ /* 0x001f680000100800 */
[----:B------:R-:W2:Y:S01]  /*6550*/  LDL R6, [R1+0x74] ;  /* 0x0000740001067983 */ /* 0x000ea20000100800 */
[----:B------:R-:W-:Y:S01]  /*6560*/  BSSY B1, `(.L_x_1156) ;  /* 0x0000023000017945 */ /* 0x000fe20003800000 */
[----:B------:R-:W-:Y:S02]  /*6570*/  CS2R R12, SRZ ;  /* 0x00000000000c7805 */ /* 0x000fe4000001ff00 */
[----:B------:R-:W-:Y:S01]  /*6580*/  CS2R R8, SRZ ;  /* 0x0000000000087805 */ /* 0x000fe2000001ff00 */
[----:B-----5:R-:W-:Y:S01]  /*6590*/  IMAD R29, R5, R20, RZ ;  /* 0x00000014051d7224 */ /* 0x020fe200078e02ff */
[----:B------:R-:W-:-:S02]  /*65a0*/  CS2R R20, SRZ ;  /* 0x0000000000147805 */ /* 0x000fc4000001ff00 */
[----:B--2---:R-:W-:Y:S02]  /*65b0*/  LEA.HI R5, R6, R6, RZ, 0x1 ;  /* 0x0000000606057211 */ /* 0x004fe400078f08ff */
[----:B------:R-:W-:Y:S02]  /*65c0*/  ISETP.GE.AND P0, PT, R10, R29, PT ;  /* 0x0000001d0a00720c */ /* 0x000fe40003f06270 */
[----:B------:R-:W-:Y:S02]  /*65d0*/  CS2R R10, SRZ ;  /* 0x00000000000a7805 */ /* 0x000fe4000001ff00 */
[----:B------:R-:W-:-:S05]  /*65e0*/  LOP3.LUT R5, R5, 0xfffffffe, RZ, 0xc0, !PT ;  /* 0xfffffffe05057812 */ /* 0x000fca00078ec0ff */
[----:B------:R-:W-:-:S05]  /*65f0*/  IMAD.IADD R5, R6, 0x1, -R5 ;  /* 0x0000000106057824 */ /* 0x000fca00078e0a05 */
[----:B------:R-:W-:Y:S01]  /*6600*/  SHF.L.U32 R5, R5, 0x1f, RZ ;  /* 0x0000001f05057819 */ /* 0x000fe200000006ff */
[----:B------:R-:W-:Y:S06]  /*6610*/  @P0 BRA `(.L_x_1157) ;  /* 0x00000000005c0947 */ /* 0x000fec0003800000 */
[----:B------:R-:W2:Y:S01]  /*6620*/  LDL.64 R30, [R1+0x28] ;  /* 0x00002800011e7983 */ /* 0x000ea20000100a00 */
[----:B------:R-:W-:-:S03]  /*6630*/  ULDC UR4, c[0x0][0x3f4] ;  /* 0x0000fd0000047ab9 */ /* 0x000fc60000000800 */
[----:B------:R-:W3:Y:S01]  /*6640*/  LDL R15, [R1+0x40] ;  /* 0x00004000010f7983 */ /* 0x000ee20000100800 */
[----:B------:R-:W-:Y:S02]  /*6650*/  CS2R R10, SRZ ;  /* 0x00000000000a7805 */ /* 0x000fe4000001ff00 */
[----:B------:R-:W-:Y:S02]  /*6660*/  CS2R R20, SRZ ;  /* 0x0000000000147805 */ /* 0x000fe4000001ff00 */
[----:B------:R-:W-:Y:S02]  /*6670*/  CS2R R12, SRZ ;  /* 0x00000000000c7805 */ /* 0x000fe4000001ff00 */
[----:B--2---:R-:W-:Y:S02]  /*6680*/  ISETP.GE.AND P4, PT, R30, UR4, PT ;  /* 0x000000041e007c0c */ /* 0x004fe4000bf86270 */
[----:B---3--:R-:W-:Y:S02]  /*6690*/  ISETP.GE.AND P5, PT, R15, UR4, PT ;  /* 0x000000040f007c0c */ /* 0x008fe4000bfa6270 */
[----:B------:R-:W-:-:S09]  /*66a0*/  SHF.R.S32.HI R9, RZ, 0x1f, R15 ;  /* 0x0000001fff097819 */ /* 0x000fd2000001140f */
[CC--:B------:R-:W-:Y:S02]  /*66b0*/  @!P4 IADD3 R6, P0, R30.reuse, R3.reuse, RZ ;  /* 0x000000031e06c210 */ /* 0x0c0fe40007f1e0ff */
[C---:B------:R-:W-:Y:S02]  /*66c0*/  @!P5 IADD3 R26, P2, R15.reuse, R3, RZ ;  /* 0x000000030f1ad210 */ /* 0x040fe40007f5e0ff */
[----:B------:R-:W-:Y:S02]  /*66d0*/  @!P4 SHF.R.S32.HI R3, RZ, 0x1f, R30 ;  /* 0x0000001fff03c819 */ /* 0x000fe4000001141e */
[-C--:B----4-:R-:W-:Y:S01]  /*66e0*/  @!P4 IADD3 R30, P1, R30, R14.reuse, RZ ;  /* 0x0000000e1e1ec210 */ /* 0x090fe20007f3e0ff */
[C---:B-1----:R-:W-:Y:S01]  /*66f0*/  @!P5 IMAD.X R27, R0.reuse, 0x1, R9, P2 ;  /* 0x00000001001bd824 */ /* 0x042fe200010e0609 */
[----:B------:R-:W-:Y:S01]  /*6700*/  @!P5 IADD3 R14, P3, R15, R14, RZ ;  /* 0x0000000e0f0ed210 */ /* 0x000fe20007f7e0ff */
[--C-:B------:R-:W-:Y:S02]  /*6710*/  @!P4 IMAD.X R7, R0, 0x1, R3.reuse, P0 ;  /* 0x000000010007c824 */ /* 0x100fe400000e0603 */
[C---:B------:R-:W-:Y:S01]  /*6720*/  @!P4 IMAD.X R31, R4.reuse, 0x1, R3, P1 ;  /* 0x00000001041fc824 */ /* 0x040fe200008e0603 */
[----:B------:R0:W5:Y:S01]  /*6730*/  @!P5 LD.E.64 R10, desc[UR40][R26.64] ;  /* 0x000000281a0ad980 */ /* 0x000162000c101b00 */
[----:B------:R-:W-:Y:S01]  /*6740*/  @!P5 IMAD.X R15, R4, 0x1, R9, P3 ;  /* 0x00000001040fd824 */ /* 0x000fe200018e0609 */
[----:B------:R-:W-:-:S02]  /*6750*/  CS2R R8, SRZ ;  /* 0x0000000000087805 */ /* 0x000fc4000001ff00 */
[----:B------:R0:W5:Y:S04]  /*6760*/  @!P4 LD.E.64 R20, desc[UR40][R6.64] ;  /* 0x000000280614c980 */ /* 0x000168000c101b00 */
[----:B------:R0:W5:Y:S04]  /*6770*/  @!P5 LD.E.64 R8, desc[UR40][R14.64] ;  /* 0x000000280e08d980 */ /* 0x000168000c101b00 */
[----:B------:R0:W5:Y:S02]  /*6780*/  @!P4 LD.E.64 R12, desc[UR40][R30.64] ;  /* 0x000000281e0cc980 */ /* 0x000164000c101b00 */
.L_x_1157:
[----:B------:R-:W-:Y:S05]  /*6790*/  BSYNC B1 ;  /* 0x0000000000017941 */ /* 0x000fea0003800000 */
.L_x_1156:
[----:B-1----:R-:W2:Y:S01]  /*67a0*/  LDL.LU R0, [R1+0x54] ;  /* 0x0000540001007983 */ /* 0x002ea20000300800 */
[----:B------:R-:W1:Y:S01]  /*67b0*/  SYNCS.PHASECHK.TRANS64.TRYWAIT P0, [R18+URZ+0x13200], R5 ;  /* 0x01320005120075a7 */ /* 0x000e62000800017f */
[----:B------:R-:W-:Y:S01]  /*67c0*/  BSSY B1, `(.L_x_1158) ;  /* 0x0000005000017945 */ /* 0x000fe20003800000 */
[----:B--2---:R-:W-:-:S05]  /*67d0*/  IMAD R0, R0, -0xc0, R29 ;  /* 0xffffff4000007824 */ /* 0x004fca00078e021d */
[----:B------:R-:W-:-:S04]  /*67e0*/  VIMNMX R0, R0, 0xc0, PT ;  /* 0x000000c000007848 */ /* 0x000fc80003fe0100 */
[----:B------:R-:W-:Y:S01]  /*67f0*/  ISETP.GE.AND P1, PT, R32, R0, PT ;  /* 0x000000002000720c */ /* 0x000fe20003f26270 */
[----:B-1----:R-:W-:-:S12]  /*6800*/  @!P0 BRA `(.L_x_1159) ;  /* 0x000001bc00788947 */ /* 0x002fd80003800000 */
.L_x_1421:
[----:B------:R-:W-:Y:S05]  /*6810*/  BSYNC B1 ;  /* 0x0000000000017941 */ /* 0x000fea0003800000 */
.L_x_1158:
[----:B------:R-:W-:Y:S05]  /*6820*/  @P1 BRA `(.L_x_1160) ;  /* 0x0000002400301947 */ /* 0x000fea0003800000 */
[----:B0-----:R-:W2:Y:S01]  /*6830*/  LDL.64 R6, [R1+0x28] ;  /* 0x0000280001067983 */ /* 0x001ea20000100a00 */
[----:B------:R-:W2:Y:S03]  /*6840*/  LDC R0, c[0x0][0x3f4] ;  /* 0x0000fd00ff007b82 */ /* 0x000ea60000000800 */
[----:B------:R-:W3:Y:S04]  /*6850*/  LDL R3, [R1+0x40] ;  /* 0x0000400001037983 */ /* 0x000ee80000100800 */
[----:B------:R0:W5:Y:S01]  /*6860*/  LDL R39, [R1+0x44] ;  /* 0x0000440001277983 */ /* 0x0001620000100800 */
[----:B------:R-:W-:Y:S01]  /*6870*/  BSSY B1, `(.L_x_1161) ;  /* 0x000007b000017945 */ /* 0x000fe20003800000 */
[----:B--2---:R-:W-:-:S02]  /*6880*/  ISETP.GE.AND P0, PT, R6, R0, PT ;  /* 0x000000000600720c */ /* 0x004fc40003f06270 */
[----:B---3--:R-:W-:-:S11]  /*6890*/  ISETP.GE.AND P1, PT, R3, R0, PT ;  /* 0x000000000300720c */ /* 0x008fd60003f26270 */
[----:B0-----:R-:W-:Y:S05]  /*68a0*/  @P0 BRA `(.L_x_1162) ;  /* 0x0000000400dc0947 */ /* 0x001fea0003800000 */
[----:B-----5:R-:W-:Y:S01]  /*68b0*/  IMAD.IADD R0, R18, 0x1, R39 ;  /* 0x0000000112007824 */ /* 0x020fe200078e0227 */
[----:B----4-:R-:W-:Y:S02]  /*68c0*/  SHF.R.U32.HI R14, RZ, 0x8, R20 ;  /* 0x00000008ff0e7819 */ /* 0x010fe40000011614 */
[----:B------:R-:W-:Y:S02]  /*68d0*/  LOP3.LUT R3, R20, 0xff, RZ, 0xc0, !PT ;  /* 0x000000ff14037812 */ /* 0x000fe400078ec0ff */
[----:B-1----:R-:W0:Y:S01]  /*68e0*/  LDS.128 R4, [R0+0xb000] ;  /* 0x00b0000000047984 */ /* 0x002e220000000c00 */
[----:B------:R-:W-:Y:S02]  /*68f0*/  LOP3.LUT R14, R14, 0xff, RZ, 0xc0, !PT ;  /* 0x000000ff0e0e7812 */ /* 0x000fe400078ec0ff */
[----:B------:R-:W-:Y:S02]  /*6900*/  SHF.R.U32.HI R26, RZ, 0x8, R21 ;  /* 0x00000008ff1a7819 */ /* 0x000fe40000011615 */
[----:B------:R-:W-:-:S02]  /*6910*/  SHF.R.U32.HI R30, RZ, 0x8, R13 ;  /* 0x00000008ff1e7819 */ /* 0x000fc4000001160d */
        /* <DEDUP_REMOVED lines=112> */
.L_x_1162:
[----:B------:R-:W-:Y:S05]  /*7020*/  BSYNC B1 ;  /* 0x0000000000017941 */ /* 0x000fea0003800000 */
.L_x_1161:
[----:B------:R-:W-:Y:S05]  /*7030*/  @P1 BRA `(.L_x_1160) ;  /* 0x0000001c002c1947 */ /* 0x000fea0003800000 */
[----:B------:R-:W-:Y:S02]  /*7040*/  LEA.HI R24, R25, R24, RZ, 0x2 ;  /* 0x0000001819187211 */ /* 0x000fe400078f10ff */
[----:B-----5:R-:W-:Y:S02]  /*7050*/  SHF.R.U32.HI R13, RZ, 0x8, R11 ;  /* 0x00000008ff0d7819 */ /* 0x020fe4000001160b */
[--C-:B0-----:R-:W-:Y:S02]  /*7060*/  SHF.R.S32.HI R0, RZ, 0x2, R24.reuse ;  /* 0x00000002ff007819 */ /* 0x101fe40000011418 */
[----:B------:R-:W-:Y:S02]  /*7070*/  SHF.R.S32.HI R3, RZ, 0x1f, R24 ;  /* 0x0000001fff037819 */ /* 0x000fe40000011418 */
[----:B------:R-:W-:Y:S02]  /*7080*/  SHF.R.U32.HI R24, RZ, 0x8, R9 ;  /* 0x00000008ff187819 */ /* 0x000fe40000011609 */
[----:B------:R-:W-:-:S02]  /*7090*/  LEA.HI R3, R3, R0, RZ, 0x2 ;  /* 0x0000000003037211 */ /* 0x000fc400078f10ff */
[----:B------:R-:W-:Y:S02]  /*70a0*/  SHF.R.U32.HI R15, RZ, 0x8, R8 ;  /* 0x00000008ff0f7819 */ /* 0x000fe40000011608 */
[----:B------:R-:W-:Y:S02]  /*70b0*/  LOP3.LUT R3, R3, 0xfffffffc, RZ, 0xc0, !PT ;  /* 0xfffffffc03037812 */ /* 0x000fe400078ec0ff */
[----:B----4-:R-:W-:Y:S02]  /*70c0*/  LOP3.LUT R14, R11, 0xff, RZ, 0xc0, !PT ;  /* 0x000000ff0b0e7812 */ /* 0x010fe400078ec0ff */
[----:B------:R-:W-:Y:S01]  /*70d0*/  LOP3.LUT R25, R9, 0xff, RZ, 0xc0, !PT ;  /* 0x000000ff09197812 */ /* 0x000fe200078ec0ff */
[----:B------:R-:W-:Y:S01]  /*70e0*/  IMAD.IADD R3, R0, 0x1, -R3 ;  /* 0x0000000100037824 */ /* 0x000fe200078e0a03 */
[----:B------:R-:W-:Y:S02]  /*70f0*/  LOP3.LUT R13, R13, 0xff, RZ, 0xc0, !PT ;  /* 0x000000ff0d0d7812 */ /* 0x000fe400078ec0ff */
[----:B------:R-:W-:-:S02]  /*7100*/  LOP3.LUT R24, R24, 0xff, RZ, 0xc0, !PT ;  /* 0x000000ff18187812 */ /* 0x000fc400078ec0ff */
[----:B------:R-:W-:Y:S01]  /*7110*/  LOP3.LUT P0, RZ, R3, 0x2, RZ, 0xc0, !PT ;  /* 0x0000000203ff7812 */ /* 0x000fe2000780c0ff */
[----:B------:R-:W-:Y:S01]  /*7120*/  IMAD.IADD R3, R18, 0x1, R39 ;  /* 0x0000000112037824 */ /* 0x000fe200078e0227 */
[----:B------:R-:W-:Y:S02]  /*7130*/  LOP3.LUT R20, R8, 0xff, RZ, 0xc0, !PT ;  /* 0x000000ff08147812 */ /* 0x000fe400078ec0ff */
[----:B------:R-:W-:Y:S01]  /*7140*/  LOP3.LUT R15, R15, 0xff, RZ, 0xc0, !PT ;  /* 0x000000ff0f0f7812 */ /* 0x000fe200078ec0ff */
[----:B------:R-:W-:Y:S01]  /*7150*/  VIADD R0, R3, 0x20 ;  /* 0x0000002003007836 */ /* 0x000fe20000000000 */
[----:B------:R-:W-:Y:S02]  /*7160*/  PRMT R14, R13, 0x7604, R14 ;  /* 0x000076040d0e7816 */ /* 0x000fe4000000000e */
[----:B------:R-:W-:Y:S02]  /*7170*/  PRMT R25, R24, 0x7604, R25 ;  /* 0x0000760418197816 */ /* 0x000fe40000000019 */
[----:B------:R-:W-:-:S02]  /*7180*/  SHF.R.U32.HI R13, RZ, 0x10, R11 ;  /* 0x00000010ff0d7819 */ /* 0x000fc4000001160b */
[----:B------:R-:W-:Y:S01]  /*7190*/  SHF.R.U32.HI R24, RZ, 0x10, R9 ;  /* 0x00000010ff187819 */ /* 0x000fe20000011609 */
[----:B------:R-:W-:Y:S01]  /*71a0*/  @P0 VIADD R0, R3, 0xffffffe0 ;  /* 0xffffffe003000836 */ /* 0x000fe20000000000 */
[----:B------:R-:W-:Y:S02]  /*71b0*/  SHF.R.U32.HI R3, RZ, 0x8, R10 ;  /* 0x00000008ff037819 */ /* 0x000fe4000001160a */
[----:B------:R-:W-:Y:S02]  /*71c0*/  LOP3.LUT R12, R10, 0xff, RZ, 0xc0, !PT ;  /* 0x000000ff0a0c7812 */ /* 0x000fe400078ec0ff */
[----:B-1----:R-:W0:Y:S01]  /*71d0*/  LDS.128 R4, [R0+0xb000] ;  /* 0x00b0000000047984 */ /* 0x002e220000000c00 */
[----:B------:R-:W-:Y:S02]  /*71e0*/  LOP3.LUT R3, R3, 0xff, RZ, 0xc0, !PT ;  /* 0x000000ff03037812 */ /* 0x000fe400078ec0ff */
[----:B------:R-:W-:Y:S02]  /*71f0*/  PRMT R21, R15, 0x7604, R20 ;  /* 0x000076040f157816 */ /* 0x000fe40000000014 */
[----:B------:R-:W-:-:S02]  /*7200*/  SHF.R.U32.HI R15, RZ, 0x10, R8 ;  /* 0x00000010ff0f7819 */ /* 0x000fc40000011608 */
[----:B------:R-:W-:Y:S02]  /*7210*/  LOP3.LUT R13, R13, 0xff, RZ, 0xc0, !PT ;  /* 0x000000ff0d0d7812 */ /* 0x000fe400078ec0ff */
[----:B------:R-:W-:Y:S02]  /*7220*/  LOP3.LUT R24, R24, 0xff, RZ, 0xc0, !PT ;  /* 0x000000ff18187812 */ /* 0x000fe400078ec0ff */
[----:B------:R-:W-:Y:S02]  /*7230*/  PRMT R12, R3, 0x7604, R12 ;  /* 0x00007604030c7816 */ /* 0x000fe4000000000c */
[----:B------:R-:W-:Y:S02]  /*7240*/  SHF.R.U32.HI R3, RZ, 0x10, R10 ;  /* 0x00000010ff037819 */ /* 0x000fe4000001160a */
[----:B------:R-:W-:Y:S02]  /*7250*/  LOP3.LUT R20, R15, 0xff, RZ, 0xc0, !PT ;  /* 0x000000ff0f147812 */ /* 0x000fe400078ec0ff */
[----:B------:R-:W-:-:S02]  /*7260*/  PRMT R15, R13, 0x7054, R14 ;  /* 0x000070540d0f7816 */ /* 0x000fc4000000000e */
[----:B------:R-:W-:Y:S02]  /*7270*/  PRMT R25, R24, 0x7054, R25 ;  /* 0x0000705418197816 */ /* 0x000fe40000000019 */
[----:B------:R-:W-:Y:S02]  /*7280*/  LOP3.LUT R3, R3, 0xff, RZ, 0xc0, !PT ;  /* 0x000000ff03037812 */ /* 0x000fe400078ec0ff */
[----:B------:R-:W-:Y:S02]  /*7290*/  LOP3.LUT R15, R15, 0xff000000, R11, 0xf8, !PT ;  /* 0xff0000000f0f7812 */ /* 0x000fe400078ef80b */
[----:B------:R-:W-:Y:S02]  /*72a0*/  LOP3.LUT R25, R25, 0xff000000, R9, 0xf8, !PT ;  /* 0xff00000019197812 */ /* 0x000fe400078ef809 */
[----:B------:R-:W-:Y:S02]  /*72b0*/  PRMT R13, R3, 0x7054, R12 ;  /* 0x00007054030d7816 */ /* 0x000fe4000000000c */
[----:B------:R-:W-:-:S02]  /*72c0*/  PRMT R21, R20, 0x7054, R21 ;  /* 0x0000705414157816 */ /* 0x000fc40000000015 */
[----:B------:R-:W-:Y:S02]  /*72d0*/  F2FP.F16.E4M3.UNPACK_B R12, R15 ;  /* 0x0000000fff0c723e */ /* 0x000fe400020006ff */
[-C--:B------:R-:W-:Y:S02]  /*72e0*/  F2FP.F16.E4M3.UNPACK_B R20, R25.reuse ;  /* 0x00000019ff14723e */ /* 0x080fe400020006ff */
[----:B------:R-:W-:Y:S01]  /*72f0*/  LOP3.LUT R21, R21, 0xff000000, R8, 0xf8, !PT ;  /* 0xff00000015157812 */ /* 0x000fe200078ef808 */
[----:B------:R-:W-:Y:S01]  /*7300*/  HADD2.F32 R14, -RZ, R12.H1_H1 ;  /* 0x3000000cff0e7230 */ /* 0x000fe20000004100 */
[----:B------:R-:W-:Y:S01]  /*7310*/  LOP3.LUT R13, R13, 0xff000000, R10, 0xf8, !PT ;  /* 0xff0000000d0d7812 */ /* 0x000fe200078ef80a */
[--C-:B------:R-:W-:Y:S01]  /*7320*/  HADD2.F32 R24, -RZ, R20.reuse.H1_H1 ;  /* 0x30000014ff187230 */ /* 0x100fe20000004100 */
[----:B------:R-:W-:Y:S01]  /*7330*/  F2FP.F16.E4M3.UNPACK_B R25, R25.H1 ;  /* 0x00000019ff19723e */ /* 0x000fe200030006ff */
[----:B------:R-:W-:Y:S01]  /*7340*/  HADD2.F32 R20, -RZ, R20.H0_H0 ;  /* 0x20000014ff147230 */ /* 0x000fe20000004100 */
[-C--:B0-----:R-:W-:Y:S01]  /*7350*/  F2FP.F16.E4M3.UNPACK_B R3, R6.reuse.H1 ;  /* 0x00000006ff03723e */ /* 0x081fe200030006ff */
[----:B------:R-:W-:Y:S01]  /*7360*/  HADD2.F32 R12, -RZ, R12.H0_H0 ;  /* 0x2000000cff0c7230 */ /* 0x000fe20000004100 */
[----:B------:R-:W-:-:S02]  /*7370*/  F2FP.F16.E4M3.UNPACK_B R6, R6 ;  /* 0x00000006ff06723e */ /* 0x000fc400020006ff */
[-C--:B------:R-:W-:Y:S01]  /*7380*/  F2FP.F16.E4M3.UNPACK_B R10, R7.reuse ;  /* 0x00000007ff0a723e */ /* 0x080fe200020006ff */
[--C-:B------:R-:W-:Y:S01]  /*7390*/  HADD2.F32 R8, -RZ, R3.reuse.H1_H1 ;  /* 0x30000003ff087230 */ /* 0x100fe20000004100 */
[----:B------:R-:W-:Y:S01]  /*73a0*/  F2FP.F16.E4M3.UNPACK_B R11, R7.H1 ;  /* 0x00000007ff0b723e */ /* 0x000fe200030006ff */
[----:B------:R-:W-:Y:S01]  /*73b0*/  HADD2.F32 R9, -RZ, R3.H0_H0 ;  /* 0x20000003ff097230 */ /* 0x000fe20000004100 */
[-C--:B------:R-:W-:Y:S02]  /*73c0*/  F2FP.F16.E4M3.UNPACK_B R7, R5.reuse ;  /* 0x00000005ff07723e */ /* 0x080fe400020006ff */
[C---:B------:R-:W-:Y:S01]  /*73d0*/  FMUL.FTZ R26, R8.reuse, R24 ;  /* 0x00000018081a7220 */ /* 0x040fe20000410000 */
[-C--:B------:R-:W-:Y:S01]  /*73e0*/  FMUL.FTZ R27, R8, R14.reuse ;  /* 0x0000000e081b7220 */ /* 0x080fe20000410000 */
[----:B------:R-:W-:Y:S01]  /*73f0*/  F2FP.F16.E4M3.UNPACK_B R8, R5.H1 ;  /* 0x00000005ff08723e */ /* 0x000fe200030006ff */
[--C-:B------:R-:W-:Y:S02]  /*7400*/  HADD2.F32 R5, -RZ, R6.reuse.H1_H1 ;  /* 0x30000006ff057230 */ /* 0x100fe40000004100 */
[C---:B------:R-:W-:Y:S01]  /*7410*/  FFMA.FTZ R29, R9.reuse, R14, -R26 ;  /* 0x0000000e091d7223 */ /* 0x040fe2000001081a */
[----:B------:R-:W-:Y:S01]  /*7420*/  FFMA.FTZ R30, R9, R24, R27 ;  /* 0x00000018091e7223 */ /* 0x000fe2000001001b */
[----:B------:R-:W-:Y:S01]  /*7430*/  HADD2.F32 R6, -RZ, R6.H0_H0 ;  /* 0x20000006ff067230 */ /* 0x000fe20000004100 */
[----:B------:R-:W-:Y:S01]  /*7440*/  F2FP.F16.E4M3.UNPACK_B R15, R15.H1 ;  /* 0x0000000fff0f723e */ /* 0x000fe200030006ff */
[C---:B------:R-:W-:Y:S01]  /*7450*/  FMUL.FTZ R9, R5.reuse, R20 ;  /* 0x0000001405097220 */ /* 0x040fe20000410000 */
[----:B------:R-:W-:Y:S01]  /*7460*/  FMUL.FTZ R27, R5, R12 ;  /* 0x0000000c051b7220 */ /* 0x000fe20000410000 */
[----:B------:R-:W-:Y:S01]  /*7470*/  HADD2.F32 R14, -RZ, R25.H0_H0 ;  /* 0x20000019ff0e7230 */ /* 0x000fe20000004100 */
[----:B------:R-:W-:Y:S01]  /*7480*/  F2FP.F16.E4M3.UNPACK_B R3, R4 ;  /* 0x00000004ff03723e */ /* 0x000fe200020006ff */
[----:B------:R-:W-:-:S02]  /*7490*/  HADD2.F32 R5, -RZ, R10.H1_H1 ;  /* 0x3000000aff057230 */ /* 0x000fc40000004100 */
[C---:B------:R-:W-:Y:S01]  /*74a0*/  FFMA.FTZ R26, R6.reuse, R12, -R9 ;  /* 0x0000000c061a7223 */ /* 0x040fe20000010809 */
[----:B------:R-:W-:Y:S02]  /*74b0*/  HADD2.F32 R9, -RZ, R15.H0_H0 ;  /* 0x2000000fff097230 */ /* 0x000fe40000004100 */
[----:B------:R-:W-:Y:S01]  /*74c0*/  FFMA.FTZ R27, R6, R20, R27 ;  /* 0x00000014061b7223 */ /* 0x000fe2000001001b */
[----:B------:R-:W-:Y:S02]  /*74d0*/  HADD2.F32 R10, -RZ, R10.H0_H0 ;  /* 0x2000000aff0a7230 */ /* 0x000fe40000004100 */
[C---:B------:R-:W-:Y:S01]  /*74e0*/  FMUL.FTZ R31, R5.reuse, R14 ;  /* 0x0000000e051f7220 */ /* 0x040fe20000410000 */
[----:B------:R-:W-:Y:S02]  /*74f0*/  HADD2.F32 R6, -RZ, R11.H1_H1 ;  /* 0x3000000bff067230 */ /* 0x000fe40000004100 */
[----:B------:R-:W-:Y:S01]  /*7500*/  FMUL.FTZ R5, R5, R9 ;  /* 0x0000000905057220 */ /* 0x000fe20000410000 */
[----:B------:R-:W-:-:S02]  /*7510*/  HADD2.F32 R15, -RZ, R15.H1_H1 ;  /* 0x3000000fff0f7230 */ /* 0x000fc40000004100 */
[C---:B------:R-:W-:Y:S01]  /*7520*/  FFMA.FTZ R31, R10.reuse, R9, -R31 ;  /* 0x000000090a1f7223 */ /* 0x040fe2000001081f */
[----:B------:R-:W-:Y:S02]  /*7530*/  HADD2.F32 R25, -RZ, R25.H1_H1 ;  /* 0x30000019ff197230 */ /* 0x000fe40000004100 */
[----:B------:R-:W-:Y:S01]  /*7540*/  FFMA.FTZ R32, R10, R14, R5 ;  /* 0x0000000e0a207223 */ /* 0x000fe20000010005 */
[----:B------:R-:W-:Y:S01]  /*7550*/  HADD2.F32 R11, -RZ, R11.H0_H0 ;  /* 0x2000000bff0b7230 */ /* 0x000fe20000004100 */
[----:B------:R-:W-:Y:S01]  /*7560*/  F2FP.F16.E4M3.UNPACK_B R5, R13 ;  /* 0x0000000dff05723e */ /* 0x000fe200020006ff */
[C---:B------:R-:W-:Y:S01]  /*7570*/  FMUL.FTZ R10, R6.reuse, R15 ;  /* 0x0000000f060a7220 */ /* 0x040fe20000410000 */
[----:B------:R-:W-:Y:S01]  /*7580*/  F2FP.F16.E4M3.UNPACK_B R4, R4.H1 ;  /* 0x00000004ff04723e */ /* 0x000fe200030006ff */
[----:B------:R-:W-:Y:S01]  /*7590*/  FMUL.FTZ R20, R6, R25 ;  /* 0x0000001906147220 */ /* 0x000fe20000410000 */
[----:B------:R-:W-:Y:S01]  /*75a0*/  F2FP.F16.E4M3.UNPACK_B R12, R21 ;  /* 0x00000015ff0c723e */ /* 0x000fe200020006ff */
[----:B------:R-:W-:Y:S01]  /*75b0*/  FFMA.FTZ R34, R11, R25, R10 ;  /* 0x000000190b227223 */ /* 0x000fe2000001000a */
[----:B------:R-:W-:-:S02]  /*75c0*/  HADD2.F32 R10, -RZ, R5.H1_H1 ;  /* 0x30000005ff0a7230 */ /* 0x000fc40000004100 */
[----:B------:R-:W-:Y:S01]  /*75d0*/  FFMA.FTZ R33, R11, R15, -R20 ;  /* 0x0000000f0b217223 */ /* 0x000fe20000010814 */
[----:B------:R-:W-:Y:S01]  /*75e0*/  HADD2.F32 R9, -RZ, R5.H0_H0 ;  /* 0x20000005ff097230 */ /* 0x000fe20000004100 */
[----:B------:R-:W-:Y:S01]  /*75f0*/  F2FP.F16.E4M3.UNPACK_B R13, R13.H1 ;  /* 0x0000000dff0d723e */ /* 0x000fe200030006ff */
[----:B------:R-:W-:Y:S01]  /*7600*/  HADD2.F32 R14, -RZ, R12.H1_H1 ;  /* 0x3000000cff0e7230 */ /* 0x000fe20000004100 */
[----:B------:R-:W-:Y:S01]  /*7610*/  F2FP.F16.E4M3.UNPACK_B R21, R21.H1 ;  /* 0x00000015ff15723e */ /* 0x000fe200030006ff */
[--C-:B------:R-:W-:Y:S02]  /*7620*/  HADD2.F32 R6, -RZ, R4.reuse.H1_H1 ;  /* 0x30000004ff067230 */ /* 0x100fe40000004100 */
[----:B------:R-:W-:Y:S02]  /*7630*/  HADD2.F32 R5, -RZ, R4.H0_H0 ;  /* 0x20000004ff057230 */ /* 0x000fe40000004100 */
[----:B------:R-:W-:Y:S02]  /*7640*/  HADD2.F32 R12, -RZ, R12.H0_H0 ;  /* 0x2000000cff0c7230 */ /* 0x000fe40000004100 */
[----:B------:R-:W-:Y:S01]  /*7650*/  FMUL.FTZ R20, R6, R14 ;  /* 0x0000000e06147220 */ /* 0x000fe20000410000 */
[----:B------:R-:W-:-:S02]  /*7660*/  HADD2.F32 R4, -RZ, R3.H1_H1 ;  /* 0x30000003ff047230 */ /* 0x000fc40000004100 */
[-C--:B------:R-:W-:Y:S01]  /*7670*/  FMUL.FTZ R24, R6, R10.reuse ;  /* 0x0000000a06187220 */ /* 0x080fe20000410000 */
[----:B------:R-:W-:Y:S02]  /*7680*/  HADD2.F32 R3, -RZ, R3.H0_H0 ;  /* 0x20000003ff037230 */ /* 0x000fe40000004100 */
[C---:B------:R-:W-:Y:S01]  /*7690*/  FFMA.FTZ R20, R5.reuse, R10, -R20 ;  /* 0x0000000a05147223 */ /* 0x040fe20000010814 */
[----:B------:R-:W-:Y:S02]  /*76a0*/  HADD2.F32 R10, -RZ, R21.H0_H0 ;  /* 0x20000015ff0a7230 */ /* 0x000fe40000004100 */
[C---:B------:R-:W-:Y:S01]  /*76b0*/  FMUL.FTZ R6, R4.reuse, R12 ;  /* 0x0000000c04067220 */ /* 0x040fe20000410000 */
[-C--:B------:R-:W-:Y:S01]  /*76c0*/  FMUL.FTZ R15, R4, R9.reuse ;  /* 0x00000009040f7220 */ /* 0x080fe20000410000 */
[----:B------:R-:W-:Y:S01]  /*76d0*/  FFMA.FTZ R25, R5, R14, R24 ;  /* 0x0000000e05197223 */ /* 0x000fe20000010018 */
[----:B------:R-:W-:Y:S02]  /*76e0*/  HADD2.F32 R5, -RZ, R13.H1_H1 ;  /* 0x3000000dff057230 */ /* 0x000fe40000004100 */
[----:B------:R-:W-:Y:S01]  /*76f0*/  FFMA.FTZ R11, R3, R9, -R6 ;  /* 0x00000009030b7223 */ /* 0x000fe20000010806 */
[----:B------:R-:W-:-:S02]  /*7700*/  HADD2.F32 R9, -RZ, R21.H1_H1 ;  /* 0x30000015ff097230 */ /* 0x000fc40000004100 */
[----:B------:R-:W-:Y:S01]  /*7710*/  FFMA.FTZ R12, R3, R12, R15 ;  /* 0x0000000c030c7223 */ /* 0x000fe2000001000f */
[--C-:B------:R-:W-:Y:S02]  /*7720*/  HADD2.F32 R4, -RZ, R8.reuse.H1_H1 ;  /* 0x30000008ff047230 */ /* 0x100fe40000004100 */
[----:B------:R-:W-:Y:S02]  /*7730*/  HADD2.F32 R3, -RZ, R7.H1_H1 ;  /* 0x30000007ff037230 */ /* 0x000fe40000004100 */
[----:B------:R-:W-:Y:S02]  /*7740*/  HADD2.F32 R6, -RZ, R13.H0_H0 ;  /* 0x2000000dff067230 */ /* 0x000fe40000004100 */
[C---:B------:R-:W-:Y:S01]  /*7750*/  FMUL.FTZ R13, R4.reuse, R9 ;  /* 0x00000009040d7220 */ /* 0x040fe20000410000 */
[----:B------:R-:W-:Y:S02]  /*7760*/  HADD2.F32 R8, -RZ, R8.H0_H0 ;  /* 0x20000008ff087230 */ /* 0x000fe40000004100 */
[----:B------:R-:W-:Y:S01]  /*7770*/  FMUL.FTZ R14, R4, R5 ;  /* 0x00000005040e7220 */ /* 0x000fe20000410000 */
[----:B------:R-:W-:-:S02]  /*7780*/  HADD2.F32 R7, -RZ, R7.H0_H0 ;  /* 0x20000007ff077230 */ /* 0x000fc40000004100 */
[C---:B------:R-:W-:Y:S01]  /*7790*/  FMUL.FTZ R4, R3.reuse, R10 ;  /* 0x0000000a03047220 */ /* 0x040fe20000410000 */
[-C--:B------:R-:W-:Y:S01]  /*77a0*/  FMUL.FTZ R3, R3, R6.reuse ;  /* 0x0000000603037220 */ /* 0x080fe20000410000 */
        /* <DEDUP_REMOVED lines=8> */
[----:B------:R-:W-:Y:S02]  /*7830*/  F2FP.SATFINITE.E4M3.F32.PACK_AB_MERGE_C R6, R27, R26, R6 ;  /* 0x0000001a1b06723e */ /* 0x000fe40004807006 */
[----:B------:R-:W-:Y:S02]  /*7840*/  F2FP.SATFINITE.E4M3.F32.PACK_AB_MERGE_C R7, R32, R31, R7 ;  /* 0x0000001f2007723e */ /* 0x000fe40004807007 */
[----:B------:R-:W-:Y:S02]  /*7850*/  F2FP.SATFINITE.E4M3.F32.PACK_AB_MERGE_C R4, R12, R11, R4 ;  /* 0x0000000b0c04723e */ /* 0x000fe40004807004 */
[----:B------:R-:W-:-:S05]  /*7860*/  F2FP.SATFINITE.E4M3.F32.PACK_AB_MERGE_C R5, R10, R5, R13 ;  /* 0x000000050a05723e */ /* 0x000fca000480700d */
[----:B------:R2:W-:Y:S01]  /*7870*/  STS.128 [R0+0xb000], R4 ;  /* 0x00b0000400007388 */ /* 0x0005e20000000c00 */
[----:B------:R-:W-:Y:S05]  /*7880*/  BRA `(.L_x_1160) ;  /* 0x0000001400187947 */ /* 0x000fea0003800000 */
.L_x_1154:
[----:B------:R-:W0:Y:S01]  /*7890*/  LDC R8, c[0x0][0x448] ;  /* 0x00011200ff087b82 */ /* 0x000e220000000800 */
[----:B------:R-:W-:Y:S01]  /*78a0*/  IMAD.MOV.U32 R7, RZ, RZ, R10 ;  /* 0x000000ffff077224 */ /* 0x000fe200078e000a */
[----:B------:R-:W-:Y:S01]  /*78b0*/  ULDC.64 UR4, c[0x0][0x3f8] ;  /* 0x0000fe0000047ab9 */ /* 0x000fe20000000a00 */
[----:B------:R-:W-:Y:S01]  /*78c0*/  IMAD.MOV.U32 R4, RZ, RZ, R26 ;  /* 0x000000ffff047224 */ /* 0x000fe200078e001a */
[----:B------:R-:W-:Y:S01]  /*78d0*/  ULDC.64 UR6, c[0x0][0x408] ;  /* 0x0001020000067ab9 */ /* 0x000fe20000000a00 */
[----:B------:R-:W-:Y:S01]  /*78e0*/  IMAD.MOV.U32 R5, RZ, RZ, R29 ;  /* 0x000000ffff057224 */ /* 0x000fe200078e001d */
[----:B------:R-:W-:Y:S01]  /*78f0*/  ULDC.64 UR8, c[0x0][0x400] ;  /* 0x0001000000087ab9 */ /* 0x000fe20000000a00 */
[----:B------:R-:W-:Y:S02]  /*7900*/  IMAD.MOV.U32 R20, RZ, RZ, R30 ;  /* 0x000000ffff147224 */ /* 0x000fe400078e001e */
[----:B------:R-:W-:Y:S01]  /*7910*/  IMAD.MOV.U32 R21, RZ, RZ, R33 ;  /* 0x000000ffff157224 */ /* 0x000fe200078e0021 */
[----:B0-----:R-:W-:-:S13]  /*7920*/  ISETP.NE.AND P0, PT, R8, 0x1, PT ;  /* 0x000000010800780c */ /* 0x001fda0003f05270 */
[----:B------:R-:W0:Y:S08]  /*7930*/  @P0 LDC R3, c[0x0][0x44c] ;  /* 0x00011300ff030b82 */ /* 0x000e300000000800 */
[----:B------:R-:W1:Y:S01]  /*7940*/  @P0 LDC R0, c[0x0][0x450] ;  /* 0x00011400ff000b82 */ /* 0x000e620000000800 */
[----:B0-----:R-:W-:-:S05]  /*7950*/  @P0 IMAD.HI.U32 R3, R10, R3, RZ ;  /* 0x000000030a030227 */ /* 0x001fca00078e00ff */
[----:B-1----:R-:W-:-:S04]  /*7960*/  @P0 SHF.R.U32.HI R7, RZ, R0, R3 ;  /* 0x00000000ff070219 */ /* 0x002fc80000011603 */
        /* <DEDUP_REMOVED lines=18> */
.L_x_1427:
[----:B0-----:R-:W5:Y:S01]  /*7a90*/  LDL R4, [R1+0x4] ;  /* 0x0000040001047983 */ /* 0x001f620000100800 */
[----:B------:R-:W0:Y:S03]  /*7aa0*/  LDC R27, c[0x0][0x3f4] ;  /* 0x0000fd00ff1b7b82 */ /* 0x000e260000000800 */
[----:B------:R-:W2:Y:S01]  /*7ab0*/  LDL R5, [R1+0x74] ;  /* 0x0000740001057983 */ /* 0x000ea20000100800 */
[----:B------:R-:W-:Y:S01]  /*7ac0*/  BSSY B1, `(.L_x_1164) ;  /* 0x0000017000017945 */ /* 0x000fe20003800000 */
[----:B------:R-:W-:Y:S01]  /*7ad0*/  CS2R R6, SRZ ;  /* 0x0000000000067805 */ /* 0x000fe2000001ff00 */
[----:B-----5:R-:W-:Y:S01]  /*7ae0*/  IMAD R25, R4, R8, RZ ;  /* 0x0000000804197224 */ /* 0x020fe200078e02ff */
[----:B------:R-:W-:Y:S02]  /*7af0*/  CS2R R8, SRZ ;  /* 0x0000000000087805 */ /* 0x000fe4000001ff00 */
[----:B--2---:R-:W-:-:S02]  /*7b00*/  LEA.HI R4, R5, R5, RZ, 0x1 ;  /* 0x0000000505047211 */ /* 0x004fc400078f08ff */
[----:B------:R-:W-:Y:S02]  /*7b10*/  ISETP.GE.AND P0, PT, R10, R25, PT ;  /* 0x000000190a00720c */ /* 0x000fe40003f06270 */
[----:B------:R-:W-:Y:S02]  /*7b20*/  CS2R R10, SRZ ;  /* 0x00000000000a7805 */ /* 0x000fe4000001ff00 */
[----:B------:R-:W-:-:S05]  /*7b30*/  LOP3.LUT R4, R4, 0xfffffffe, RZ, 0xc0, !PT ;  /* 0xfffffffe04047812 */ /* 0x000fca00078ec0ff */
[----:B------:R-:W-:Y:S01]  /*7b40*/  IMAD.IADD R21, R5, 0x1, -R4 ;  /* 0x0000000105157824 */ /* 0x000fe200078e0a04 */
[----:B------:R-:W-:-:S04]  /*7b50*/  CS2R R4, SRZ ;  /* 0x0000000000047805 */ /* 0x000fc8000001ff00 */
[----:B------:R-:W-:Y:S01]  /*7b60*/  SHF.L.U32 R21, R21, 0x1f, RZ ;  /* 0x0000001f15157819 */ /* 0x000fe200000006ff */
[----:B0-----:R-:W-:Y:S06]  /*7b70*/  @P0 BRA `(.L_x_1165) ;  /* 0x00000000002c0947 */ /* 0x001fec0003800000 */
[----:B------:R-:W-:Y:S01]  /*7b80*/  ULDC UR4, c[0x0][0x3f4] ;  /* 0x0000fd0000047ab9 */ /* 0x000fe20000000800 */
[C---:B------:R-:W-:Y:S02]  /*7b90*/  IADD3 R12, P0, R22.reuse, R3, RZ ;  /* 0x00000003160c7210 */ /* 0x040fe40007f1e0ff */
[----:B------:R-:W-:Y:S02]  /*7ba0*/  CS2R R4, SRZ ;  /* 0x0000000000047805 */ /* 0x000fe4000001ff00 */
[C---:B------:R-:W-:Y:S02]  /*7bb0*/  ISETP.GE.AND P2, PT, R22.reuse, UR4, PT ;  /* 0x0000000416007c0c */ /* 0x040fe4000bf46270 */
[----:B------:R-:W-:Y:S02]  /*7bc0*/  SHF.R.S32.HI R3, RZ, 0x1f, R22 ;  /* 0x0000001fff037819 */ /* 0x000fe40000011416 */
[----:B----4-:R-:W-:-:S03]  /*7bd0*/  IADD3 R14, P1, R22, R14, RZ ;  /* 0x0000000e160e7210 */ /* 0x010fc60007f3e0ff */
[--C-:B-1----:R-:W-:Y:S02]  /*7be0*/  IMAD.X R13, R0, 0x1, R3.reuse, P0 ;  /* 0x00000001000d7824 */ /* 0x102fe400000e0603 */
[----:B---3--:R-:W-:-:S04]  /*7bf0*/  IMAD.X R15, R20, 0x1, R3, P1 ;  /* 0x00000001140f7824 */ /* 0x008fc800008e0603 */
[----:B------:R-:W-:Y:S05]  /*7c00*/  @P2 BRA `(.L_x_1165) ;  /* 0x0000000000082947 */ /* 0x000fea0003800000 */
[----:B------:R0:W5:Y:S04]  /*7c10*/  LD.E.128 R4, desc[UR40][R12.64] ;  /* 0x000000280c047980 */ /* 0x000168000c101d00 */
[----:B------:R0:W5:Y:S02]  /*7c20*/  LD.E.128 R8, desc[UR40][R14.64] ;  /* 0x000000280e087980 */ /* 0x000164000c101d00 */
.L_x_1165:
[----:B------:R-:W-:Y:S05]  /*7c30*/  BSYNC B1 ;  /* 0x0000000000017941 */ /* 0x000fea0003800000 */
.L_x_1164:
[----:B-1----:R-:W2:Y:S01]  /*7c40*/  LDL.LU R0, [R1+0x54] ;  /* 0x0000540001007983 */ /* 0x002ea20000300800 */
[----:B------:R-:W1:Y:S01]  /*7c50*/  SYNCS.PHASECHK.TRANS64.TRYWAIT P1, [R18+URZ+0x13200], R21 ;  /* 0x01320015120075a7 */ /* 0x000e62000802017f */
[----:B------:R-:W0:Y:S01]  /*7c60*/  S2R R3, SR_TID.X ;  /* 0x0000000000037919 */ /* 0x000e220000002100 */
[----:B------:R-:W-:Y:S01]  /*7c70*/  ISETP.GE.AND P0, PT, R22, R27, PT ;  /* 0x0000001b1600720c */ /* 0x000fe20003f06270 */
[----:B------:R-:W-:Y:S01]  /*7c80*/  BSSY B1, `(.L_x_1166) ;  /* 0x0000009000017945 */ /* 0x000fe20003800000 */
[C---:B0-----:R-:W-:Y:S02]  /*7c90*/  VIADD R12, R3.reuse, 0xffffff80 ;  /* 0xffffff80030c7836 */ /* 0x041fe40000000000 */
[----:B------:R-:W-:-:S05]  /*7ca0*/  VIADD R3, R3, 0xffffff80 ;  /* 0xffffff8003037836 */ /* 0x000fca0000000000 */
[----:B------:R-:W-:-:S04]  /*7cb0*/  LEA.HI R3, R3, R12, RZ, 0x1 ;  /* 0x0000000c03037211 */ /* 0x000fc800078f08ff */
[----:B------:R-:W-:Y:S01]  /*7cc0*/  SHF.R.S32.HI R3, RZ, 0x1, R3 ;  /* 0x00000001ff037819 */ /* 0x000fe20000011403 */
[----:B--2---:R-:W-:-:S05]  /*7cd0*/  IMAD R0, R0, -0xc0, R25 ;  /* 0xffffff4000007824 */ /* 0x004fca00078e0219 */
[----:B------:R-:W-:-:S04]  /*7ce0*/  VIMNMX R0, R0, 0xc0, PT ;  /* 0x000000c000007848 */ /* 0x000fc80003fe0100 */
[----:B------:R-:W-:Y:S01]  /*7cf0*/  ISETP.GE.OR P0, PT, R3, R0, P0 ;  /* 0x000000000300720c */ /* 0x000fe20000706670 */
[----:B-1----:R-:W-:-:S12]  /*7d00*/  @!P1 BRA `(.L_x_1167) ;  /* 0x000001a800b89947 */ /* 0x002fd80003800000 */
.L_x_1428:
[----:B------:R-:W-:Y:S05]  /*7d10*/  BSYNC B1 ;  /* 0x0000000000017941 */ /* 0x000fea0003800000 */
.L_x_1166:
[----:B------:R-:W-:Y:S05]  /*7d20*/  @P0 BRA `(.L_x_1160) ;  /* 0x0000000c00f00947 */ /* 0x000fea0003800000 */
[----:B------:R-:W0:Y:S04]  /*7d30*/  LDL R25, [R1+0x64] ;  /* 0x0000640001197983 */ /* 0x000e280000100800 */
[----:B------:R-:W2:Y:S04]  /*7d40*/  LDL R29, [R1+0x68] ;  /* 0x00006800011d7983 */ /* 0x000ea80000100800 */
[----:B------:R-:W2:Y:S01]  /*7d50*/  LDL R51, [R1+0x7c] ;  /* 0x00007c0001337983 */ /* 0x000ea20000100800 */
[----:B-----5:R-:W-:Y:S02]  /*7d60*/  SHF.R.U32.HI R0, RZ, 0x8, R4 ;  /* 0x00000008ff007819 */ /* 0x020fe40000011604 */
[----:B------:R-:W-:-:S02]  /*7d70*/  SHF.R.U32.HI R12, RZ, 0x8, R5 ;  /* 0x00000008ff0c7819 */ /* 0x000fc40000011605 */
[----:B------:R-:W-:Y:S02]  /*7d80*/  LOP3.LUT R3, R4, 0xff, RZ, 0xc0, !PT ;  /* 0x000000ff04037812 */ /* 0x000fe400078ec0ff */
[----:B------:R-:W-:Y:S02]  /*7d90*/  LOP3.LUT R0, R0, 0xff, RZ, 0xc0, !PT ;  /* 0x000000ff00007812 */ /* 0x000fe400078ec0ff */
[----:B------:R-:W-:Y:S02]  /*7da0*/  LOP3.LUT R13, R5, 0xff, RZ, 0xc0, !PT ;  /* 0x000000ff050d7812 */ /* 0x000fe400078ec0ff */
[----:B------:R-:W-:Y:S02]  /*7db0*/  LOP3.LUT R12, R12, 0xff, RZ, 0xc0, !PT ;  /* 0x000000ff0c0c7812 */ /* 0x000fe400078ec0ff */
[----:B---3--:R-:W-:Y:S01]  /*7dc0*/  PRMT R20, R0, 0x7604, R3 ;  /* 0x0000760400147816 */ /* 0x008fe20000000003 */
[----:B------:R-:W-:Y:S01]  /*7dd0*/  IMAD.IADD R0, R22, 0x1, R27 ;  /* 0x0000000116007824 */ /* 0x000fe200078e021b */
[----:B------:R-:W-:-:S02]  /*7de0*/  SHF.R.U32.HI R3, RZ, 0x8, R6 ;  /* 0x00000008ff037819 */ /* 0x000fc40000011606 */
[----:B------:R-:W-:Y:S02]  /*7df0*/  PRMT R30, R12, 0x7604, R13 ;  /* 0x000076040c1e7816 */ /* 0x000fe4000000000d */
[----:B------:R-:W-:Y:S02]  /*7e00*/  LOP3.LUT R12, R6, 0xff, RZ, 0xc0, !PT ;  /* 0x000000ff060c7812 */ /* 0x000fe400078ec0ff */
[----:B------:R-:W-:Y:S02]  /*7e10*/  LOP3.LUT R3, R3, 0xff, RZ, 0xc0, !PT ;  /* 0x000000ff03037812 */ /* 0x000fe400078ec0ff */
[----:B------:R-:W-:Y:S02]  /*7e20*/  SHF.R.U32.HI R15, RZ, 0x8, R8 ;  /* 0x00000008ff0f7819 */ /* 0x000fe40000011608 */
[----:B------:R-:W-:Y:S02]  /*7e30*/  PRMT R32, R3, 0x7604, R12 ;  /* 0x0000760403207816 */ /* 0x000fe4000000000c */
[----:B------:R-:W-:-:S02]  /*7e40*/  LOP3.LUT R24, R8, 0xff, RZ, 0xc0, !PT ;  /* 0x000000ff08187812 */ /* 0x000fc400078ec0ff */
[----:B------:R-:W-:Y:S02]  /*7e50*/  LOP3.LUT R15, R15, 0xff, RZ, 0xc0, !PT ;  /* 0x000000ff0f0f7812 */ /* 0x000fe400078ec0ff */
[----:B------:R-:W-:Y:S02]  /*7e60*/  SHF.R.U32.HI R13, RZ, 0x8, R7 ;  /* 0x00000008ff0d7819 */ /* 0x000fe40000011607 */
[----:B------:R-:W-:Y:S02]  /*7e70*/  PRMT R33, R15, 0x7604, R24 ;  /* 0x000076040f217816 */ /* 0x000fe40000000018 */
[----:B------:R-:W-:Y:S02]  /*7e80*/  SHF.R.U32.HI R24, RZ, 0x8, R10 ;  /* 0x00000008ff187819 */ /* 0x000fe4000001160a */
[----:B------:R-:W-:Y:S02]  /*7e90*/  SHF.R.U32.HI R26, RZ, 0x8, R11 ;  /* 0x00000008ff1a7819 */ /* 0x000fe4000001160b */
[----:B----4-:R-:W-:-:S02]  /*7ea0*/  LOP3.LUT R14, R7, 0xff, RZ, 0xc0, !PT ;  /* 0x000000ff070e7812 */ /* 0x010fc400078ec0ff */
[----:B------:R-:W-:Y:S02]  /*7eb0*/  LOP3.LUT R13, R13, 0xff, RZ, 0xc0, !PT ;  /* 0x000000ff0d0d7812 */ /* 0x000fe400078ec0ff */
[----:B------:R-:W-:Y:S02]  /*7ec0*/  LOP3.LUT R24, R24, 0xff, RZ, 0xc0, !PT ;  /* 0x000000ff18187812 */ /* 0x000fe400078ec0ff */
[----:B------:R-:W-:Y:S02]  /*7ed0*/  LOP3.LUT R27, R11, 0xff, RZ, 0xc0, !PT ;  /* 0x000000ff0b1b7812 */ /* 0x000fe400078ec0ff */
[----:B------:R-:W-:Y:S02]  /*7ee0*/  LOP3.LUT R26, R26, 0xff, RZ, 0xc0, !PT ;  /* 0x000000ff1a1a7812 */ /* 0x000fe400078ec0ff */
[----:B------:R-:W-:Y:S02]  /*7ef0*/  PRMT R34, R13, 0x7604, R14 ;  /* 0x000076040d227816 */ /* 0x000fe4000000000e */
[----:B------:R-:W-:-:S02]  /*7f00*/  PRMT R41, R26, 0x7604, R27 ;  /* 0x000076041a297816 */ /* 0x000fc4000000001b */
[----:B------:R-:W-:-:S04]  /*7f10*/  SHF.R.U32.HI R31, RZ, 0x10, R7 ;  /* 0x00000010ff1f7819 */ /* 0x000fc80000011607 */
[----:B------:R-:W-:-:S04]  /*7f20*/  LOP3.LUT R31, R31, 0xff, RZ, 0xc0, !PT ;  /* 0x000000ff1f1f7812 */ /* 0x000fc800078ec0ff */
[----:B------:R-:W-:Y:S02]  /*7f30*/  PRMT R31, R31, 0x7054, R34 ;  /* 0x000070541f1f7816 */ /* 0x000fe40000000022 */
[----:B------:R-:W-:-:S04]  /*7f40*/  SHF.R.U32.HI R34, RZ, 0x10, R11 ;  /* 0x00000010ff227819 */ /* 0x000fc8000001160b */
[----:B------:R-:W-:-:S04]  /*7f50*/  LOP3.LUT R34, R34, 0xff, RZ, 0xc0, !PT ;  /* 0x000000ff22227812 */ /* 0x000fc800078ec0ff */
[----:B------:R-:W-:-:S04]  /*7f60*/  PRMT R41, R34, 0x7054, R41 ;  /* 0x0000705422297816 */ /* 0x000fc80000000029 */
[----:B------:R-:W-:Y:S02]  /*7f70*/  LOP3.LUT R41, R41, 0xff000000, R11, 0xf8, !PT ;  /* 0xff00000029297812 */ /* 0x000fe400078ef80b */
[----:B0-----:R-:W-:Y:S02]  /*7f80*/  SHF.R.U32.HI R21, RZ, 0x3, R25 ;  /* 0x00000003ff157819 */ /* 0x001fe40000011619 */
[----:B------:R-:W-:Y:S02]  /*7f90*/  LOP3.LUT R0, R25, 0x30, R0, 0xf8, !PT ;  /* 0x0000003019007812 */ /* 0x000fe400078ef800 */
[----:B------:R-:W-:Y:S02]  /*7fa0*/  LOP3.LUT R25, R10, 0xff, RZ, 0xc0, !PT ;  /* 0x000000ff0a197812 */ /* 0x000fe400078ec0ff */
[----:B------:R-:W-:Y:S02]  /*7fb0*/  LOP3.LUT R3, R0, R21, RZ, 0x3c, !PT ;  /* 0x0000001500037212 */ /* 0x000fe400078e3cff */
[----:B------:R-:W-:Y:S01]  /*7fc0*/  SHF.R.U32.HI R0, RZ, 0x8, R9 ;  /* 0x00000008ff007819 */ /* 0x000fe20000011609 */
[----:B--2---:R-:W0:Y:S01]  /*7fd0*/  LDS.128 R12, [R51+0xb000] ;  /* 0x00b00000330c7984 */ /* 0x004e220000000c00 */
[----:B------:R-:W-:-:S02]  /*7fe0*/  LOP3.LUT R21, R9, 0xff, RZ, 0xc0, !PT ;  /* 0x000000ff09157812 */ /* 0x000fc400078ec0ff */
[----:B------:R-:W-:Y:S02]  /*7ff0*/  LOP3.LUT R0, R0, 0xff, RZ, 0xc0, !PT ;  /* 0x000000ff00007812 */ /* 0x000fe400078ec0ff */
[----:B------:R-:W-:Y:S02]  /*8000*/  PRMT R37, R24, 0x7604, R25 ;  /* 0x0000760418257816 */ /* 0x000fe40000000019 */
[----:B------:R-:W-:Y:S02]  /*8010*/  PRMT R35, R0, 0x7604, R21 ;  /* 0x0000760400237816 */ /* 0x000fe40000000015 */
[----:B------:R-:W-:Y:S02]  /*8020*/  IADD3 R0, R18, R29, R3 ;  /* 0x0000001d12007210 */ /* 0x000fe40007ffe003 */
[----:B------:R-:W-:Y:S02]  /*8030*/  SHF.R.U32.HI R21, RZ, 0x10, R5 ;  /* 0x00000010ff157819 */ /* 0x000fe40000011605 */
[----:B------:R-:W-:Y:S01]  /*8040*/  SHF.R.U32.HI R29, RZ, 0x10, R6 ;  /* 0x00000010ff1d7819 */ /* 0x000fe20000011606 */
[----:B------:R-:W1:Y:S01]  /*8050*/  LDS.128 R24, [R0+0xb000] ;  /* 0x00b0000000187984 */ /* 0x000e620000000c00 */
[----:B------:R-:W-:-:S02]  /*8060*/  LOP3.LUT R21, R21, 0xff, RZ, 0xc0, !PT ;  /* 0x000000ff15157812 */ /* 0x000fc400078ec0ff */
[----:B------:R-:W-:Y:S02]  /*8070*/  SHF.R.U32.HI R3, RZ, 0x10, R4 ;  /* 0x00000010ff037819 */ /* 0x000fe40000011604 */
[----:B------:R-:W-:Y:S02]  /*8080*/  LOP3.LUT R29, R29, 0xff, RZ, 0xc0, !PT ;  /* 0x000000ff1d1d7812 */ /* 0x000fe400078ec0ff */
[----:B------:R-:W-:Y:S02]  /*8090*/  PRMT R21, R21, 0x7054, R30 ;  /* 0x0000705415157816 */ /* 0x000fe4000000001e */
[----:B------:R-:W-:Y:S02]  /*80a0*/  SHF.R.U32.HI R30, RZ, 0x10, R9 ;  /* 0x00000010ff1e7819 */ /* 0x000fe40000011609 */
[----:B------:R-:W-:Y:S02]  /*80b0*/  LOP3.LUT R3, R3, 0xff, RZ, 0xc0, !PT ;  /* 0x000000ff03037812 */ /* 0x000fe400078ec0ff */
[----:B------:R-:W-:-:S02]  /*80c0*/  PRMT R29, R29, 0x7054, R32 ;  /* 0x000070541d1d7816 */ /* 0x000fc40000000020 */
[----:B------:R-:W-:Y:S02]  /*80d0*/  SHF.R.U32.HI R32, RZ, 0x10, R10 ;  /* 0x00000010ff207819 */ /* 0x000fe4000001160a */
[----:B------:R-:W-:Y:S02]  /*80e0*/  LOP3.LUT R30, R30, 0xff, RZ, 0xc0, !PT ;  /* 0x000000ff1e1e7812 */ /* 0x000fe400078ec0ff */
[----:B------:R-:W-:Y:S02]  /*80f0*/  PRMT R3, R3, 0x7054, R20 ;  /* 0x0000705403037816 */ /* 0x000fe40000000014 */
[----:B------:R-:W-:Y:S02]  /*8100*/  SHF.R.U32.HI R20, RZ, 0x10, R8 ;  /* 0x00000010ff147819 */ /* 0x000fe40000011608 */
[----:B------:R-:W-:Y:S02]  /*8110*/  LOP3.LUT R32, R32, 0xff, RZ, 0xc0, !PT ;  /* 0x000000ff20207812 */ /* 0x000fe400078ec0ff */
[----:B------:R-:W-:-:S02]  /*8120*/  PRMT R35, R30, 0x7054, R35 ;  /* 0x000070541e237816 */ /* 0x000fc40000000023 */
[----:B------:R-:W-:Y:S02]  /*8130*/  LOP3.LUT R20, R20, 0xff, RZ, 0xc0, !PT ;  /* 0x000000ff14147812 */ /* 0x000fe400078ec0ff */
[----:B------:R-:W-:Y:S02]  /*8140*/  PRMT R39, R32, 0x7054, R37 ;  /* 0x0000705420277816 */ /* 0x000fe40000000025 */
[----:B------:R-:W-:Y:S02]  /*8150*/  LOP3.LUT R38, R35, 0xff000000, R9, 0xf8, !PT ;  /* 0xff00000023267812 */ /* 0x000fe400078ef809 */
[----:B------:R-:W-:Y:S02]  /*8160*/  LOP3.LUT R30, R21, 0xff000000, R5, 0xf8, !PT ;  /* 0xff000000151e7812 */ /* 0x000fe400078ef805 */
[----:B------:R-:W-:Y:S02]  /*8170*/  PRMT R33, R20, 0x7054, R33 ;  /* 0x0000705414217816 */ /* 0x000fe40000000021 */
[----:B------:R-:W-:-:S02]  /*8180*/  LOP3.LUT R37, R31, 0xff000000, R7, 0xf8, !PT ;  /* 0xff0000001f257812 */ /* 0x000fc400078ef807 */
[----:B------:R-:W-:Y:S02]  /*8190*/  LOP3.LUT R5, R39, 0xff000000, R10, 0xf8, !PT ;  /* 0xff00000027057812 */ /* 0x000fe400078ef80a */
[-C--:B0-----:R-:W-:Y:S02]  /*81a0*/  F2FP.F16.E4M3.UNPACK_B R10, R12.reuse ;  /* 0x0000000cff0a723e */ /* 0x081fe400020006ff */
[----:B------:R-:W-:Y:S02]  /*81b0*/  F2FP.F16.E4M3.UNPACK_B R31, R12.H1 ;  /* 0x0000000cff1f723e */ /* 0x000fe400030006ff */
[----:B------:R-:W-:Y:S02]  /*81c0*/  F2FP.F16.E4M3.UNPACK_B R39, R38 ;  /* 0x00000026ff27723e */ /* 0x000fe400020006ff */
[----:B-1----:R-:W-:Y:S02]  /*81d0*/  F2FP.F16.E4M3.UNPACK_B R11, R25 ;  /* 0x00000019ff0b723e */ /* 0x002fe400020006ff */
[----:B------:R-:W-:Y:S01]  /*81e0*/  LOP3.LUT R20, R3, 0xff000000, R4, 0xf8, !PT ;  /* 0xff00000003147812 */ /* 0x000fe200078ef804 */
[--C-:B------:R-:W-:Y:S01]  /*81f0*/  HADD2.F32 R40, -RZ, R39.reuse.H0_H0 ;  /* 0x20000027ff287230 */ /* 0x100fe20000004100 */
[----:B------:R-:W-:Y:S01]  /*8200*/  F2FP.F16.E4M3.UNPACK_B R12, R30 ;  /* 0x0000001eff0c723e */ /* 0x000fe200020006ff */
[----:B------:R-:W-:Y:S01]  /*8210*/  HADD2.F32 R39, -RZ, R39.H1_H1 ;  /* 0x30000027ff277230 */ /* 0x000fe20000004100 */
[----:B------:R-:W-:Y:S01]  /*8220*/  LOP3.LUT R3, R29, 0xff000000, R6, 0xf8, !PT ;  /* 0xff0000001d037812 */ /* 0x000fe200078ef806 */
[--C-:B------:R-:W-:Y:S01]  /*8230*/  HADD2.F32 R6, -RZ, R11.reuse.H0_H0 ;  /* 0x2000000bff067230 */ /* 0x100fe20000004100 */
[----:B------:R-:W-:Y:S01]  /*8240*/  LOP3.LUT R29, R33, 0xff000000, R8, 0xf8, !PT ;  /* 0xff000000211d7812 */ /* 0x000fe200078ef808 */
[----:B------:R-:W-:Y:S01]  /*8250*/  HADD2.F32 R11, -RZ, R11.H1_H1 ;  /* 0x3000000bff0b7230 */ /* 0x000fe20000004100 */
[----:B------:R-:W-:-:S02]  /*8260*/  F2FP.F16.E4M3.UNPACK_B R8, R13 ;  /* 0x0000000dff08723e */ /* 0x000fc400020006ff */
[----:B------:R-:W-:Y:S01]  /*8270*/  F2FP.F16.E4M3.UNPACK_B R21, R13.H1 ;  /* 0x0000000dff15723e */ /* 0x000fe200030006ff */
[----:B------:R-:W-:Y:S01]  /*8280*/  HADD2.F32 R13, -RZ, R12.H0_H0 ;  /* 0x2000000cff0d7230 */ /* 0x000fe20000004100 */
[-C--:B------:R-:W-:Y:S01]  /*8290*/  F2FP.F16.E4M3.UNPACK_B R32, R15.reuse ;  /* 0x0000000fff20723e */ /* 0x080fe200020006ff */
[--C-:B------:R-:W-:Y:S01]  /*82a0*/  HADD2.F32 R9, -RZ, R8.reuse.H0_H0 ;  /* 0x20000008ff097230 */ /* 0x100fe20000004100 */
[----:B------:R-:W-:Y:S01]  /*82b0*/  F2FP.F16.E4M3.UNPACK_B R33, R15.H1 ;  /* 0x0000000fff21723e */ /* 0x000fe200030006ff */
[----:B------:R-:W-:Y:S01]  /*82c0*/  HADD2.F32 R8, -RZ, R8.H1_H1 ;  /* 0x30000008ff087230 */ /* 0x000fe20000004100 */
[----:B------:R-:W-:Y:S01]  /*82d0*/  F2FP.F16.E4M3.UNPACK_B R15, R25.H1 ;  /* 0x00000019ff0f723e */ /* 0x000fe200030006ff */
[----:B------:R-:W-:Y:S01]  /*82e0*/  FMUL.FTZ R43, R11, R39 ;  /* 0x000000270b2b7220 */ /* 0x000fe20000410000 */
[-C--:B------:R-:W-:Y:S02]  /*82f0*/  F2FP.F16.E4M3.UNPACK_B R25, R24.reuse ;  /* 0x00000018ff19723e */ /* 0x080fe400020006ff */
[----:B------:R-:W-:Y:S01]  /*8300*/  F2FP.F16.E4M3.UNPACK_B R35, R24.H1 ;  /* 0x00000018ff23723e */ /* 0x000fe200030006ff */
[----:B------:R-:W-:Y:S01]  /*8310*/  FMUL.FTZ R24, R6, R40 ;  /* 0x0000002806187220 */ /* 0x000fe20000410000 */
[----:B------:R-:W-:-:S02]  /*8320*/  F2FP.F16.E4M3.UNPACK_B R34, R27 ;  /* 0x0000001bff22723e */ /* 0x000fc400020006ff */
[----:B------:R-:W-:Y:S01]  /*8330*/  F2FP.F16.E4M3.UNPACK_B R36, R27.H1 ;  /* 0x0000001bff24723e */ /* 0x000fe200030006ff */
[-C--:B------:R-:W-:Y:S01]  /*8340*/  FMUL.FTZ R27, R6, R13.reuse ;  /* 0x0000000d061b7220 */ /* 0x080fe20000410000 */
[----:B------:R-:W-:Y:S01]  /*8350*/  F2FP.F16.E4M3.UNPACK_B R38, R38.H1 ;  /* 0x00000026ff26723e */ /* 0x000fe200030006ff */
[C---:B------:R-:W-:Y:S01]  /*8360*/  FFMA.FTZ R6, R9.reuse, R13, -R24 ;  /* 0x0000000d09067223 */ /* 0x040fe20000010818 */
[----:B------:R-:W-:Y:S01]  /*8370*/  F2FP.F16.E4M3.UNPACK_B R30, R30.H1 ;  /* 0x0000001eff1e723e */ /* 0x000fe200030006ff */
[----:B------:R-:W-:Y:S01]  /*8380*/  FFMA.FTZ R9, R9, R40, R27 ;  /* 0x0000002809097223 */ /* 0x000fe2000001001b */
[----:B------:R-:W-:Y:S01]  /*8390*/  HADD2.F32 R24, -RZ, R12.H1_H1 ;  /* 0x3000000cff187230 */ /* 0x000fe20000004100 */
[-C--:B------:R-:W-:Y:S01]  /*83a0*/  F2FP.F16.E4M3.UNPACK_B R7, R26.reuse ;  /* 0x0000001aff07723e */ /* 0x080fe200020006ff */
[----:B------:R-:W-:Y:S01]  /*83b0*/  HADD2.F32 R40, -RZ, R38.H0_H0 ;  /* 0x20000026ff287230 */ /* 0x000fe20000004100 */
[----:B------:R-:W-:Y:S01]  /*83c0*/  F2FP.F16.E4M3.UNPACK_B R26, R26.H1 ;  /* 0x0000001aff1a723e */ /* 0x000fe200030006ff */
[----:B------:R-:W-:-:S02]  /*83d0*/  HADD2.F32 R12, -RZ, R15.H0_H0 ;  /* 0x2000000fff0c7230 */ /* 0x000fc40000004100 */
        /* <DEDUP_REMOVED lines=14> */
[----:B------:R-:W-:Y:S01]  /*84c0*/  F2FP.F16.E4M3.UNPACK_B R4, R14 ;  /* 0x0000000eff04723e */ /* 0x000fe200020006ff */
[----:B------:R-:W-:Y:S02]  /*84d0*/  HADD2.F32 R43, -RZ, R42.H0_H0 ;  /* 0x2000002aff2b7230 */ /* 0x000fe40000004100 */
[C---:B------:R-:W-:Y:S01]  /*84e0*/  FMUL.FTZ R44, R15.reuse, R40 ;  /* 0x000000280f2c7220 */ /* 0x040fe20000410000 */
[----:B------:R-:W-:Y:S02]  /*84f0*/  HADD2.F32 R24, -RZ, R34.H0_H0 ;  /* 0x20000022ff187230 */ /* 0x000fe40000004100 */
[----:B------:R-:W-:Y:S01]  /*8500*/  FMUL.FTZ R45, R15, R30 ;  /* 0x0000001e0f2d7220 */ /* 0x000fe20000410000 */
[----:B------:R-:W-:Y:S01]  /*8510*/  HADD2.F32 R39, -RZ, R38.H0_H0 ;  /* 0x20000026ff277230 */ /* 0x000fe20000004100 */
[----:B------:R-:W-:Y:S01]  /*8520*/  F2FP.F16.E4M3.UNPACK_B R14, R14.H1 ;  /* 0x0000000eff0e723e */ /* 0x000fe200030006ff */
[----:B------:R-:W-:-:S02]  /*8530*/  HADD2.F32 R21, -RZ, R21.H1_H1 ;  /* 0x30000015ff157230 */ /* 0x000fc40000004100 */
[C---:B------:R-:W-:Y:S01]  /*8540*/  FMUL.FTZ R46, R24.reuse, R43 ;  /* 0x0000002b182e7220 */ /* 0x040fe20000410000 */
[----:B------:R-:W-:Y:S02]  /*8550*/  HADD2.F32 R27, -RZ, R32.H0_H0 ;  /* 0x20000020ff1b7230 */ /* 0x000fe40000004100 */
[-C--:B------:R-:W-:Y:S01]  /*8560*/  FMUL.FTZ R48, R24, R39.reuse ;  /* 0x0000002718307220 */ /* 0x080fe20000410000 */
[----:B------:R-:W-:Y:S02]  /*8570*/  HADD2.F32 R42, -RZ, R42.H1_H1 ;  /* 0x3000002aff2a7230 */ /* 0x000fe40000004100 */
[C---:B------:R-:W-:Y:S01]  /*8580*/  FFMA.FTZ R15, R21.reuse, R30, -R44 ;  /* 0x0000001e150f7223 */ /* 0x040fe2000001082c */
[----:B------:R-:W-:Y:S01]  /*8590*/  FFMA.FTZ R30, R21, R40, R45 ;  /* 0x00000028151e7223 */ /* 0x000fe2000001002d */
[C---:B------:R-:W-:Y:S01]  /*85a0*/  FFMA.FTZ R24, R27.reuse, R39, -R46 ;  /* 0x000000271b187223 */ /* 0x040fe2000001082e */
[----:B------:R-:W-:Y:S01]  /*85b0*/  FFMA.FTZ R21, R27, R43, R48 ;  /* 0x0000002b1b157223 */ /* 0x000fe20000010030 */
[----:B------:R-:W-:Y:S01]  /*85c0*/  HADD2.F32 R39, -RZ, R38.H1_H1 ;  /* 0x30000026ff277230 */ /* 0x000fe20000004100 */
[----:B------:R-:W-:Y:S01]  /*85d0*/  F2FP.F16.E4M3.UNPACK_B R43, R41.H1 ;  /* 0x00000029ff2b723e */ /* 0x000fe200030006ff */
[----:B------:R-:W-:Y:S01]  /*85e0*/  HADD2.F32 R27, -RZ, R34.H1_H1 ;  /* 0x30000022ff1b7230 */ /* 0x000fe20000004100 */
[----:B------:R-:W-:Y:S01]  /*85f0*/  F2FP.F16.E4M3.UNPACK_B R38, R37.H1 ;  /* 0x00000025ff26723e */ /* 0x000fe200030006ff */
[----:B------:R-:W-:Y:S01]  /*8600*/  HADD2.F32 R37, -RZ, R36.H0_H0 ;  /* 0x20000024ff257230 */ /* 0x000fe20000004100 */
[----:B------:R-:W-:Y:S01]  /*8610*/  F2FP.SATFINITE.E4M3.F32.PACK_AB_MERGE_C R13, R30, R13, RZ ;  /* 0x0000000d1e0d723e */ /* 0x000fe200048070ff */
[----:B------:R-:W-:-:S02]  /*8620*/  HADD2.F32 R41, -RZ, R43.H0_H0 ;  /* 0x2000002bff297230 */ /* 0x000fc40000004100 */
[C---:B------:R-:W-:Y:S01]  /*8630*/  FMUL.FTZ R45, R27.reuse, R42 ;  /* 0x0000002a1b2d7220 */ /* 0x040fe20000410000 */
[----:B------:R-:W-:Y:S02]  /*8640*/  HADD2.F32 R40, -RZ, R38.H0_H0 ;  /* 0x20000026ff287230 */ /* 0x000fe40000004100 */
[----:B------:R-:W-:Y:S01]  /*8650*/  FMUL.FTZ R47, R27, R39 ;  /* 0x000000271b2f7220 */ /* 0x000fe20000410000 */
[----:B------:R-:W-:Y:S02]  /*8660*/  HADD2.F32 R32, -RZ, R32.H1_H1 ;  /* 0x30000020ff207230 */ /* 0x000fe40000004100 */
[C---:B------:R-:W-:Y:S01]  /*8670*/  FMUL.FTZ R49, R37.reuse, R41 ;  /* 0x0000002925317220 */ /* 0x040fe20000410000 */
[----:B------:R-:W-:Y:S02]  /*8680*/  HADD2.F32 R34, -RZ, R33.H0_H0 ;  /* 0x20000021ff227230 */ /* 0x000fe40000004100 */
[----:B------:R-:W-:Y:S01]  /*8690*/  FMUL.FTZ R44, R37, R40 ;  /* 0x00000028252c7220 */ /* 0x000fe20000410000 */
[----:B------:R-:W-:-:S02]  /*86a0*/  HADD2.F32 R43, -RZ, R43.H1_H1 ;  /* 0x3000002bff2b7230 */ /* 0x000fc40000004100 */
        /* <DEDUP_REMOVED lines=9> */
[----:B------:R-:W-:Y:S01]  /*8740*/  F2FP.SATFINITE.E4M3.F32.PACK_AB_MERGE_C R9, R8, R9, R13 ;  /* 0x000000090809723e */ /* 0x000fe2000480700d */
        /* <DEDUP_REMOVED lines=11> */
[----:B------:R-:W-:Y:S01]  /*8800*/  HADD2.F32 R35, -RZ, R35.H1_H1 ;  /* 0x30000023ff237230 */ /* 0x000fe20000004100 */
[----:B------:R-:W-:Y:S01]  /*8810*/  F2FP.F16.E4M3.UNPACK_B R34, R29 ;  /* 0x0000001dff22723e */ /* 0x000fe200020006ff */
[----:B------:R-:W-:Y:S02]  /*8820*/  HADD2.F32 R38, -RZ, R38.H1_H1 ;  /* 0x30000026ff267230 */ /* 0x000fe40000004100 */
[C---:B------:R-:W-:Y:S01]  /*8830*/  FFMA.FTZ R44, R33.reuse, R39, -R44 ;  /* 0x00000027212c7223 */ /* 0x040fe2000001082c */
[----:B------:R-:W-:Y:S01]  /*8840*/  FFMA.FTZ R42, R33, R42, R37 ;  /* 0x0000002a212a7223 */ /* 0x000fe20000010025 */
[----:B------:R-:W-:Y:S01]  /*8850*/  HADD2.F32 R31, -RZ, R31.H1_H1 ;  /* 0x3000001fff1f7230 */ /* 0x000fe20000004100 */
[----:B------:R-:W-:Y:S01]  /*8860*/  F2FP.F16.E4M3.UNPACK_B R33, R20 ;  /* 0x00000014ff21723e */ /* 0x000fe200020006ff */
[C---:B------:R-:W-:Y:S01]  /*8870*/  FMUL.FTZ R20, R35.reuse, R36 ;  /* 0x0000002423147220 */ /* 0x040fe20000410000 */
[----:B------:R-:W-:Y:S01]  /*8880*/  FMUL.FTZ R37, R35, R38 ;  /* 0x0000002623257220 */ /* 0x000fe20000410000 */
[----:B------:R-:W-:Y:S01]  /*8890*/  HADD2.F32 R35, -RZ, R34.H0_H0 ;  /* 0x20000022ff237230 */ /* 0x000fe20000004100 */
[----:B------:R-:W-:Y:S01]  /*88a0*/  F2FP.SATFINITE.E4M3.F32.PACK_AB_MERGE_C R47, R50, R47, RZ ;  /* 0x0000002f322f723e */ /* 0x000fe200048070ff */
[----:B------:R-:W-:-:S02]  /*88b0*/  HADD2.F32 R29, -RZ, R25.H0_H0 ;  /* 0x20000019ff1d7230 */ /* 0x000fc40000004100 */
[C---:B------:R-:W-:Y:S01]  /*88c0*/  FFMA.FTZ R41, R31.reuse, R38, -R20 ;  /* 0x000000261f297223 */ /* 0x040fe20000010814 */
[----:B------:R-:W-:Y:S01]  /*88d0*/  FFMA.FTZ R43, R31, R36, R37 ;  /* 0x000000241f2b7223 */ /* 0x000fe20000010025 */
[----:B------:R-:W-:Y:S02]  /*88e0*/  HADD2.F32 R31, -RZ, R33.H0_H0 ;  /* 0x20000021ff1f7230 */ /* 0x000fe40000004100 */
        /* <DEDUP_REMOVED lines=11> */
[----:B------:R-:W-:Y:S01]  /*89a0*/  F2FP.F16.E4M3.UNPACK_B R29, R3.H1 ;  /* 0x00000003ff1d723e */ /* 0x000fe200030006ff */
[-C--:B------:R-:W-:Y:S01]  /*89b0*/  FMUL.FTZ R25, R25, R33.reuse ;  /* 0x0000002119197220 */ /* 0x080fe20000410000 */
[----:B------:R-:W-:Y:S01]  /*89c0*/  FFMA.FTZ R36, R10, R33, -R39 ;  /* 0x000000210a247223 */ /* 0x000fe20000010827 */
[----:B------:R-:W-:Y:S01]  /*89d0*/  HADD2.F32 R33, -RZ, R31.H0_H0 ;  /* 0x2000001fff217230 */ /* 0x000fe20000004100 */
[----:B------:R-:W-:Y:S01]  /*89e0*/  F2FP.F16.E4M3.UNPACK_B R3, R3 ;  /* 0x00000003ff03723e */ /* 0x000fe200020006ff */
[----:B------:R-:W-:-:S02]  /*89f0*/  HADD2.F32 R20, -RZ, R26.H0_H0 ;  /* 0x2000001aff147230 */ /* 0x000fc40000004100 */
[----:B------:R-:W-:Y:S01]  /*8a00*/  FFMA.FTZ R34, R10, R34, R25 ;  /* 0x000000220a227223 */ /* 0x000fe20000010019 */
[----:B------:R-:W-:Y:S01]  /*8a10*/  HADD2.F32 R25, -RZ, R29.H0_H0 ;  /* 0x2000001dff197230 */ /* 0x000fe20000004100 */
[----:B------:R-:W-:Y:S01]  /*8a20*/  F2FP.SATFINITE.E4M3.F32.PACK_AB_MERGE_C R42, R43, R42, RZ ;  /* 0x0000002a2b2a723e */ /* 0x000fe200048070ff */
[----:B------:R-:W-:Y:S02]  /*8a30*/  HADD2.F32 R10, -RZ, R14.H0_H0 ;  /* 0x2000000eff0a7230 */ /* 0x000fe40000004100 */
[C---:B------:R-:W-:Y:S01]  /*8a40*/  FMUL.FTZ R39, R20.reuse, R33 ;  /* 0x0000002114277220 */ /* 0x040fe20000410000 */
[----:B------:R-:W-:Y:S02]  /*8a50*/  HADD2.F32 R31, -RZ, R31.H1_H1 ;  /* 0x3000001fff1f7230 */ /* 0x000fe40000004100 */
[-C--:B------:R-:W-:Y:S01]  /*8a60*/  FMUL.FTZ R45, R20, R25.reuse ;  /* 0x00000019142d7220 */ /* 0x080fe20000410000 */
[----:B------:R-:W-:Y:S02]  /*8a70*/  HADD2.F32 R26, -RZ, R26.H1_H1 ;  /* 0x3000001aff1a7230 */ /* 0x000fe40000004100 */
[----:B------:R-:W-:Y:S01]  /*8a80*/  FFMA.FTZ R39, R10, R25, -R39 ;  /* 0x000000190a277223 */ /* 0x000fe20000010827 */
[----:B------:R-:W-:Y:S01]  /*8a90*/  HADD2.F32 R29, -RZ, R29.H1_H1 ;  /* 0x3000001dff1d7230 */ /* 0x000fe20000004100 */
[----:B------:R-:W-:Y:S01]  /*8aa0*/  F2FP.F16.E4M3.UNPACK_B R20, R5 ;  /* 0x00000005ff14723e */ /* 0x000fe200020006ff */
[----:B------:R-:W-:-:S02]  /*8ab0*/  HADD2.F32 R14, -RZ, R14.H1_H1 ;  /* 0x3000000eff0e7230 */ /* 0x000fc40000004100 */
[----:B------:R-:W-:Y:S01]  /*8ac0*/  FMUL.FTZ R25, R26, R31 ;  /* 0x0000001f1a197220 */ /* 0x000fe20000410000 */
[----:B------:R-:W-:Y:S01]  /*8ad0*/  FFMA.FTZ R45, R10, R33, R45 ;  /* 0x000000210a2d7223 */ /* 0x000fe2000001002d */
[-C--:B------:R-:W-:Y:S01]  /*8ae0*/  FMUL.FTZ R26, R26, R29.reuse ;  /* 0x0000001d1a1a7220 */ /* 0x080fe20000410000 */
[----:B------:R-:W-:Y:S02]  /*8af0*/  HADD2.F32 R5, -RZ, R7.H0_H0 ;  /* 0x20000007ff057230 */ /* 0x000fe40000004100 */
[C---:B------:R-:W-:Y:S01]  /*8b00*/  FFMA.FTZ R40, R14.reuse, R29, -R25 ;  /* 0x0000001d0e287223 */ /* 0x040fe20000010819 */
[----:B------:R-:W-:Y:S02]  /*8b10*/  HADD2.F32 R10, -RZ, R3.H0_H0 ;  /* 0x20000003ff0a7230 */ /* 0x000fe40000004100 */
[----:B------:R-:W-:Y:S01]  /*8b20*/  FFMA.FTZ R46, R14, R31, R26 ;  /* 0x0000001f0e2e7223 */ /* 0x000fe2000001001a */
[--C-:B------:R-:W-:Y:S01]  /*8b30*/  HADD2.F32 R26, -RZ, R20.reuse.H0_H0 ;  /* 0x20000014ff1a7230 */ /* 0x100fe20000004100 */
[----:B------:R-:W-:Y:S01]  /*8b40*/  F2FP.SATFINITE.E4M3.F32.PACK_AB_MERGE_C R8, R34, R35, R42 ;  /* 0x000000232208723e */ /* 0x000fe2000480702a */
[----:B------:R-:W-:Y:S01]  /*8b50*/  HADD2.F32 R20, -RZ, R20.H1_H1 ;  /* 0x30000014ff147230 */ /* 0x000fe20000004100 */
[----:B------:R-:W-:Y:S01]  /*8b60*/  F2FP.SATFINITE.E4M3.F32.PACK_AB_MERGE_C R39, R40, R39, RZ ;  /* 0x000000272827723e */ /* 0x000fe200048070ff */
[----:B------:R-:W-:-:S02]  /*8b70*/  HADD2.F32 R7, -RZ, R7.H1_H1 ;  /* 0x30000007ff077230 */ /* 0x000fc40000004100 */
[C---:B------:R-:W-:Y:S01]  /*8b80*/  FMUL.FTZ R38, R5.reuse, R26 ;  /* 0x0000001a05267220 */ /* 0x040fe20000410000 */
[----:B------:R-:W-:Y:S02]  /*8b90*/  HADD2.F32 R14, -RZ, R3.H1_H1 ;  /* 0x30000003ff0e7230 */ /* 0x000fe40000004100 */
[----:B------:R-:W-:Y:S01]  /*8ba0*/  FMUL.FTZ R5, R5, R10 ;  /* 0x0000000a05057220 */ /* 0x000fe20000410000 */
[--C-:B------:R-:W-:Y:S02]  /*8bb0*/  HADD2.F32 R3, -RZ, R4.reuse.H0_H0 ;  /* 0x20000004ff037230 */ /* 0x100fe40000004100 */
[C---:B------:R-:W-:Y:S01]  /*8bc0*/  FMUL.FTZ R25, R7.reuse, R20 ;  /* 0x0000001407197220 */ /* 0x040fe20000410000 */
[----:B------:R-:W-:Y:S02]  /*8bd0*/  HADD2.F32 R4, -RZ, R4.H1_H1 ;  /* 0x30000004ff047230 */ /* 0x000fe40000004100 */
[----:B------:R-:W-:Y:S01]  /*8be0*/  FMUL.FTZ R7, R7, R14 ;  /* 0x0000000e07077220 */ /* 0x000fe20000410000 */
[----:B------:R-:W-:Y:S01]  /*8bf0*/  F2FP.SATFINITE.E4M3.F32.PACK_AB_MERGE_C R45, R46, R45, RZ ;  /* 0x0000002d2e2d723e */ /* 0x000fe200048070ff */
[C---:B------:R-:W-:Y:S01]  /*8c00*/  FFMA.FTZ R38, R3.reuse, R10, -R38 ;  /* 0x0000000a03267223 */ /* 0x040fe20000010826 */
[----:B------:R-:W-:Y:S01]  /*8c10*/  FFMA.FTZ R10, R3, R26, R5 ;  /* 0x0000001a030a7223 */ /* 0x000fe20000010005 */
[C---:B------:R-:W-:Y:S01]  /*8c20*/  FFMA.FTZ R25, R4.reuse, R14, -R25 ;  /* 0x0000000e04197223 */ /* 0x040fe20000010819 */
[----:B------:R-:W-:Y:S01]  /*8c30*/  FFMA.FTZ R3, R4, R20, R7 ;  /* 0x0000001404037223 */ /* 0x000fe20000010007 */
        /* <DEDUP_REMOVED lines=9> */
[----:B------:R0:W-:Y:S04]  /*8cd0*/  STS.128 [R51+0xb000], R4 ;  /* 0x00b0000433007388 */ /* 0x0001e80000000c00 */
[----:B------:R0:W-:Y:S02]  /*8ce0*/  STS.128 [R0+0xb000], R8 ;  /* 0x00b0000800007388 */ /* 0x0001e40000000c00 */
.L_x_1160:
[----:B------:R-:W-:Y:S05]  /*8cf0*/  BSYNC B0 ;  /* 0x0000000000007941 */ /* 0x000fea0003800000 */
.L_x_1153:
        /* <DEDUP_REMOVED lines=8> */
.L_x_1150:
[----:B0-2---:R-:W2:Y:S02]  /*8d80*/  LDL R0, [R1+0xc] ;  /* 0x00000c0001007983 */ /* 0x005ea40000100800 */
[----:B--2---:R-:W-:-:S13]  /*8d90*/  ISETP.NE.AND P0, PT, R0, 0x3, PT ;  /* 0x000000030000780c */ /* 0x004fda0003f05270 */
[----:B------:R-:W-:Y:S05]  /*8da0*/  @!P0 BRA `(.L_x_1168) ;  /* 0x0000000000048947 */ /* 0x000fea0003800000 */
[----:B------:R-:W-:Y:S01]  /*8db0*/  BPT.TRAP 0x1 ;  /* 0x000000040000795c */ /* 0x000fe20000300000 */
.L_x_1168:
[----:B----4-:R-:W-:Y:S01]  /*8dc0*/  IMAD R14, R19, 0x8, R18 ;  /* 0x00000008130e7824 */ /* 0x010fe200078e0212 */
[----:B-1----:R-:W-:-:S04]  /*8dd0*/  SHF.L.U32 R3, R156, 0x1f, RZ ;  /* 0x0000001f9c037819 */ /* 0x002fc800000006ff */
[----:B------:R0:W1:Y:S01]  /*8de0*/  SYNCS.PHASECHK.TRANS64.TRYWAIT P1, [R14+URZ+0x13230], R3 ;  /* 0x013230030e0075a7 */ /* 0x000062000802017f */
[----:B------:R-:W-:Y:S05]  /*8df0*/  @!P0 BRA `(.L_x_1169) ;  /* 0x0000000000048947 */ /* 0x000fea0003800000 */
[----:B------:R-:W-:Y:S01]  /*8e00*/  BPT.TRAP 0x1 ;  /* 0x000000040000795c */ /* 0x000fe20000300000 */
.L_x_1169:
[----:B------:R-:W3:Y:S01]  /*8e10*/  S2R R0, SR_TID.X ;  /* 0x0000000000007919 */ /* 0x000ee20000002100 */
[----:B------:R-:W-:Y:S02]  /*8e20*/  LOP3.LUT R16, R16, 0xfffffffe, RZ, 0xc0, !PT ;  /* 0xfffffffe10107812 */ /* 0x000fe400078ec0ff */
[----:B---3-5:R-:W-:Y:S01]  /*8e30*/  LOP3.LUT R4, R0, 0x7f, RZ, 0xc0, !PT ;  /* 0x0000007f00047812 */ /* 0x028fe200078ec0ff */
[----:B------:R-:W-:-:S03]  /*8e40*/  VIADD R0, R18, 0xe000 ;  /* 0x0000e00012007836 */ /* 0x000fc60000000000 */
[----:B------:R-:W-:Y:S02]  /*8e50*/  ISETP.NE.AND P2, PT, R4, RZ, PT ;  /* 0x000000ff0400720c */ /* 0x000fe40003f45270 */
[----:B------:R-:W-:-:S04]  /*8e60*/  SHF.R.U32.HI R0, RZ, 0x4, R0 ;  /* 0x00000004ff007819 */ /* 0x000fc80000011600 */
[----:B------:R-:W-:-:S07]  /*8e70*/  LOP3.LUT R0, R0, 0x3fff, RZ, 0xc0, !PT ;  /* 0x00003fff00007812 */ /* 0x000fce00078ec0ff */
[----:B------:R-:W-:Y:S01]  /*8e80*/  @P2 LOP3.LUT R16, R16, 0x1, RZ, 0xfc, !PT ;  /* 0x0000000110102812 */ /* 0x000fe200078efcff */
[----:B-1----:R-:W-:Y:S06]  /*8e90*/  @P1 BRA `(.L_x_1170) ;  /* 0x0000000000081947 */ /* 0x002fec0003800000 */
[----:B------:R-:W1:Y:S02]  /*8ea0*/  SYNCS.PHASECHK.TRANS64.TRYWAIT P1, [R14+URZ+0x13230], R3 ;  /* 0x013230030e0075a7 */ /* 0x000e64000802017f */
[----:B-1----:R-:W-:Y:S05]  /*8eb0*/  @!P1 BRA `(.L_x_1171) ;  /* 0x0000019800609947 */ /* 0x002fea0003800000 */
.L_x_1170:
[----:B------:R-:W-:Y:S01]  /*8ec0*/  LOP3.LUT R0, R0, 0x10000, RZ, 0xfc, !PT ;  /* 0x0001000000007812 */ /* 0x000fe200078efcff */
[----:B------:R-:W-:Y:S05]  /*8ed0*/  WARPSYNC.ALL ;  /* 0x0000000000007948 */ /* 0x000fea0003800000 */
[----:B------:R2:W-:Y:S01]  /*8ee0*/  STL [R1+0x38], R0 ;  /* 0x0000380001007387 */ /* 0x0005e20000100800 */
[----:B------:R-:W-:-:S03]  /*8ef0*/  IMAD R8, R19, 0x280, R0 ;  /* 0x0000028013087824 */ /* 0x000fc600078e0200 */
[----:B------:R-:W3:Y:S01]  /*8f00*/  LDL R15, [R1+0x48] ;  /* 0x00004800010f7983 */ /* 0x000ee20000100800 */
[----:B------:R-:W-:Y:S02]  /*8f10*/  IMAD.MOV.U32 R9, RZ, RZ, -0x7fffffe0 ;  /* 0x80000020ff097424 */ /* 0x000fe400078e00ff */
[----:B------:R-:W-:Y:S01]  /*8f20*/  IMAD.MOV.U32 R5, RZ, RZ, -0x7fffffe0 ;  /* 0x80000020ff057424 */ /* 0x000fe200078e00ff */
[----:B------:R-:W-:Y:S01]  /*8f30*/  WARPGROUP.ARRIVE ;  /* 0x00000000000079c5 */ /* 0x000fe20000000000 */
[----:B------:R-:W-:Y:S01]  /*8f40*/  VIADD R4, R8, 0x80 ;  /* 0x0000008008047836 */ /* 0x000fe20000000000 */
[----:B------:R-:W3:Y:S01]  /*8f50*/  LDL R108, [R1+0x34] ;  /* 0x00003400016c7983 */ /* 0x000ee20000100800 */
[----:B------:R-:W-:Y:S01]  /*8f60*/  IMAD.MOV.U32 R7, RZ, RZ, -0x7fffffe0 ;  /* 0x80000020ff077424 */ /* 0x000fe200078e00ff */
[----:B------:R-:W4:Y:S02]  /*8f70*/  LDC R110, c[0x0][0x448] ;  /* 0x00011200ff6e7b82 */ /* 0x000f240000000800 */
[----:B------:R-:W-:Y:S01]  /*8f80*/  R2UR UR10, R4 ;  /* 0x00000000040a72ca */ /* 0x000fe200000e0000 */
[----:B------:R-:W5:Y:S01]  /*8f90*/  LDL R107, [R1+0x24] ;  /* 0x00002400016b7983 */ /* 0x000f620000100800 */
[----:B------:R-:W-:-:S02]  /*8fa0*/  LOP3.LUT R4, R28, 0x10000, RZ, 0xfc, !PT ;  /* 0x000100001c047812 */ /* 0x000fc400078efcff */
[----:B------:R-:W-:Y:S01]  /*8fb0*/  R2UR UR6, R8 ;  /* 0x00000000080672ca */ /* 0x000fe200000e0000 */
[----:B------:R-:W5:Y:S01]  /*8fc0*/  LDL R114, [R1+0x8] ;  /* 0x0000080001727983 */ /* 0x000f620000100800 */
[----:B------:R-:W-:Y:S02]  /*8fd0*/  R2UR UR7, R9 ;  /* 0x00000000090772ca */ /* 0x000fe400000e0000 */
[----:B------:R-:W-:Y:S01]  /*8fe0*/  R2UR UR4, R4 ;  /* 0x00000000040472ca */ /* 0x000fe200000e0000 */
[----:B------:R-:W5:Y:S01]  /*8ff0*/  LDL R112, [R1+0x4] ;  /* 0x0000040001707983 */ /* 0x000f620000100800 */
[----:B------:R-:W-:-:S13]  /*9000*/  R2UR UR5, R5 ;  /* 0x00000000050572ca */ /* 0x000fda00000e0000 */
[----:B------:R-:W-:Y:S01]  /*9010*/  QGMMA.64x32x32.F32.E4M3.E4M3 R88, gdesc[UR4], RZ, !UPT, gsb0 ;  /* 0x00600000045879f3 */ /* 0x000fe2000c0008ff */
[C---:B------:R-:W-:Y:S02]  /*9020*/  R2UR UR11, R5.reuse ;  /* 0x00000000050b72ca */ /* 0x040fe400000e0000 */
[----:B------:R-:W-:Y:S02]  /*9030*/  R2UR UR8, R4 ;  /* 0x00000000040872ca */ /* 0x000fe400000e0000 */
[----:B------:R-:W-:Y:S01]  /*9040*/  R2UR UR9, R5 ;  /* 0x00000000050972ca */ /* 0x000fe200000e0000 */
[----:B------:R-:W-:Y:S02]  /*9050*/  WARPGROUP.DEPBAR.LE gsb0, 0x0 ;  /* 0x00008000000079c5 */ /* 0x000fe40000010000 */
[----:B------:R-:W-:-:S10]  /*9060*/  WARPGROUP.ARRIVE ;  /* 0x00000000000079c5 */ /* 0x000fd40000000000 */
[----:B------:R-:W-:Y:S01]  /*9070*/  QGMMA.64x32x32.F32.E4M3.E4M3 R72, gdesc[UR8], RZ, !UPT, gsb0 ;  /* 0x00600000084879f3 */ /* 0x000fe2000c0008ff */
[----:B------:R-:W-:Y:S01]  /*9080*/  VIADD R6, R8, 0x100 ;  /* 0x0000010008067836 */ /* 0x000fe20000000000 */
[----:B------:R-:W-:Y:S02]  /*9090*/  R2UR UR15, R7 ;  /* 0x00000000070f72ca */ /* 0x000fe400000e0000 */
[----:B------:R-:W-:Y:S02]  /*90a0*/  R2UR UR12, R4 ;  /* 0x00000000040c72ca */ /* 0x000fe400000e0000 */
        /* <DEDUP_REMOVED lines=13> */
[----:B------:R-:W-:Y:S02]  /*9180*/  VIADD R10, R8, 0x200 ;  /* 0x00000200080a7836 */ /* 0x000fe40000000000 */
[----:B------:R-:W-:Y:S01]  /*9190*/  IMAD.MOV.U32 R11, RZ, RZ, -0x7fffffe0 ;  /* 0x80000020ff0b7424 */ /* 0x000fe200078e00ff */
[----:B------:R-:W-:Y:S02]  /*91a0*/  R2UR UR20, R4 ;  /* 0x00000000041472ca */ /* 0x000fe400000e0000 */
[----:B------:R-:W-:Y:S02]  /*91b0*/  R2UR UR22, R10 ;  /* 0x000000000a1672ca */ /* 0x000fe400000e0000 */
[----:B------:R-:W-:Y:S02]  /*91c0*/  R2UR UR23, R11 ;  /* 0x000000000b1772ca */ /* 0x000fe400000e0000 */
[----:B------:R-:W-:Y:S01]  /*91d0*/  R2UR UR21, R5 ;  /* 0x00000000051572ca */ /* 0x000fe200000e0000 */
[----:B------:R-:W-:-:S02]  /*91e0*/  WARPGROUP.DEPBAR.LE gsb0, 0x0 ;  /* 0x00008000000079c5 */ /* 0x000fc40000010000 */
[----:B------:R-:W-:-:S10]  /*91f0*/  WARPGROUP.ARRIVE ;  /* 0x00000000000079c5 */ /* 0x000fd40000000000 */
[----:B------:R-:W-:Y:S01]  /*9200*/  QGMMA.64x32x32.F32.E4M3.E4M3 R24, gdesc[UR20], RZ, !UPT, gsb0 ;  /* 0x00600000141879f3 */ /* 0x000fe2000c0008ff */
[----:B------:R-:W-:Y:S02]  /*9210*/  VIADD R6, R8, 0x2 ;  /* 0x0000000208067836 */ /* 0x000fe40000000000 */
[----:B------:R-:W-:-:S03]  /*9220*/  IMAD.MOV.U32 R7, RZ, RZ, -0x7fffffe0 ;  /* 0x80000020ff077424 */ /* 0x000fc600078e00ff */
[----:B------:R-:W-:Y:S01]  /*9230*/  R2UR UR6, R6 ;  /* 0x00000000060672ca */ /* 0x000fe200000e0000 */
[----:B------:R-:W-:Y:S01]  /*9240*/  VIADD R6, R4, 0x2 ;  /* 0x0000000204067836 */ /* 0x000fe20000000000 */
[----:B------:R-:W-:Y:S01]  /*9250*/  R2UR UR7, R7 ;  /* 0x00000000070772ca */ /* 0x000fe200000e0000 */
[----:B------:R-:W-:-:S03]  /*9260*/  IMAD.MOV.U32 R7, RZ, RZ, -0x7fffffe0 ;  /* 0x80000020ff077424 */ /* 0x000fc600078e00ff */
[----:B------:R-:W-:Y:S02]  /*9270*/  R2UR UR4, R6 ;  /* 0x00000000060472ca */ /* 0x000fe400000e0000 */
[----:B------:R-:W-:Y:S01]  /*9280*/  R2UR UR5, R7 ;  /* 0x00000000070572ca */ /* 0x000fe200000e0000 */
[----:B------:R-:W-:Y:S02]  /*9290*/  WARPGROUP.DEPBAR.LE gsb0, 0x0 ;  /* 0x00008000000079c5 */ /* 0x000fe40000010000 */
[----:B------:R-:W-:-:S10]  /*92a0*/  WARPGROUP.ARRIVE ;  /* 0x00000000000079c5 */ /* 0x000fd40000000000 */
[----:B------:R-:W-:Y:S01]  /*92b0*/  QGMMA.64x32x32.F32.E4M3.E4M3 R88, gdesc[UR4], R88, gsb0 ;  /* 0x00600000045879f3 */ /* 0x000fe20008000858 */
[----:B------:R-:W-:Y:S02]  /*92c0*/  VIADD R12, R8, 0x82 ;  /* 0x00000082080c7836 */ /* 0x000fe40000000000 */
[----:B------:R-:W-:Y:S01]  /*92d0*/  IMAD.MOV.U32 R13, RZ, RZ, -0x7fffffe0 ;  /* 0x80000020ff0d7424 */ /* 0x000fe200078e00ff */
[----:B------:R-:W-:Y:S01]  /*92e0*/  R2UR UR8, R6 ;  /* 0x00000000060872ca */ /* 0x000fe200000e0000 */
[----:B------:R-:W-:Y:S01]  /*92f0*/  VIADD R10, R8, 0x102 ;  /* 0x00000102080a7836 */ /* 0x000fe20000000000 */
[----:B------:R-:W-:Y:S01]  /*9300*/  R2UR UR10, R12 ;  /* 0x000000000c0a72ca */ /* 0x000fe200000e0000 */
[----:B------:R-:W-:Y:S01]  /*9310*/  IMAD.MOV.U32 R11, RZ, RZ, -0x7fffffe0 ;  /* 0x80000020ff0b7424 */ /* 0x000fe200078e00ff */
[----:B------:R-:W-:Y:S01]  /*9320*/  R2UR UR11, R13 ;  /* 0x000000000d0b72ca */ /* 0x000fe200000e0000 */
[----:B------:R-:W-:Y:S01]  /*9330*/  IMAD.MOV.U32 R9, RZ, RZ, -0x7fffffe0 ;  /* 0x80000020ff097424 */ /* 0x000fe200078e00ff */
[----:B------:R-:W-:Y:S01]  /*9340*/  R2UR UR9, R7 ;  /* 0x00000000070972ca */ /* 0x000fe200000e0000 */
[----:B------:R-:W2:Y:S01]  /*9350*/  S2R R20, SR_TID.X ;  /* 0x0000000000147919 */ /* 0x000ea20000002100 */
[----:B------:R-:W-:Y:S01]  /*9360*/  R2UR UR12, R6 ;  /* 0x00000000060c72ca */ /* 0x000fe200000e0000 */
[----:B---3--:R-:W-:Y:S01]  /*9370*/  IMAD.IADD R106, R15, 0x1, R108 ;  /* 0x000000010f6a7824 */ /* 0x008fe200078e026c */
[----:B------:R-:W-:Y:S01]  /*9380*/  R2UR UR13, R7 ;  /* 0x00000000070d72ca */ /* 0x000fe200000e0000 */
[----:B------:R-:W-:Y:S01]  /*9390*/  ULDC UR4, c[0x0][0x9dc] ;  /* 0x0002770000047ab9 */ /* 0x000fe20000000800 */
[----:B------:R-:W-:-:S02]  /*93a0*/  WARPGROUP.DEPBAR.LE gsb0, 0x0 ;  /* 0x00008000000079c5 */ /* 0x000fc40000010000 */
[----:B------:R-:W-:-:S06]  /*93b0*/  WARPGROUP.ARRIVE ;  /* 0x00000000000079c5 */ /* 0x000fcc0000000000 */
[----:B------:R-:W-:Y:S01]  /*93c0*/  QGMMA.64x32x32.F32.E4M3.E4M3 R72, gdesc[UR8], R72, gsb0 ;  /* 0x00600000084879f3 */ /* 0x000fe20008000848 */
[----:B------:R-:W-:Y:S02]  /*93d0*/  R2UR UR14, R10 ;  /* 0x000000000a0e72ca */ /* 0x000fe400000e0000 */
[----:B------:R-:W-:Y:S01]  /*93e0*/  R2UR UR15, R11 ;  /* 0x000000000b0f72ca */ /* 0x000fe200000e0000 */
[----:B------:R-:W-:Y:S01]  /*93f0*/  VIADD R10, R8, 0x182 ;  /* 0x00000182080a7836 */ /* 0x000fe20000000000 */
[----:B------:R-:W-:Y:S02]  /*9400*/  WARPGROUP.DEPBAR.LE gsb0, 0x0 ;  /* 0x00008000000079c5 */ /* 0x000fe40000010000 */
[----:B------:R-:W-:-:S09]  /*9410*/  WARPGROUP.ARRIVE ;  /* 0x00000000000079c5 */ /* 0x000fd20000000000 */
[----:B------:R-:W-:Y:S01]  /*9420*/  QGMMA.64x32x32.F32.E4M3.E4M3 R56, gdesc[UR12], R56, gsb0 ;  /* 0x006000000c3879f3 */ /* 0x000fe20008000838 */
[----:B------:R-:W-:Y:S01]  /*9430*/  IMAD.MOV.U32 R11, RZ, RZ, -0x7fffffe0 ;  /* 0x80000020ff0b7424 */ /* 0x000fe200078e00ff */
[----:B------:R-:W-:Y:S02]  /*9440*/  R2UR UR18, R10 ;  /* 0x000000000a1272ca */ /* 0x000fe400000e0000 */
[----:B------:R-:W-:Y:S02]  /*9450*/  R2UR UR16, R6 ;  /* 0x00000000061072ca */ /* 0x000fe400000e0000 */
[----:B------:R-:W-:Y:S02]  /*9460*/  R2UR UR19, R11 ;  /* 0x000000000b1372ca */ /* 0x000fe400000e0000 */
[----:B------:R-:W-:Y:S01]  /*9470*/  R2UR UR17, R7 ;  /* 0x00000000071172ca */ /* 0x000fe200000e0000 */
[----:B------:R-:W-:Y:S01]  /*9480*/  VIADD R8, R8, 0x202 ;  /* 0x0000020208087836 */ /* 0x000fe20000000000 */
[----:B------:R-:W-:Y:S01]  /*9490*/  R2UR UR23, R9 ;  /* 0x00000000091772ca */ /* 0x000fe200000e0000 */
[----:B------:R-:W3:Y:S01]  /*94a0*/  LDC.64 R10, c[0x0][0x9e0] ;  /* 0x00027800ff0a7b82 */ /* 0x000ee20000000a00 */
[----:B------:R-:W-:-:S02]  /*94b0*/  WARPGROUP.DEPBAR.LE gsb0, 0x0 ;  /* 0x00008000000079c5 */ /* 0x000fc40000010000 */
[----:B------:R-:W-:-:S07]  /*94c0*/  WARPGROUP.ARRIVE ;  /* 0x00000000000079c5 */ /* 0x000fce0000000000 */
[----:B------:R-:W-:Y:S01]  /*94d0*/  QGMMA.64x32x32.F32.E4M3.E4M3 R40, gdesc[UR16], R40, gsb0 ;  /* 0x00600000102879f3 */ /* 0x000fe20008000828 */
[----:B------:R-:W-:Y:S02]  /*94e0*/  R2UR UR22, R8 ;  /* 0x00000000081672ca */ /* 0x000fe400000e0000 */
[----:B------:R-:W-:Y:S02]  /*94f0*/  R2UR UR20, R6 ;  /* 0x00000000061472ca */ /* 0x000fe400000e0000 */
[----:B------:R-:W-:Y:S02]  /*9500*/  R2UR UR21, R7 ;  /* 0x00000000071572ca */ /* 0x000fe400000e0000 */
[----:B----4-:R-:W-:-:S13]  /*9510*/  ISETP.NE.AND P2, PT, R110, 0x1, PT ;  /* 0x000000016e00780c */ /* 0x010fda0003f45270 */
[----:B01----:R-:W0:Y:S08]  /*9520*/  @P2 LDC R3, c[0x0][0x44c] ;  /* 0x00011300ff032b82 */ /* 0x003e300000000800 */
[----:B------:R-:W1:Y:S01]  /*9530*/  @P2 LDC R9, c[0x0][0x450] ;  /* 0x00011400ff092b82 */ /* 0x000e620000000800 */
[----:B------:R-:W-:Y:S02]  /*9540*/  WARPGROUP.DEPBAR.LE gsb0, 0x0 ;  /* 0x00008000000079c5 */ /* 0x000fe40000010000 */
[----:B------:R-:W-:-:S06]  /*9550*/  WARPGROUP.ARRIVE ;  /* 0x00000000000079c5 */ /* 0x000fcc0000000000 */
[----:B------:R-:W-:Y:S01]  /*9560*/  QGMMA.64x32x32.F32.E4M3.E4M3 R24, gdesc[UR20], R24, gsb0 ;  /* 0x00600000141879f3 */ /* 0x000fe20008000818 */
[----:B--2---:R-:W-:-:S04]  /*9570*/  LOP3.LUT R0, R20, 0x7f, RZ, 0xc0, !PT ;  /* 0x0000007f14007812 */ /* 0x004fc800078ec0ff */
[----:B------:R-:W-:Y:S01]  /*9580*/  ISETP.NE.AND P1, PT, R0, RZ, PT ;  /* 0x000000ff0000720c */ /* 0x000fe20003f25270 */
[----:B0-----:R-:W-:-:S05]  /*9590*/  @P2 IMAD.HI.U32 R0, R106, R3, RZ ;  /* 0x000000036a002227 */ /* 0x001fca00078e00ff */
[----:B-1----:R-:W-:Y:S01]  /*95a0*/  @P2 SHF.R.U32.HI R106, RZ, R9, R0 ;  /* 0x00000009ff6a2219 */ /* 0x002fe20000011600 */
[----:B------:R-:W-:-:S04]  /*95b0*/  IMAD.MOV.U32 R3, RZ, RZ, -0xa0 ;  /* 0xffffff60ff037424 */ /* 0x000fc800078e00ff */
[----:B------:R-:W0:Y:S02]  /*95c0*/  SHFL.IDX PT, R12, R106, RZ, 0x1c1f ;  /* 0x001c1fff6a0c7589 */ /* 0x000e2400000e0000 */
[----:B------:R-:W-:Y:S02]  /*95d0*/  @!P1 VIADD R0, R14, 0x13240 ;  /* 0x000132400e009836 */ /* 0x000fe40000000000 */
[----:B------:R-:W-:-:S03]  /*95e0*/  IMAD R20, R104, R3, 0xa1 ;  /* 0x000000a168147424 */ /* 0x000fc600078e0203 */
[----:B------:R-:W-:Y:S01]  /*95f0*/  @!P1 PRMT R0, RZ, 0x654, R0 ;  /* 0x00000654ff009816 */ /* 0x000fe20000000000 */
[----:B------:R-:W-:Y:S01]  /*9600*/  IMAD.U32 R9, RZ, RZ, UR4 ;  /* 0x00000004ff097e24 */ /* 0x000fe2000f8e00ff */
[----:B------:R-:W-:Y:S01]  /*9610*/  LOP3.LUT R17, R17, 0xffffffdf, RZ, 0xc0, !PT ;  /* 0xffffffdf11117812 */ /* 0x000fe200078ec0ff */
[----:B-----5:R-:W-:-:S03]  /*9620*/  IMAD R21, R104, -0xa0, R114 ;  /* 0xffffff6068157824 */ /* 0x020fc600078e0272 */
[----:B------:R-:W-:Y:S02]  /*9630*/  LOP3.LUT R8, RZ, R9, RZ, 0x33, !PT ;  /* 0x00000009ff087212 */ /* 0x000fe400078e33ff */
[----:B------:R-:W-:Y:S02]  /*9640*/  @P2 LOP3.LUT R17, R17, 0x20, RZ, 0xfc, !PT ;  /* 0x0000002011112812 */ /* 0x000fe400078efcff */
[----:B------:R-:W-:Y:S02]  /*9650*/  IADD3 R21, -R107, 0xa0, R21 ;  /* 0x000000a06b157810 */ /* 0x000fe40007ffe115 */
[----:B------:R-:W-:Y:S01]  /*9660*/  LOP3.LUT R17, R17, 0xffffffef, RZ, 0xc0, !PT ;  /* 0xffffffef11117812 */ /* 0x000fe200078ec0ff */
[----:B------:R-:W-:Y:S02]  /*9670*/  WARPGROUP.DEPBAR.LE gsb0, 0x0 ;  /* 0x00008000000079c5 */ /* 0x000fe40000010000 */
[----:B------:R1:W-:Y:S01]  /*9680*/  @!P1 SYNCS.ARRIVE.TRANS64.RED.A1T0 RZ, [R0+URZ], RZ ;  /* 0x000000ff00ff99a7 */ /* 0x0003e2000810043f */
[----:B---3--:R-:W-:-:S02]  /*9690*/  ISETP.GE.AND P1, PT, R11, 0x1, PT ;  /* 0x000000010b00780c */ /* 0x008fc40003f26270 */
[----:B-1----:R-:W-:-:S05]  /*96a0*/  IADD3 R0, R114, R20, -R107 ;  /* 0x0000001472007210 */ /* 0x002fca0007ffe86b */
[----:B------:R-:W-:Y:S02]  /*96b0*/  IMAD.IADD R3, R0, 0x1, -R112 ;  /* 0x0000000100037824 */ /* 0x000fe400078e0a70 */
[----:B------:R-:W-:Y:S02]  /*96c0*/  VIADD R20, R20, 0xffffffff ;  /* 0xffffffff14147836 */ /* 0x000fe40000000000 */
[C---:B------:R-:W-:Y:S02]  /*96d0*/  IMAD.IADD R14, R3.reuse, 0x1, R10 ;  /* 0x00000001030e7824 */ /* 0x040fe400078e020a */
[----:B------:R-:W-:Y:S01]  /*96e0*/  IMAD.IADD R15, R3, 0x1, R8 ;  /* 0x00000001030f7824 */ /* 0x000fe200078e0208 */
[----:B------:R-:W-:Y:S01]  /*96f0*/  @P1 LOP3.LUT R17, R17, 0x10, RZ, 0xfc, !PT ;  /* 0x0000001011111812 */ /* 0x000fe200078efcff */
[----:B------:R-:W-:Y:S01]  /*9700*/  IMAD.IADD R0, R20, 0x1, -R107 ;  /* 0x0000000114007824 */ /* 0x000fe200078e0a6b */
[----:B0-----:R-:W-:Y:S01]  /*9710*/  VIADDMNMX R8, R12, R14, R21, PT ;  /* 0x0000000e0c087246 */ /* 0x001fe20003800115 */
[----:B------:R-:W-:Y:S01]  /*9720*/  IMAD.IADD R3, R15, 0x1, R12 ;  /* 0x000000010f037824 */ /* 0x000fe200078e020c */
[----:B------:R-:W-:Y:S06]  /*9730*/  @!P1 BRA `(.L_x_1172) ;  /* 0x00000000004c9947 */ /* 0x000fec0003800000 */
[----:B------:R-:W-:Y:S01]  /*9740*/  IADD3 R107, -R112, R114, R12 ;  /* 0x00000072706b7210 */ /* 0x000fe20007ffe10c */
[----:B------:R-:W-:Y:S03]  /*9750*/  BSSY B0, `(.L_x_1173) ;  /* 0x000000e000007945 */ /* 0x000fe60003800000 */
[----:B------:R-:W-:-:S13]  /*9760*/  ISETP.GT.AND P1, PT, R107, -0x1, PT ;  /* 0xffffffff6b00780c */ /* 0x000fda0003f24270 */
        /* <DEDUP_REMOVED lines=8> */
.L_x_1174:
[----:B------:R-:W-:-:S13]  /*97f0*/  ISETP.NE.AND P1, PT, R11, 0x1, PT ;  /* 0x000000010b00780c */ /* 0x000fda0003f25270 */
[----:B------:R-:W0:Y:S02]  /*9800*/  @P1 LDC.64 R12, c[0x0][0x9e8] ;  /* 0x00027a00ff0c1b82 */ /* 0x000e240000000a00 */
[----:B0-----:R-:W-:-:S05]  /*9810*/  @P1 IMAD.HI.U32 R12, R107, R12, RZ ;  /* 0x0000000c6b0c1227 */ /* 0x001fca00078e00ff */
[----:B------:R-:W-:-:S07]  /*9820*/  @P1 SHF.R.U32.HI R107, RZ, R13, R12 ;  /* 0x0000000dff6b1219 */ /* 0x000fce000001160c */
.L_x_1175:
[----:B------:R-:W-:Y:S05]  /*9830*/  BSYNC B0 ;  /* 0x0000000000007941 */ /* 0x000fea0003800000 */
.L_x_1173:
[----:B------:R-:W-:-:S05]  /*9840*/  IMAD R12, R107, R11, R0 ;  /* 0x0000000b6b0c7224 */ /* 0x000fca00078e0200 */
[----:B------:R-:W-:Y:S02]  /*9850*/  VIMNMX R3, R3, R12, !PT ;  /* 0x0000000c03037248 */ /* 0x000fe40007fe0100 */
[----:B------:R-:W-:-:S07]  /*9860*/  VIADDMNMX R8, R12, R11, R8, PT ;  /* 0x0000000b0c087246 */ /* 0x000fce0003800108 */
.L_x_1172:
[----:B------:R-:W-:Y:S01]  /*9870*/  ISETP.GE.AND P1, PT, R20, 0x2, PT ;  /* 0x000000021400780c */ /* 0x000fe20003f26270 */
[----:B------:R-:W0:Y:S01]  /*9880*/  SHFL.IDX PT, R106, R106, 0x1, 0x1c1f ;  /* 0x003c1f006a6a7f89 */ /* 0x000e2200000e0000 */
[----:B------:R-:W-:Y:S02]  /*9890*/  LOP3.LUT R16, R16, 0xdfffffff, RZ, 0xc0, !PT ;  /* 0xdfffffff10107812 */ /* 0x000fe400078ec0ff */
[C---:B------:R-:W-:Y:S02]  /*98a0*/  ISETP.GE.AND P2, PT, R20.reuse, 0x9, PT ;  /* 0x000000091400780c */ /* 0x040fe40003f46270 */
[----:B------:R-:W-:Y:S02]  /*98b0*/  LOP3.LUT R17, R17, 0xfffffff7, RZ, 0xc0, !PT ;  /* 0xfffffff711117812 */ /* 0x000fe400078ec0ff */
[C---:B------:R-:W-:Y:S02]  /*98c0*/  ISETP.GE.AND P4, PT, R20.reuse, 0x29, PT ;  /* 0x000000291400780c */ /* 0x040fe40003f86270 */
[----:B------:R-:W-:-:S03]  /*98d0*/  ISETP.GE.AND P6, PT, R20, 0x7a, PT ;  /* 0x0000007a1400780c */ /* 0x000fc60003fc6270 */
[----:B------:R-:W-:Y:S02]  /*98e0*/  @P1 LOP3.LUT R16, R16, 0x20000000, RZ, 0xfc, !PT ;  /* 0x2000000010101812 */ /* 0x000fe400078efcff */
[----:B------:R-:W-:Y:S02]  /*98f0*/  ISETP.GT.AND P1, PT, R3, 0x1, !P1 ;  /* 0x000000010300780c */ /* 0x000fe40004f24270 */
[----:B------:R-:W-:Y:S02]  /*9900*/  LOP3.LUT R16, R16, 0xbfffffff, RZ, 0xc0, !PT ;  /* 0xbfffffff10107812 */ /* 0x000fe400078ec0ff */
[----:B------:R-:W-:Y:S02]  /*9910*/  ISETP.LT.OR P1, PT, R8, 0x2, P1 ;  /* 0x000000020800780c */ /* 0x000fe40000f21670 */
[----:B------:R-:W-:Y:S02]  /*9920*/  @P2 LOP3.LUT R16, R16, 0x40000000, RZ, 0xfc, !PT ;  /* 0x4000000010102812 */ /* 0x000fe400078efcff */
[----:B------:R-:W-:-:S02]  /*9930*/  FSEL R89, R89, -INF , !P1 ;  /* 0xff80000059597808 */ /* 0x000fc40004800000 */
[----:B------:R-:W-:Y:S01]  /*9940*/  ISETP.GT.AND P1, PT, R3, 0x8, !P2 ;  /* 0x000000080300780c */ /* 0x000fe20005724270 */
[----:B0-----:R-:W-:Y:S01]  /*9950*/  IMAD.IADD R15, R15, 0x1, R106 ;  /* 0x000000010f0f7824 */ /* 0x001fe200078e026a */
[----:B------:R-:W-:Y:S02]  /*9960*/  ISETP.GE.AND P2, PT, R20, 0xa, PT ;  /* 0x0000000a1400780c */ /* 0x000fe40003f46270 */
[----:B------:R-:W-:Y:S02]  /*9970*/  ISETP.LT.OR P1, PT, R8, 0x9, P1 ;  /* 0x000000090800780c */ /* 0x000fe40000f21670 */
[----:B------:R-:W-:Y:S02]  /*9980*/  LOP3.LUT R16, R16, 0x7fffffff, RZ, 0xc0, !PT ;  /* 0x7fffffff10107812 */ /* 0x000fe400078ec0ff */
[----:B------:R-:W-:Y:S02]  /*9990*/  FSEL R107, R92, -INF , !P1 ;  /* 0xff8000005c6b7808 */ /* 0x000fe40004800000 */
[----:B------:R-:W-:-:S02]  /*99a0*/  ISETP.GT.AND P1, PT, R3, 0x9, !P2 ;  /* 0x000000090300780c */ /* 0x000fc40005724270 */
[----:B------:R-:W-:Y:S02]  /*99b0*/  VIADDMNMX R14, R106, R14, R21, PT ;  /* 0x0000000e6a0e7246 */ /* 0x000fe40003800115 */
[----:B------:R-:W-:Y:S02]  /*99c0*/  ISETP.LT.OR P1, PT, R8, 0xa, P1 ;  /* 0x0000000a0800780c */ /* 0x000fe40000f21670 */
[----:B------:R-:W-:Y:S02]  /*99d0*/  @P2 LOP3.LUT R17, R17, 0x8, RZ, 0xfc, !PT ;  /* 0x0000000811112812 */ /* 0x000fe400078efcff */
[----:B------:R-:W-:Y:S02]  /*99e0*/  ISETP.GE.AND P2, PT, R20, 0x11, PT ;  /* 0x000000111400780c */ /* 0x000fe40003f46270 */
[----:B------:R-:W-:Y:S02]  /*99f0*/  LOP3.LUT R17, R17, 0xfffffffb, RZ, 0xc0, !PT ;  /* 0xfffffffb11117812 */ /* 0x000fe400078ec0ff */
[----:B------:R-:W-:-:S02]  /*9a00*/  FSEL R93, R93, -INF , !P1 ;  /* 0xff8000005d5d7808 */ /* 0x000fc40004800000 */
        /* <DEDUP_REMOVED lines=17> */
[----:B------:R-:W-:-:S04]  /*9b20*/  ISETP.GT.AND P1, PT, R3, 0x19, !P2 ;  /* 0x000000190300780c */ /* 0x000fc80005724270 */
[----:B------:R-:W-:-:S04]  /*9b30*/  ISETP.LT.OR P1, PT, R8, 0x1a, P1 ;  /* 0x0000001a0800780c */ /* 0x000fc80000f21670 */
[----:B------:R-:W-:Y:S02]  /*9b40*/  FSEL R101, R101, -INF , !P1 ;  /* 0xff80000065657808 */ /* 0x000fe40004800000 */
[----:B------:R-:W-:Y:S02]  /*9b50*/  ISETP.GE.AND P1, PT, R20, 0x21, PT ;  /* 0x000000211400780c */ /* 0x000fe40003f26270 */
[----:B------:R-:W-:Y:S02]  /*9b60*/  @P2 LOP3.LUT R16, R16, 0x80000000, RZ, 0xfc, !PT ;  /* 0x8000000010102812 */ /* 0x000fe400078efcff */
[----:B------:R-:W-:Y:S02]  /*9b70*/  ISETP.GT.AND P2, PT, R3, 0x20, !P1 ;  /* 0x000000200300780c */ /* 0x000fe40004f44270 */
[----:B------:R-:W-:Y:S02]  /*9b80*/  LOP3.LUT R16, R16, 0xffdfffff, RZ, 0xc0, !PT ;  /* 0xffdfffff10107812 */ /* 0x000fe400078ec0ff */
[----:B------:R-:W-:-:S02]  /*9b90*/  ISETP.LT.OR P2, PT, R8, 0x21, P2 ;  /* 0x000000210800780c */ /* 0x000fc40001741670 */
[----:B------:R-:W-:Y:S02]  /*9ba0*/  @P4 LOP3.LUT R16, R16, 0x200000, RZ, 0xfc, !PT ;  /* 0x0020000010104812 */ /* 0x000fe400078efcff */
[----:B------:R-:W-:Y:S02]  /*9bb0*/  FSEL R113, R72, -INF , !P2 ;  /* 0xff80000048717808 */ /* 0x000fe40005000000 */
[----:B------:R-:W-:Y:S02]  /*9bc0*/  ISETP.GE.AND P2, PT, R20, 0x22, PT ;  /* 0x000000221400780c */ /* 0x000fe40003f46270 */
[----:B------:R-:W-:Y:S02]  /*9bd0*/  LOP3.LUT R16, R16, 0xffefffff, RZ, 0xc0, !PT ;  /* 0xffefffff10107812 */ /* 0x000fe400078ec0ff */
[----:B------:R-:W-:-:S04]  /*9be0*/  ISETP.GT.AND P3, PT, R3, 0x21, !P2 ;  /* 0x000000210300780c */ /* 0x000fc80005764270 */
[----:B------:R-:W-:-:S04]  /*9bf0*/  ISETP.LT.OR P3, PT, R8, 0x22, P3 ;  /* 0x000000220800780c */ /* 0x000fc80001f61670 */
        /* <DEDUP_REMOVED lines=128> */
[----:B------:R-:W-:Y:S02]  /*a400*/  @P4 LOP3.LUT R16, R16, 0x4000000, RZ, 0xfc, !PT ;  /* 0x0400000010104812 */ /* 0x000fe400078efcff */
[----:B------:R-:W-:Y:S02]  /*a410*/  ISETP.GT.AND P3, PT, R3, 0x80, !P4 ;  /* 0x000000800300780c */ /* 0x000fe40006764270 */
[----:B------:R-:W-:Y:S02]  /*a420*/  ISETP.GE.AND P4, PT, R20, 0x82, PT ;  /* 0x000000821400780c */ /* 0x000fe40003f86270 */
[----:B------:R-:W-:Y:S02]  /*a430*/  ISETP.LT.OR P3, PT, R8, 0x81, P3 ;  /* 0x000000810800780c */ /* 0x000fe40001f61670 */
[----:B------:R-:W-:-:S02]  /*a440*/  LOP3.LUT R16, R16, 0xfdffffff, RZ, 0xc0, !PT ;  /* 0xfdffffff10107812 */ /* 0x000fc400078ec0ff */
        /* <DEDUP_REMOVED lines=35> */
[----:B------:R-:W-:-:S04]  /*a680*/  ISETP.GT.AND P5, PT, R3, RZ, !P4 ;  /* 0x000000ff0300720c */ /* 0x000fc800067a4270 */
[----:B------:R-:W-:-:S04]  /*a690*/  ISETP.LT.OR P5, PT, R8, 0x1, P5 ;  /* 0x000000010800780c */ /* 0x000fc80002fa1670 */
[----:B------:R-:W-:Y:S02]  /*a6a0*/  FSEL R88, R88, -INF , !P5 ;  /* 0xff80000058587808 */ /* 0x000fe40006800000 */
[----:B------:R-:W-:-:S13]  /*a6b0*/  ISETP.GE.AND P5, PT, R20, 0x9a, PT ;  /* 0x0000009a1400780c */ /* 0x000fda0003fa6270 */
[----:B------:R-:W-:Y:S02]  /*a6c0*/  @P5 LOP3.LUT R16, R16, 0x10000000, RZ, 0xfc, !PT ;  /* 0x1000000010105812 */ /* 0x000fe400078efcff */
[----:B------:R-:W-:-:S04]  /*a6d0*/  ISETP.GT.AND P5, PT, R3, 0x99, !P5 ;  /* 0x000000990300780c */ /* 0x000fc80006fa4270 */
[----:B------:R-:W-:-:S04]  /*a6e0*/  ISETP.LT.OR P5, PT, R8, 0x9a, P5 ;  /* 0x0000009a0800780c */ /* 0x000fc80002fa1670 */
[----:B------:R-:W-:Y:S02]  /*a6f0*/  FSEL R37, R37, -INF , !P5 ;  /* 0xff80000025257808 */ /* 0x000fe40006800000 */
[----:B------:R-:W-:-:S13]  /*a700*/  ISETP.GE.AND P5, PT, R11, 0x1, PT ;  /* 0x000000010b00780c */ /* 0x000fda0003fa6270 */
[----:B------:R-:W-:Y:S05]  /*a710*/  @!P5 BRA `(.L_x_1176) ;  /* 0x00000000004cd947 */ /* 0x000fea0003800000 */
        /* <DEDUP_REMOVED lines=11> */
.L_x_1178:
[----:B------:R-:W-:-:S13]  /*a7d0*/  ISETP.NE.AND P5, PT, R11, 0x1, PT ;  /* 0x000000010b00780c */ /* 0x000fda0003fa5270 */
[----:B------:R-:W0:Y:S02]  /*a7e0*/  @P5 LDC.64 R12, c[0x0][0x9e8] ;  /* 0x00027a00ff0c5b82 */ /* 0x000e240000000a00 */
[----:B0-----:R-:W-:-:S05]  /*a7f0*/  @P5 IMAD.HI.U32 R12, R3, R12, RZ ;  /* 0x0000000c030c5227 */ /* 0x001fca00078e00ff */
[----:B------:R-:W-:-:S07]  /*a800*/  @P5 SHF.R.U32.HI R3, RZ, R13, R12 ;  /* 0x0000000dff035219 */ /* 0x000fce000001160c */
.L_x_1179:
[----:B------:R-:W-:Y:S05]  /*a810*/  BSYNC B0 ;  /* 0x0000000000007941 */ /* 0x000fea0003800000 */
.L_x_1177:
[----:B------:R-:W-:-:S05]  /*a820*/  IMAD R0, R3, R11, R0 ;  /* 0x0000000b03007224 */ /* 0x000fca00078e0200 */
[----:B------:R-:W-:Y:S02]  /*a830*/  VIMNMX R15, R15, R0, !PT ;  /* 0x000000000f0f7248 */ /* 0x000fe40007fe0100 */
[----:B------:R-:W-:-:S07]  /*a840*/  VIADDMNMX R14, R0, R11, R14, PT ;  /* 0x0000000b000e7246 */ /* 0x000fce000380010e */
.L_x_1176:
[C---:B------:R-:W-:Y:S02]  /*a850*/  ISETP.GT.AND P1, PT, R15.reuse, 0x20, !P1 ;  /* 0x000000200f00780c */ /* 0x040fe40004f24270 */
[----:B------:R-:W-:Y:S02]  /*a860*/  LOP3.LUT P5, RZ, R16, 0x80000, RZ, 0xc0, !PT ;  /* 0x0008000010ff7812 */ /* 0x000fe400078ac0ff */
[----:B------:R-:W-:Y:S02]  /*a870*/  ISETP.LT.OR P1, PT, R14, 0x21, P1 ;  /* 0x000000210e00780c */ /* 0x000fe40000f21670 */
[----:B------:R-:W-:Y:S02]  /*a880*/  ISETP.GT.AND P2, PT, R15, 0x21, !P2 ;  /* 0x000000210f00780c */ /* 0x000fe40005744270 */
[----:B------:R-:W-:Y:S02]  /*a890*/  FSEL R13, R74, -INF , !P1 ;  /* 0xff8000004a0d7808 */ /* 0x000fe40004800000 */
[----:B------:R-:W-:-:S02]  /*a8a0*/  LOP3.LUT P1, RZ, R16, 0x200000, RZ, 0xc0, !PT ;  /* 0x0020000010ff7812 */ /* 0x000fc4000782c0ff */
[C---:B------:R-:W-:Y:S02]  /*a8b0*/  ISETP.LT.OR P2, PT, R14.reuse, 0x22, P2 ;  /* 0x000000220e00780c */ /* 0x040fe40001741670 */
[----:B------:R-:W-:Y:S02]  /*a8c0*/  ISETP.GT.AND P1, PT, R15, 0x28, !P1 ;  /* 0x000000280f00780c */ /* 0x000fe40004f24270 */
[----:B------:R-:W-:Y:S02]  /*a8d0*/  FSEL R75, R75, -INF , !P2 ;  /* 0xff8000004b4b7808 */ /* 0x000fe40005000000 */
[----:B------:R-:W-:Y:S02]  /*a8e0*/  ISETP.LT.OR P1, PT, R14, 0x29, P1 ;  /* 0x000000290e00780c */ /* 0x000fe40000f21670 */
[----:B------:R-:W-:Y:S02]  /*a8f0*/  LOP3.LUT P2, RZ, R16, 0x800, RZ, 0xc0, !PT ;  /* 0x0000080010ff7812 */ /* 0x000fe4000784c0ff */
        /* <DEDUP_REMOVED lines=8> */
[----:B------:R-:W-:Y:S02]  /*a980*/  ISETP.GT.AND P1, PT, R15, 0x30, !P5 ;  /* 0x000000300f00780c */ /* 0x000fe40006f24270 */
[----:B------:R-:W-:Y:S02]  /*a990*/  LOP3.LUT P5, RZ, R16, 0x200, RZ, 0xc0, !PT ;  /* 0x0000020010ff7812 */ /* 0x000fe400078ac0ff */
        /* <DEDUP_REMOVED lines=53> */
[----:B------:R-:W-:Y:S02]  /*acf0*/  FMNMX.FTZ R0, R131, R0, !PT ;  /* 0x0000000083007209 */ /* 0x000fe40007810000 */
        /* <DEDUP_REMOVED lines=36> */
[----:B------:R-:W-:Y:S01]  /*af40*/  LOP3.LUT P1, RZ, R16, 0x20, RZ, 0xc0, !PT ;  /* 0x0000002010ff7812 */ /* 0x000fe2000782c0ff */
[----:B------:R-:W0:Y:S01]  /*af50*/  SHFL.BFLY PT, R0, R3, 0x2, 0x1f ;  /* 0x0c401f0003007f89 */ /* 0x000e2200000e0000 */
[C---:B------:R-:W-:Y:S02]  /*af60*/  ISETP.GT.AND P4, PT, R15.reuse, RZ, !P4 ;  /* 0x000000ff0f00720c */ /* 0x040fe40006784270 */
[----:B------:R-:W-:-:S02]  /*af70*/  ISETP.GT.AND P1, PT, R15, 0x68, !P1 ;  /* 0x000000680f00780c */ /* 0x000fc40004f24270 */
[C---:B------:R-:W-:Y:S02]  /*af80*/  ISETP.LT.OR P4, PT, R14.reuse, 0x1, P4 ;  /* 0x000000010e00780c */ /* 0x040fe40002781670 */
[----:B------:R-:W-:Y:S02]  /*af90*/  ISETP.LT.OR P1, PT, R14, 0x69, P1 ;  /* 0x000000690e00780c */ /* 0x000fe40000f21670 */
[----:B------:R-:W-:Y:S02]  /*afa0*/  FSEL R90, R90, -INF , !P4 ;  /* 0xff8000005a5a7808 */ /* 0x000fe40006000000 */
[----:B------:R-:W-:Y:S02]  /*afb0*/  FSEL R46, R46, -INF , !P1 ;  /* 0xff8000002e2e7808 */ /* 0x000fe40004800000 */
[----:B------:R-:W-:Y:S02]  /*afc0*/  LOP3.LUT P1, RZ, R16, 0x10, RZ, 0xc0, !PT ;  /* 0x0000001010ff7812 */ /* 0x000fe4000782c0ff */
[----:B------:R-:W-:-:S02]  /*afd0*/  ISETP.GT.AND P6, PT, R15, 0x79, !P6 ;  /* 0x000000790f00780c */ /* 0x000fc400077c4270 */
[----:B------:R-:W-:Y:S02]  /*afe0*/  ISETP.GT.AND P1, PT, R15, 0x69, !P1 ;  /* 0x000000690f00780c */ /* 0x000fe40004f24270 */
[C---:B------:R-:W-:Y:S02]  /*aff0*/  ISETP.LT.OR P6, PT, R14.reuse, 0x7a, P6 ;  /* 0x0000007a0e00780c */ /* 0x040fe400037c1670 */
[----:B------:R-:W-:Y:S02]  /*b000*/  ISETP.LT.OR P1, PT, R14, 0x6a, P1 ;  /* 0x0000006a0e00780c */ /* 0x000fe40000f21670 */
[----:B------:R-:W-:Y:S02]  /*b010*/  FSEL R55, R55, -INF , !P6 ;  /* 0xff80000037377808 */ /* 0x000fe40007000000 */
[----:B------:R-:W-:Y:S02]  /*b020*/  FSEL R47, R47, -INF , !P1 ;  /* 0xff8000002f2f7808 */ /* 0x000fe40004800000 */
[----:B------:R-:W-:-:S02]  /*b030*/  LOP3.LUT P1, RZ, R16, 0x8, RZ, 0xc0, !PT ;  /* 0x0000000810ff7812 */ /* 0x000fc4000782c0ff */
[----:B0-----:R-:W-:Y:S02]  /*b040*/  FMNMX.FTZ R20, R3, R0, !PT ;  /* 0x0000000003147209 */ /* 0x001fe40007810000 */
[C---:B------:R-:W-:Y:S02]  /*b050*/  ISETP.GT.AND P1, PT, R15.reuse, 0x70, !P1 ;  /* 0x000000700f00780c */ /* 0x040fe40004f24270 */
[----:B------:R-:W-:Y:S01]  /*b060*/  LOP3.LUT P6, RZ, R16, 0x2000000, RZ, 0xc0, !PT ;  /* 0x0200000010ff7812 */ /* 0x000fe200078cc0ff */
[----:B------:R-:W0:Y:S01]  /*b070*/  SHFL.BFLY PT, R8, R20, 0x1, 0x1f ;  /* 0x0c201f0014087f89 */ /* 0x000e2200000e0000 */
[----:B------:R-:W-:Y:S02]  /*b080*/  ISETP.LT.OR P1, PT, R14, 0x71, P1 ;  /* 0x000000710e00780c */ /* 0x000fe40000f21670 */
[----:B------:R-:W-:Y:S02]  /*b090*/  ISETP.GT.AND P3, PT, R15, 0x98, !P3 ;  /* 0x000000980f00780c */ /* 0x000fe40005f64270 */
[----:B------:R-:W-:-:S02]  /*b0a0*/  FSEL R50, R50, -INF , !P1 ;  /* 0xff80000032327808 */ /* 0x000fc40004800000 */
[----:B------:R-:W-:Y:S02]  /*b0b0*/  LOP3.LUT P1, RZ, R16, 0x4, RZ, 0xc0, !PT ;  /* 0x0000000410ff7812 */ /* 0x000fe4000782c0ff */
[----:B------:R-:W-:Y:S02]  /*b0c0*/  ISETP.LT.OR P3, PT, R14, 0x99, P3 ;  /* 0x000000990e00780c */ /* 0x000fe40001f61670 */
[----:B------:R-:W-:-:S04]  /*b0d0*/  ISETP.GT.AND P1, PT, R15, 0x71, !P1 ;  /* 0x000000710f00780c */ /* 0x000fc80004f24270 */
[----:B------:R-:W-:-:S04]  /*b0e0*/  ISETP.LT.OR P1, PT, R14, 0x72, P1 ;  /* 0x000000720e00780c */ /* 0x000fc80000f21670 */
[----:B------:R-:W-:Y:S02]  /*b0f0*/  FSEL R51, R51, -INF , !P1 ;  /* 0xff80000033337808 */ /* 0x000fe40004800000 */
[----:B------:R-:W-:Y:S02]  /*b100*/  ISETP.GT.AND P1, PT, R15, 0x78, !P2 ;  /* 0x000000780f00780c */ /* 0x000fe40005724270 */
[----:B------:R-:W-:Y:S02]  /*b110*/  LOP3.LUT P2, RZ, R16, 0x1000000, RZ, 0xc0, !PT ;  /* 0x0100000010ff7812 */ /* 0x000fe4000784c0ff */
[----:B------:R-:W-:Y:S02]  /*b120*/  ISETP.LT.OR P1, PT, R14, 0x79, P1 ;  /* 0x000000790e00780c */ /* 0x000fe40000f21670 */
[----:B0-----:R-:W-:Y:S02]  /*b130*/  FMNMX.FTZ R8, R20, R8, !PT ;  /* 0x0000000814087209 */ /* 0x001fe40007810000 */
[----:B------:R-:W-:-:S02]  /*b140*/  FSEL R54, R54, -INF , !P1 ;  /* 0xff80000036367808 */ /* 0x000fc40004800000 */
[----:B------:R-:W-:Y:S01]  /*b150*/  ISETP.GT.AND P1, PT, R15, 0x1, !P5 ;  /* 0x000000010f00780c */ /* 0x000fe20006f24270 */
[----:B------:R-:W-:-:S01]  /*b160*/  FFMA.FTZ R0, R2, R8, -8 ;  /* 0xc100000002007423 */ /* 0x000fc20000010008 */
[----:B------:R-:W-:Y:S02]  /*b170*/  LOP3.LUT P5, RZ, R16, 0x800000, RZ, 0xc0, !PT ;  /* 0x0080000010ff7812 */ /* 0x000fe400078ac0ff */
        /* <DEDUP_REMOVED lines=58> */
[----:B------:R-:W-:Y:S02]  /*b520*/  FSETP.NEU.FTZ.AND P1, PT, R8, -INF , PT ;  /* 0xff8000000800780b */ /* 0x000fe40003f3d000 */
[----:B------:R-:W-:Y:S02]  /*b530*/  FMNMX.FTZ R52, R153, R52, !PT ;  /* 0x0000003499347209 */ /* 0x000fe40007810000 */
[----:B------:R-:W-:-:S02]  /*b540*/  LOP3.LUT P5, RZ, R16, 0x8000000, RZ, 0xc0, !PT ;  /* 0x0800000010ff7812 */ /* 0x000fc400078ac0ff */
[----:B------:R-:W-:Y:S02]  /*b550*/  FMNMX.FTZ R52, R67, R52, !PT ;  /* 0x0000003443347209 */ /* 0x000fe40007810000 */
[----:B------:R-:W-:Y:S02]  /*b560*/  FSEL R0, R0, RZ, P1 ;  /* 0x000000ff00007208 */ /* 0x000fe40000800000 */
[----:B------:R-:W-:Y:S02]  /*b570*/  FMNMX.FTZ R56, R155, R52, !PT ;  /* 0x000000349b387209 */ /* 0x000fe40007810000 */
[----:B------:R-:W-:Y:S01]  /*b580*/  ISETP.GT.AND P1, PT, R15, 0x90, !P5 ;  /* 0x000000900f00780c */ /* 0x000fe20006f24270 */
[C-C-:B------:R-:W-:Y:S01]  /*b590*/  FFMA.FTZ R62, R2.reuse, R41, -R0.reuse ;  /* 0x00000029023e7223 */ /* 0x140fe20000010800 */
[----:B------:R-:W-:Y:S01]  /*b5a0*/  FMNMX.FTZ R3, R71, R56, !PT ;  /* 0x0000003847037209 */ /* 0x000fe20007810000 */
[--C-:B------:R-:W-:Y:S01]  /*b5b0*/  FFMA.FTZ R12, R2, R88, -R0.reuse ;  /* 0x00000058020c7223 */ /* 0x100fe20000010800 */
[----:B------:R-:W-:Y:S01]  /*b5c0*/  ISETP.LT.OR P1, PT, R14, 0x91, P1 ;  /* 0x000000910e00780c */ /* 0x000fe20000f21670 */
[--C-:B------:R-:W-:Y:S01]  /*b5d0*/  FFMA.FTZ R89, R2, R89, -R0.reuse ;  /* 0x0000005902597223 */ /* 0x100fe20000010800 */
[----:B------:R-:W-:Y:S01]  /*b5e0*/  FMNMX.FTZ R56, R42, R3, !PT ;  /* 0x000000032a387209 */ /* 0x000fe20007810000 */
[--C-:B------:R-:W-:Y:S01]  /*b5f0*/  FFMA.FTZ R20, R2, R107, -R0.reuse ;  /* 0x0000006b02147223 */ /* 0x100fe20000010800 */
[----:B------:R-:W-:Y:S01]  /*b600*/  LOP3.LUT P2, RZ, R16, 0x400000, RZ, 0xc0, !PT ;  /* 0x0040000010ff7812 */ /* 0x000fe2000784c0ff */
[----:B------:R-:W-:Y:S01]  /*b610*/  MUFU.EX2 R12, R12 ;  /* 0x0000000c000c7308 */ /* 0x000fe20000000800 */
[----:B------:R-:W-:Y:S01]  /*b620*/  FMNMX.FTZ R3, R43, R56, !PT ;  /* 0x000000382b037209 */ /* 0x000fe20007810000 */
[--C-:B------:R-:W-:Y:S01]  /*b630*/  FFMA.FTZ R93, R2, R93, -R0.reuse ;  /* 0x0000005d025d7223 */ /* 0x100fe20000010800 */
[----:B------:R-:W-:Y:S01]  /*b640*/  FSEL R34, R34, -INF , !P1 ;  /* 0xff80000022227808 */ /* 0x000fe20004800000 */
[--C-:B------:R-:W-:Y:S01]  /*b650*/  FFMA.FTZ R24, R2, R109, -R0.reuse ;  /* 0x0000006d02187223 */ /* 0x100fe20000010800 */
[----:B------:R-:W-:Y:S01]  /*b660*/  FMNMX.FTZ R58, R46, R3, !PT ;  /* 0x000000032e3a7209 */ /* 0x000fe20007810000 */
[C-C-:B------:R-:W-:Y:S01]  /*b670*/  FFMA.FTZ R97, R2.reuse, R97, -R0.reuse ;  /* 0x0000006102617223 */ /* 0x140fe20000010800 */
[----:B------:R-:W-:Y:S01]  /*b680*/  ISETP.GT.AND P1, PT, R15, 0x91, !P2 ;  /* 0x000000910f00780c */ /* 0x000fe20005724270 */
[----:B------:R-:W-:Y:S01]  /*b690*/  MUFU.EX2 R89, R89 ;  /* 0x0000005900597308 */ /* 0x000fe20000000800 */
[----:B------:R-:W-:Y:S01]  /*b6a0*/  FMNMX.FTZ R3, R47, R58, !PT ;  /* 0x0000003a2f037209 */ /* 0x000fe20007810000 */
[--C-:B------:R-:W-:Y:S01]  /*b6b0*/  FFMA.FTZ R28, R2, R111, -R0.reuse ;  /* 0x0000006f021c7223 */ /* 0x100fe20000010800 */
[----:B------:R-:W-:Y:S01]  /*b6c0*/  LOP3.LUT P5, RZ, R16, 0x10000000, RZ, 0xc0, !PT ;  /* 0x1000000010ff7812 */ /* 0x000fe200078ac0ff */
[--C-:B------:R-:W-:Y:S01]  /*b6d0*/  FFMA.FTZ R101, R2, R101, -R0.reuse ;  /* 0x0000006502657223 */ /* 0x100fe20000010800 */
[----:B------:R-:W-:Y:S01]  /*b6e0*/  FMNMX.FTZ R58, R50, R3, !PT ;  /* 0x00000003323a7209 */ /* 0x000fe20007810000 */
[--C-:B------:R-:W-:Y:S01]  /*b6f0*/  FFMA.FTZ R32, R2, R113, -R0.reuse ;  /* 0x0000007102207223 */ /* 0x100fe20000010800 */
[----:B------:R-:W-:Y:S01]  /*b700*/  ISETP.LT.OR P1, PT, R14, 0x92, P1 ;  /* 0x000000920e00780c */ /* 0x000fe20000f21670 */
[----:B------:R-:W-:Y:S01]  /*b710*/  MUFU.EX2 R20, R20 ;  /* 0x0000001400147308 */ /* 0x000fe20000000800 */
[----:B------:R-:W-:Y:S01]  /*b720*/  FMNMX.FTZ R3, R51, R58, !PT ;  /* 0x0000003a33037209 */ /* 0x000fe20007810000 */
[C-C-:B------:R-:W-:Y:S01]  /*b730*/  FFMA.FTZ R73, R2.reuse, R73, -R0.reuse ;  /* 0x0000004902497223 */ /* 0x140fe20000010800 */
[----:B------:R-:W-:Y:S01]  /*b740*/  ISETP.GT.AND P2, PT, R15, 0x99, !P5 ;  /* 0x000000990f00780c */ /* 0x000fe20006f44270 */
[--C-:B------:R-:W-:Y:S01]  /*b750*/  FFMA.FTZ R36, R2, R115, -R0.reuse ;  /* 0x0000007302247223 */ /* 0x100fe20000010800 */
[----:B------:R-:W-:Y:S01]  /*b760*/  FMNMX.FTZ R60, R54, R3, !PT ;  /* 0x00000003363c7209 */ /* 0x000fe20007810000 */
[C-C-:B------:R-:W-:Y:S01]  /*b770*/  FFMA.FTZ R77, R2.reuse, R77, -R0.reuse ;  /* 0x0000004d024d7223 */ /* 0x140fe20000010800 */
[----:B------:R-:W-:Y:S01]  /*b780*/  FSEL R35, R35, -INF , !P1 ;  /* 0xff80000023237808 */ /* 0x000fe20004800000 */
[C-C-:B------:R-:W-:Y:S01]  /*b790*/  FFMA.FTZ R117, R2.reuse, R117, -R0.reuse ;  /* 0x0000007502757223 */ /* 0x140fe20000010800 */
[----:B------:R-:W-:Y:S01]  /*b7a0*/  FMNMX.FTZ R3, R55, R60, !PT ;  /* 0x0000003c37037209 */ /* 0x000fe20007810000 */
[--C-:B------:R-:W-:Y:S01]  /*b7b0*/  FFMA.FTZ R81, R2, R81, -R0.reuse ;  /* 0x0000005102517223 */ /* 0x100fe20000010800 */
[----:B------:R-:W-:Y:S01]  /*b7c0*/  ISETP.LT.OR P2, PT, R14, 0x9a, P2 ;  /* 0x0000009a0e00780c */ /* 0x000fe20001741670 */
[--C-:B------:R-:W-:Y:S01]  /*b7d0*/  FFMA.FTZ R119, R2, R119, -R0.reuse ;  /* 0x0000007702777223 */ /* 0x100fe20000010800 */
[----:B------:R-:W-:Y:S01]  /*b7e0*/  FMNMX.FTZ R60, R26, R3, !PT ;  /* 0x000000031a3c7209 */ /* 0x000fe20007810000 */
[----:B------:R0:W-:Y:S01]  /*b7f0*/  MUFU.EX2 R14, R62 ;  /* 0x0000003e000e7308 */ /* 0x0001e20000000800 */
[----:B------:R-:W-:Y:S01]  /*b800*/  FSEL R41, R38, -INF , !P3 ;  /* 0xff80000026297808 */ /* 0x000fe20005800000 */
[C-C-:B------:R-:W-:Y:S01]  /*b810*/  FFMA.FTZ R85, R2.reuse, R85, -R0.reuse ;  /* 0x0000005502557223 */ /* 0x140fe20000010800 */
[----:B------:R-:W-:Y:S01]  /*b820*/  FMNMX.FTZ R3, R27, R60, !PT ;  /* 0x0000003c1b037209 */ /* 0x000fe20007810000 */
[C-C-:B------:R-:W-:Y:S01]  /*b830*/  FFMA.FTZ R121, R2.reuse, R121, -R0.reuse ;  /* 0x0000007902797223 */ /* 0x140fe20000010800 */
[----:B------:R-:W-:Y:S01]  /*b840*/  FSEL R39, R39, -INF , !P2 ;  /* 0xff80000027277808 */ /* 0x000fe20005000000 */
[--C-:B------:R-:W-:Y:S01]  /*b850*/  FFMA.FTZ R57, R2, R57, -R0.reuse ;  /* 0x0000003902397223 */ /* 0x100fe20000010800 */
[----:B------:R-:W-:Y:S01]  /*b860*/  FMNMX.FTZ R60, R30, R3, !PT ;  /* 0x000000031e3c7209 */ /* 0x000fe20007810000 */
[C-C-:B------:R-:W-:Y:S01]  /*b870*/  FFMA.FTZ R123, R2.reuse, R123, -R0.reuse ;  /* 0x0000007b027b7223 */ /* 0x140fe20000010800 */
[----:B------:R-:W-:-:S01]  /*b880*/  FFMA.FTZ R61, R2, R61, -R0 ;  /* 0x0000003d023d7223 */ /* 0x000fc20000010800 */
[C-C-:B------:R-:W-:Y:S01]  /*b890*/  FFMA.FTZ R56, R2.reuse, R125, -R0.reuse ;  /* 0x0000007d02387223 */ /* 0x140fe20000010800 */
[----:B------:R-:W-:Y:S01]  /*b8a0*/  FMNMX.FTZ R3, R31, R60, !PT ;  /* 0x0000003c1f037209 */ /* 0x000fe20007810000 */
[C-C-:B------:R-:W-:Y:S01]  /*b8b0*/  FFMA.FTZ R65, R2.reuse, R65, -R0.reuse ;  /* 0x0000004102417223 */ /* 0x140fe20000010800 */
[----:B------:R-:W-:-:S01]  /*b8c0*/  FFMA.FTZ R58, R2, R127, -R0 ;  /* 0x0000007f023a7223 */ /* 0x000fc20000010800 */
[--C-:B------:R-:W-:Y:S01]  /*b8d0*/  FFMA.FTZ R69, R2, R69, -R0.reuse ;  /* 0x0000004502457223 */ /* 0x100fe20000010800 */
[----:B------:R-:W-:Y:S01]  /*b8e0*/  FMNMX.FTZ R60, R34, R3, !PT ;  /* 0x00000003223c7209 */ /* 0x000fe20007810000 */
[C-C-:B------:R-:W-:Y:S01]  /*b8f0*/  FFMA.FTZ R129, R2.reuse, R129, -R0.reuse ;  /* 0x0000008102817223 */ /* 0x140fe20000010800 */
[----:B------:R-:W-:-:S01]  /*b900*/  FFMA.FTZ R38, R2, R131, -R0 ;  /* 0x0000008302267223 */ /* 0x000fc20000010800 */
[C-C-:B------:R-:W-:Y:S01]  /*b910*/  FFMA.FTZ R45, R2.reuse, R45, -R0.reuse ;  /* 0x0000002d022d7223 */ /* 0x140fe20000010800 */
[----:B------:R-:W-:Y:S01]  /*b920*/  FMNMX.FTZ R60, R35, R60, !PT ;  /* 0x0000003c233c7209 */ /* 0x000fe20007810000 */
[C-C-:B------:R-:W-:Y:S01]  /*b930*/  FFMA.FTZ R49, R2.reuse, R49, -R0.reuse ;  /* 0x0000003102317223 */ /* 0x140fe20000010800 */
[----:B0-----:R-:W-:-:S01]  /*b940*/  FFMA.FTZ R62, R2, R135, -R0 ;  /* 0x00000087023e7223 */ /* 0x001fc20000010800 */
        /* <DEDUP_REMOVED lines=9> */
[----:B------:R-:W-:-:S01]  /*b9e0*/  FFMA.FTZ R107, R2, R143, -R0 ;  /* 0x0000008f026b7223 */ /* 0x000fc20000010800 */
[----:B------:R-:W0:Y:S01]  /*b9f0*/  SHFL.BFLY PT, R64, R3, 0x2, 0x1f ;  /* 0x0c401f0003407f89 */ /* 0x000e2200000e0000 */
[----:B------:R-:W-:-:S01]  /*ba00*/  FFMA.FTZ R33, R2, R33, -R0 ;  /* 0x0000002102217223 */ /* 0x000fc20000010800 */
[----:B------:R-:W-:Y:S01]  /*ba10*/  FFMA.FTZ R0, R2, R37, -R0 ;  /* 0x0000002502007223 */ /* 0x000fe20000010800 */
[----:B------:R-:W1:Y:S01]  /*ba20*/  MUFU.EX2 R93, R93 ;  /* 0x0000005d005d7308 */ /* 0x000e620000000800 */
[----:B------:R-:W-:-:S07]  /*ba30*/  ISETP.NE.AND P5, PT, R110, 0x1, PT ;  /* 0x000000016e00780c */ /* 0x000fce0003fa5270 */
[----:B------:R-:W-:Y:S08]  /*ba40*/  MUFU.EX2 R24, R24 ;  /* 0x0000001800187308 */ /* 0x000ff00000000800 */
[----:B------:R-:W-:Y:S01]  /*ba50*/  MUFU.EX2 R97, R97 ;  /* 0x0000006100617308 */ /* 0x000fe20000000800 */
[----:B-1----:R-:W-:Y:S02]  /*ba60*/  F2FP.SATFINITE.E4M3.F32.PACK_AB_MERGE_C R152, R93, R20, RZ ;  /* 0x000000145d98723e */ /* 0x002fe400048070ff */
[----:B0-----:R-:W-:-:S02]  /*ba70*/  FMNMX.FTZ R70, R3, R64, !PT ;  /* 0x0000004003467209 */ /* 0x001fc40007810000 */
[----:B------:R-:W-:-:S03]  /*ba80*/  F2FP.SATFINITE.E4M3.F32.PACK_AB_MERGE_C R152, R89, R12, R152 ;  /* 0x0000000c5998723e */ /* 0x000fc60004807098 */
[----:B------:R-:W-:Y:S01]  /*ba90*/  MUFU.EX2 R28, R28 ;  /* 0x0000001c001c7308 */ /* 0x000fe20000000800 */
[----:B------:R-:W0:Y:S07]  /*baa0*/  SHFL.BFLY PT, R3, R70, 0x1, 0x1f ;  /* 0x0c201f0046037f89 */ /* 0x000e2e00000e0000 */
[----:B------:R-:W1:Y:S08]  /*bab0*/  MUFU.EX2 R101, R101 ;  /* 0x0000006500657308 */ /* 0x000e700000000800 */
[----:B------:R-:W-:Y:S08]  /*bac0*/  MUFU.EX2 R32, R32 ;  /* 0x0000002000207308 */ /* 0x000ff00000000800 */
[----:B------:R-:W-:Y:S01]  /*bad0*/  MUFU.EX2 R73, R73 ;  /* 0x0000004900497308 */ /* 0x000fe20000000800 */
[----:B-1----:R-:W-:-:S02]  /*bae0*/  F2FP.SATFINITE.E4M3.F32.PACK_AB_MERGE_C R154, R101, R28, RZ ;  /* 0x0000001c659a723e */ /* 0x002fc400048070ff */
[----:B0-----:R-:W-:Y:S02]  /*baf0*/  FMNMX.FTZ R3, R70, R3, !PT ;  /* 0x0000000346037209 */ /* 0x001fe40007810000 */
[----:B------:R-:W-:Y:S02]  /*bb00*/  F2FP.SATFINITE.E4M3.F32.PACK_AB_MERGE_C R154, R97, R24, R154 ;  /* 0x00000018619a723e */ /* 0x000fe4000480709a */
[----:B------:R-:W-:Y:S01]  /*bb10*/  FSETP.NEU.FTZ.AND P1, PT, R3, -INF , PT ;  /* 0xff8000000300780b */ /* 0x000fe20003f3d000 */
[----:B------:R-:W-:-:S01]  /*bb20*/  FFMA.FTZ R70, R2, R3, -8 ;  /* 0xc100000002467423 */ /* 0x000fc20000010003 */
[----:B------:R-:W-:Y:S04]  /*bb30*/  MUFU.EX2 R36, R36 ;  /* 0x0000002400247308 */ /* 0x000fe80000000800 */
[----:B------:R-:W-:-:S04]  /*bb40*/  FSEL R37, R70, RZ, P1 ;  /* 0x000000ff46257208 */ /* 0x000fc80000800000 */
[----:B------:R-:W0:Y:S01]  /*bb50*/  MUFU.EX2 R77, R77 ;  /* 0x0000004d004d7308 */ /* 0x000e220000000800 */
[----:B------:R-:W-:-:S01]  /*bb60*/  FFMA.FTZ R70, R2, R90, -R37 ;  /* 0x0000005a02467223 */ /* 0x000fc20000010825 */
[C-C-:B------:R-:W-:Y:S01]  /*bb70*/  FFMA.FTZ R91, R2.reuse, R91, -R37.reuse ;  /* 0x0000005b025b7223 */ /* 0x140fe20000010825 */
[----:B------:R-:W-:-:S01]  /*bb80*/  FFMA.FTZ R72, R2, R94, -R37 ;  /* 0x0000005e02487223 */ /* 0x000fc20000010825 */
[----:B------:R-:W-:Y:S01]  /*bb90*/  FFMA.FTZ R90, R2, R67, -R37 ;  /* 0x00000043025a7223 */ /* 0x000fe20000010825 */
[----:B------:R-:W-:-:S01]  /*bba0*/  FADD.FTZ R67, R12, R89 ;  /* 0x000000590c437221 */ /* 0x000fc20000010000 */
[C-C-:B------:R-:W-:Y:S01]  /*bbb0*/  FFMA.FTZ R95, R2.reuse, R95, -R37.reuse ;  /* 0x0000005f025f7223 */ /* 0x140fe20000010825 */
[----:B------:R-:W-:-:S01]  /*bbc0*/  FFMA.FTZ R74, R2, R98, -R37 ;  /* 0x00000062024a7223 */ /* 0x000fc20000010825 */
[----:B------:R-:W-:Y:S01]  /*bbd0*/  MUFU.EX2 R70, R70 ;  /* 0x0000004600467308 */ /* 0x000fe20000000800 */
[----:B------:R-:W-:-:S01]  /*bbe0*/  FADD.FTZ R92, R20, R67 ;  /* 0x00000043145c7221 */ /* 0x000fc20000010000 */
[C-C-:B------:R-:W-:Y:S01]  /*bbf0*/  FFMA.FTZ R84, R2.reuse, R87, -R37.reuse ;  /* 0x0000005702547223 */ /* 0x140fe20000010825 */
[----:B------:R-:W-:-:S01]  /*bc00*/  FFMA.FTZ R99, R2, R99, -R37 ;  /* 0x0000006302637223 */ /* 0x000fc20000010825 */
[----:B------:R-:W-:Y:S01]  /*bc10*/  FFMA.FTZ R76, R2, R102, -R37 ;  /* 0x00000066024c7223 */ /* 0x000fe20000010825 */
[----:B------:R-:W-:-:S01]  /*bc20*/  FADD.FTZ R87, R93, R92 ;  /* 0x0000005c5d577221 */ /* 0x000fc20000010000 */
[C-C-:B------:R-:W-:Y:S01]  /*bc30*/  FFMA.FTZ R92, R2.reuse, R71, -R37.reuse ;  /* 0x00000047025c7223 */ /* 0x140fe20000010825 */
[----:B------:R-:W-:-:S01]  /*bc40*/  FFMA.FTZ R103, R2, R103, -R37 ;  /* 0x0000006702677223 */ /* 0x000fc20000010825 */
[----:B------:R-:W1:Y:S01]  /*bc50*/  MUFU.EX2 R91, R91 ;  /* 0x0000005b005b7308 */ /* 0x000e620000000800 */
[----:B------:R-:W-:-:S01]  /*bc60*/  FADD.FTZ R94, R24, R87 ;  /* 0x00000057185e7221 */ /* 0x000fc20000010000 */
[C-C-:B------:R-:W-:Y:S01]  /*bc70*/  FFMA.FTZ R13, R2.reuse, R13, -R37.reuse ;  /* 0x0000000d020d7223 */ /* 0x140fe20000010825 */
[----:B------:R-:W-:-:S01]  /*bc80*/  FFMA.FTZ R78, R2, R75, -R37 ;  /* 0x0000004b024e7223 */ /* 0x000fc20000010825 */
[----:B------:R-:W-:Y:S01]  /*bc90*/  FFMA.FTZ R21, R2, R21, -R37 ;  /* 0x0000001502157223 */ /* 0x000fe20000010825 */
[----:B------:R-:W-:-:S01]  /*bca0*/  FADD.FTZ R87, R97, R94 ;  /* 0x0000005e61577221 */ /* 0x000fc20000010000 */
[C-C-:B------:R-:W-:Y:S01]  /*bcb0*/  FFMA.FTZ R80, R2.reuse, R79, -R37.reuse ;  /* 0x0000004f02507223 */ /* 0x140fe20000010825 */
[----:B------:R-:W-:-:S01]  /*bcc0*/  FFMA.FTZ R75, R2, R145, -R37 ;  /* 0x00000091024b7223 */ /* 0x000fc20000010825 */
[----:B------:R-:W2:Y:S01]  /*bcd0*/  MUFU.EX2 R72, R72 ;  /* 0x0000004800487308 */ /* 0x000ea20000000800 */
[----:B------:R-:W-:-:S01]  /*bce0*/  FADD.FTZ R96, R28, R87 ;  /* 0x000000571c607221 */ /* 0x000fc20000010000 */
[C-C-:B------:R-:W-:Y:S01]  /*bcf0*/  FFMA.FTZ R82, R2.reuse, R83, -R37.reuse ;  /* 0x0000005302527223 */ /* 0x140fe20000010825 */
[----:B0-----:R-:W-:Y:S01]  /*bd00*/  F2FP.SATFINITE.E4M3.F32.PACK_AB_MERGE_C R148, R77, R36, RZ ;  /* 0x000000244d94723e */ /* 0x001fe200048070ff */
[----:B------:R-:W-:Y:S01]  /*bd10*/  FFMA.FTZ R79, R2, R147, -R37 ;  /* 0x00000093024f7223 */ /* 0x000fe20000010825 */
[----:B------:R-:W-:-:S01]  /*bd20*/  FADD.FTZ R87, R101, R96 ;  /* 0x0000006065577221 */ /* 0x000fc20000010000 */
[C-C-:B------:R-:W-:Y:S01]  /*bd30*/  FFMA.FTZ R83, R2.reuse, R149, -R37.reuse ;  /* 0x0000009502537223 */ /* 0x140fe20000010825 */
[----:B------:R-:W-:-:S01]  /*bd40*/  FFMA.FTZ R86, R2, R59, -R37 ;  /* 0x0000003b02567223 */ /* 0x000fc20000010825 */
[----:B------:R-:W0:Y:S01]  /*bd50*/  MUFU.EX2 R95, R95 ;  /* 0x0000005f005f7308 */ /* 0x000e220000000800 */
[----:B-1----:R-:W-:-:S01]  /*bd60*/  FADD.FTZ R71, R70, R91 ;  /* 0x0000005b46477221 */ /* 0x002fc20000010000 */
[----:B------:R-:W-:Y:S01]  /*bd70*/  FADD.FTZ R96, R32, R87 ;  /* 0x0000005720607221 */ /* 0x000fe20000010000 */
[----:B------:R-:W-:-:S01]  /*bd80*/  FFMA.FTZ R59, R2, R151, -R37 ;  /* 0x00000097023b7223 */ /* 0x000fc20000010825 */
[C-C-:B------:R-:W-:Y:S01]  /*bd90*/  FFMA.FTZ R88, R2.reuse, R63, -R37.reuse ;  /* 0x0000003f02587223 */ /* 0x140fe20000010825 */
[C---:B------:R-:W-:Y:S01]  /*bda0*/  F2FP.SATFINITE.E4M3.F32.PACK_AB_MERGE_C R148, R73.reuse, R32, R148 ;  /* 0x000000204994723e */ /* 0x040fe20004807094 */
[----:B------:R-:W-:Y:S01]  /*bdb0*/  FADD.FTZ R87, R73, R96 ;  /* 0x0000006049577221 */ /* 0x000fe20000010000 */
[----:B------:R-:W-:-:S01]  /*bdc0*/  FFMA.FTZ R63, R2, R153, -R37 ;  /* 0x00000099023f7223 */ /* 0x000fc20000010825 */
[----:B------:R-:W1:Y:S01]  /*bdd0*/  MUFU.EX2 R74, R74 ;  /* 0x0000004a004a7308 */ /* 0x000e620000000800 */
[----:B--2---:R-:W-:-:S01]  /*bde0*/  FADD.FTZ R94, R72, R71 ;  /* 0x00000047485e7221 */ /* 0x004fc20000010000 */
[C-C-:B------:R-:W-:Y:S01]  /*bdf0*/  FFMA.FTZ R67, R2.reuse, R155, -R37.reuse ;  /* 0x0000009b02437223 */ /* 0x140fe20000010825 */
[----:B------:R-:W-:-:S01]  /*be00*/  FFMA.FTZ R42, R2, R42, -R37 ;  /* 0x0000002a022a7223 */ /* 0x000fc20000010825 */
[C-C-:B------:R-:W-:Y:S01]  /*be10*/  FFMA.FTZ R43, R2.reuse, R43, -R37.reuse ;  /* 0x0000002b022b7223 */ /* 0x140fe20000010825 */
[----:B------:R-:W-:-:S01]  /*be20*/  FFMA.FTZ R20, R2, R46, -R37 ;  /* 0x0000002e02147223 */ /* 0x000fc20000010825 */
[C-C-:B------:R-:W-:Y:S01]  /*be30*/  FFMA.FTZ R47, R2.reuse, R47, -R37.reuse ;  /* 0x0000002f022f7223 */ /* 0x140fe20000010825 */
[----:B------:R-:W-:-:S01]  /*be40*/  FFMA.FTZ R51, R2, R51, -R37 ;  /* 0x0000003302337223 */ /* 0x000fc20000010825 */
[----:B------:R-:W2:Y:S01]  /*be50*/  MUFU.EX2 R99, R99 ;  /* 0x0000006300637308 */ /* 0x000ea20000000800 */
[----:B0-----:R-:W-:-:S01]  /*be60*/  FADD.FTZ R71, R95, R94 ;  /* 0x0000005e5f477221 */ /* 0x001fc20000010000 */
[C-C-:B------:R-:W-:Y:S01]  /*be70*/  FFMA.FTZ R55, R2.reuse, R55, -R37.reuse ;  /* 0x0000003702377223 */ /* 0x140fe20000010825 */
[----:B------:R-:W-:-:S01]  /*be80*/  FFMA.FTZ R26, R2, R26, -R37 ;  /* 0x0000001a021a7223 */ /* 0x000fc20000010825 */
[C-C-:B------:R-:W-:Y:S01]  /*be90*/  FFMA.FTZ R27, R2.reuse, R27, -R37.reuse ;  /* 0x0000001b021b7223 */ /* 0x140fe20000010825 */
[----:B------:R-:W-:-:S01]  /*bea0*/  FFMA.FTZ R30, R2, R30, -R37 ;  /* 0x0000001e021e7223 */ /* 0x000fc20000010825 */
[C-C-:B------:R-:W-:Y:S01]  /*beb0*/  FFMA.FTZ R31, R2.reuse, R31, -R37.reuse ;  /* 0x0000001f021f7223 */ /* 0x140fe20000010825 */
[----:B------:R-:W-:-:S01]  /*bec0*/  FFMA.FTZ R34, R2, R34, -R37 ;  /* 0x0000002202227223 */ /* 0x000fc20000010825 */
[----:B------:R-:W0:Y:S01]  /*bed0*/  MUFU.EX2 R76, R76 ;  /* 0x0000004c004c7308 */ /* 0x000e220000000800 */
[----:B-1----:R-:W-:-:S01]  /*bee0*/  FADD.FTZ R94, R74, R71 ;  /* 0x000000474a5e7221 */ /* 0x002fc20000010000 */
[C-C-:B------:R-:W-:Y:S01]  /*bef0*/  FFMA.FTZ R35, R2.reuse, R35, -R37.reuse ;  /* 0x0000002302237223 */ /* 0x140fe20000010825 */
[----:B------:R-:W-:-:S01]  /*bf00*/  FFMA.FTZ R41, R2, R41, -R37 ;  /* 0x0000002902297223 */ /* 0x000fc20000010825 */
[----:B------:R-:W-:-:S04]  /*bf10*/  F2FP.SATFINITE.E4M3.F32.PACK_AB_MERGE_C R153, R95, R72, RZ ;  /* 0x000000485f99723e */ /* 0x000fc800048070ff */
[----:B------:R-:W1:Y:S01]  /*bf20*/  MUFU.EX2 R103, R103 ;  /* 0x0000006700677308 */ /* 0x000e620000000800 */
[----:B--2---:R-:W-:-:S01]  /*bf30*/  FADD.FTZ R71, R99, R94 ;  /* 0x0000005e63477221 */ /* 0x004fc20000010000 */
[----:B------:R-:W-:Y:S01]  /*bf40*/  FADD.FTZ R94, R36, R87 ;  /* 0x00000057245e7221 */ /* 0x000fe20000010000 */
[----:B------:R-:W-:-:S05]  /*bf50*/  F2FP.SATFINITE.E4M3.F32.PACK_AB_MERGE_C R153, R91, R70, R153 ;  /* 0x000000465b99723e */ /* 0x000fca0004807099 */
[----:B------:R-:W2:Y:S01]  /*bf60*/  MUFU.EX2 R40, R117 ;  /* 0x0000007500287308 */ /* 0x000ea20000000800 */
[----:B0-----:R-:W-:-:S01]  /*bf70*/  FADD.FTZ R28, R76, R71 ;  /* 0x000000474c1c7221 */ /* 0x001fc20000010000 */
[----:B------:R-:W-:-:S06]  /*bf80*/  FADD.FTZ R71, R77, R94 ;  /* 0x0000005e4d477221 */ /* 0x000fcc0000010000 */
        /* <DEDUP_REMOVED lines=16> */
[----:B------:R-:W-:-:S06]  /*c090*/  FFMA.FTZ R12, R2, R50, -R37 ;  /* 0x00000032020c7223 */ /* 0x000fcc0000010825 */
[----:B------:R-:W1:Y:S01]  /*c0a0*/  MUFU.EX2 R75, R75 ;  /* 0x0000004b004b7308 */ /* 0x000e620000000800 */
[C---:B--2---:R-:W-:Y:S01]  /*c0b0*/  F2FP.SATFINITE.E4M3.F32.PACK_AB_MERGE_C R150, R85.reuse, R44, RZ ;  /* 0x0000002c5596723e */ /* 0x044fe200048070ff */
[----:B------:R-:W-:-:S03]  /*c0c0*/  FADD.FTZ R85, R85, R24 ;  /* 0x0000001855557221 */ /* 0x000fc60000010000 */
[----:B------:R-:W-:-:S03]  /*c0d0*/  F2FP.SATFINITE.E4M3.F32.PACK_AB_MERGE_C R150, R81, R40, R150 ;  /* 0x000000285196723e */ /* 0x000fc60004807096 */
[----:B------:R-:W2:Y:S01]  /*c0e0*/  MUFU.EX2 R48, R121 ;  /* 0x0000007900307308 */ /* 0x000ea20000000800 */
[----:B0-----:R-:W-:-:S01]  /*c0f0*/  FADD.FTZ R24, R80, R71 ;  /* 0x0000004750187221 */ /* 0x001fc20000010000 */
[----:B------:R-:W-:-:S04]  /*c100*/  F2FP.SATFINITE.E4M3.F32.PACK_AB_MERGE_C R21, R80, R21, RZ ;  /* 0x000000155015723e */ /* 0x000fc800048070ff */
[----:B------:R-:W-:Y:S02]  /*c110*/  F2FP.SATFINITE.E4M3.F32.PACK_AB_MERGE_C R149, R78, R13, R21 ;  /* 0x0000000d4e95723e */ /* 0x000fe40004807015 */
[----:B------:R-:W-:Y:S01]  /*c120*/  MUFU.EX2 R52, R123 ;  /* 0x0000007b00347308 */ /* 0x000fe20000000800 */
[----:B-1----:R-:W-:-:S01]  /*c130*/  FADD.FTZ R71, R75, R24 ;  /* 0x000000184b477221 */ /* 0x002fc20000010000 */
[----:B------:R-:W0:Y:S06]  /*c140*/  @P5 LDC R21, c[0x0][0x44c] ;  /* 0x00011300ff155b82 */ /* 0x000e2c0000000800 */
[----:B------:R-:W1:Y:S01]  /*c150*/  MUFU.EX2 R61, R61 ;  /* 0x0000003d003d7308 */ /* 0x000e620000000800 */
[----:B--2---:R-:W-:-:S07]  /*c160*/  FADD.FTZ R28, R48, R85 ;  /* 0x00000055301c7221 */ /* 0x004fce0000010000 */
[----:B------:R-:W2:Y:S08]  /*c170*/  MUFU.EX2 R82, R82 ;  /* 0x0000005200527308 */ /* 0x000eb00000000800 */
[----:B------:R-:W3:Y:S01]  /*c180*/  MUFU.EX2 R57, R57 ;  /* 0x0000003900397308 */ /* 0x000ee20000000800 */
[----:B-1----:R-:W-:Y:S01]  /*c190*/  F2FP.SATFINITE.E4M3.F32.PACK_AB_MERGE_C R144, R61, R52, RZ ;  /* 0x000000343d90723e */ /* 0x002fe200048070ff */
[----:B0-----:R-:W-:-:S06]  /*c1a0*/  @P5 IMAD.HI.U32 R21, R108, R21, RZ ;  /* 0x000000156c155227 */ /* 0x001fcc00078e00ff */
[----:B------:R-:W0:Y:S01]  /*c1b0*/  MUFU.EX2 R79, R79 ;  /* 0x0000004f004f7308 */ /* 0x000e220000000800 */
[----:B--2---:R-:W-:-:S07]  /*c1c0*/  FADD.FTZ R24, R82, R71 ;  /* 0x0000004752187221 */ /* 0x004fce0000010000 */
[----:B------:R-:W1:Y:S01]  /*c1d0*/  MUFU.EX2 R84, R84 ;  /* 0x0000005400547308 */ /* 0x000e620000000800 */
[----:B---3--:R-:W-:-:S01]  /*c1e0*/  FADD.FTZ R73, R57, R28 ;  /* 0x0000001c39497221 */ /* 0x008fc20000010000 */
[----:B------:R-:W-:-:S03]  /*c1f0*/  F2FP.SATFINITE.E4M3.F32.PACK_AB_MERGE_C R144, R57, R48, R144 ;  /* 0x000000303990723e */ /* 0x000fc60004807090 */
[----:B------:R-:W-:-:S03]  /*c200*/  FADD.FTZ R52, R52, R73 ;  /* 0x0000004934347221 */ /* 0x000fc60000010000 */
[----:B------:R-:W2:Y:S01]  /*c210*/  MUFU.EX2 R83, R83 ;  /* 0x0000005300537308 */ /* 0x000ea20000000800 */
[----:B0-----:R-:W-:-:S01]  /*c220*/  FADD.FTZ R57, R79, R24 ;  /* 0x000000184f397221 */ /* 0x001fc20000010000 */
[----:B------:R-:W-:Y:S01]  /*c230*/  FADD.FTZ R61, R61, R52 ;  /* 0x000000343d3d7221 */ /* 0x000fe20000010000 */
[----:B------:R-:W-:-:S01]  /*c240*/  FFMA.FTZ R24, R2, R54, -R37 ;  /* 0x0000003602187223 */ /* 0x000fc20000010825 */
[----:B------:R-:W-:-:S04]  /*c250*/  FFMA.FTZ R37, R2, R39, -R37 ;  /* 0x0000002702257223 */ /* 0x000fc80000010825 */
[----:B------:R-:W0:Y:S01]  /*c260*/  MUFU.EX2 R86, R86 ;  /* 0x0000005600567308 */ /* 0x000e220000000800 */
[----:B-1----:R-:W-:-:S01]  /*c270*/  FADD.FTZ R28, R84, R57 ;  /* 0x00000039541c7221 */ /* 0x002fc20000010000 */
[----:B------:R-:W-:-:S04]  /*c280*/  F2FP.SATFINITE.E4M3.F32.PACK_AB_MERGE_C R79, R84, R79, RZ ;  /* 0x0000004f544f723e */ /* 0x000fc800048070ff */
[----:B------:R-:W-:Y:S02]  /*c290*/  F2FP.SATFINITE.E4M3.F32.PACK_AB_MERGE_C R151, R82, R75, R79 ;  /* 0x0000004b5297723e */ /* 0x000fe4000480704f */
[----:B------:R-:W1:Y:S01]  /*c2a0*/  MUFU.EX2 R59, R59 ;  /* 0x0000003b003b7308 */ /* 0x000e620000000800 */
[----:B--2---:R-:W-:-:S07]  /*c2b0*/  FADD.FTZ R57, R83, R28 ;  /* 0x0000001c53397221 */ /* 0x004fce0000010000 */
[----:B------:R-:W-:Y:S01]  /*c2c0*/  MUFU.EX2 R58, R58 ;  /* 0x0000003a003a7308 */ /* 0x000fe20000000800 */
[----:B0-----:R-:W-:-:S07]  /*c2d0*/  FADD.FTZ R28, R86, R57 ;  /* 0x00000039561c7221 */ /* 0x001fce0000010000 */
[----:B------:R-:W0:Y:S01]  /*c2e0*/  MUFU.EX2 R69, R69 ;  /* 0x0000004500457308 */ /* 0x000e220000000800 */
[----:B-1----:R-:W-:-:S07]  /*c2f0*/  FADD.FTZ R57, R59, R28 ;  /* 0x0000001c3b397221 */ /* 0x002fce0000010000 */
[----:B------:R-:W1:Y:S08]  /*c300*/  MUFU.EX2 R56, R56 ;  /* 0x0000003800387308 */ /* 0x000e700000000800 */
[----:B------:R-:W2:Y:S01]  /*c310*/  MUFU.EX2 R88, R88 ;  /* 0x0000005800587308 */ /* 0x000ea20000000800 */
[----:B0-----:R-:W-:-:S07]  /*c320*/  F2FP.SATFINITE.E4M3.F32.PACK_AB_MERGE_C R146, R69, R58, RZ ;  /* 0x0000003a4592723e */ /* 0x001fce00048070ff */
[----:B------:R-:W0:Y:S01]  /*c330*/  MUFU.EX2 R65, R65 ;  /* 0x0000004100417308 */ /* 0x000e220000000800 */
[----:B-1----:R-:W-:-:S07]  /*c340*/  FADD.FTZ R32, R56, R61 ;  /* 0x0000003d38207221 */ /* 0x002fce0000010000 */
[----:B------:R-:W1:Y:S01]  /*c350*/  MUFU.EX2 R63, R63 ;  /* 0x0000003f003f7308 */ /* 0x000e620000000800 */
[----:B--2---:R-:W-:-:S01]  /*c360*/  FADD.FTZ R28, R88, R57 ;  /* 0x00000039581c7221 */ /* 0x004fc20000010000 */
[----:B------:R-:W-:-:S04]  /*c370*/  F2FP.SATFINITE.E4M3.F32.PACK_AB_MERGE_C R59, R88, R59, RZ ;  /* 0x0000003b583b723e */ /* 0x000fc800048070ff */
[----:B------:R-:W-:Y:S02]  /*c380*/  F2FP.SATFINITE.E4M3.F32.PACK_AB_MERGE_C R145, R86, R83, R59 ;  /* 0x000000535691723e */ /* 0x000fe4000480703b */
[----:B------:R-:W2:Y:S01]  /*c390*/  MUFU.EX2 R90, R90 ;  /* 0x0000005a005a7308 */ /* 0x000ea20000000800 */
[C---:B0-----:R-:W-:Y:S01]  /*c3a0*/  F2FP.SATFINITE.E4M3.F32.PACK_AB_MERGE_C R146, R65.reuse, R56, R146 ;  /* 0x000000384192723e */ /* 0x041fe20004807092 */
[----:B------:R-:W-:-:S04]  /*c3b0*/  FADD.FTZ R65, R65, R32 ;  /* 0x0000002041417221 */ /* 0x000fc80000010000 */
[----:B------:R-:W-:Y:S02]  /*c3c0*/  FADD.FTZ R58, R58, R65 ;  /* 0x000000413a3a7221 */ /* 0x000fe40000010000 */
[----:B------:R-:W-:Y:S01]  /*c3d0*/  MUFU.EX2 R38, R38 ;  /* 0x0000002600267308 */ /* 0x000fe20000000800 */
[----:B-1----:R-:W-:-:S01]  /*c3e0*/  FADD.FTZ R39, R63, R28 ;  /* 0x0000001c3f277221 */ /* 0x002fc20000010000 */
[----:B------:R-:W-:-:S06]  /*c3f0*/  FADD.FTZ R58, R69, R58 ;  /* 0x0000003a453a7221 */ /* 0x000fcc0000010000 */
[----:B------:R-:W0:Y:S01]  /*c400*/  MUFU.EX2 R45, R45 ;  /* 0x0000002d002d7308 */ /* 0x000e220000000800 */
[----:B--2---:R-:W-:-:S07]  /*c410*/  FADD.FTZ R28, R90, R39 ;  /* 0x000000275a1c7221 */ /* 0x004fce0000010000 */
[----:B------:R-:W1:Y:S08]  /*c420*/  MUFU.EX2 R67, R67 ;  /* 0x0000004300437308 */ /* 0x000e700000000800 */
[----:B------:R-:W2:Y:S01]  /*c430*/  MUFU.EX2 R15, R129 ;  /* 0x00000081000f7308 */ /* 0x000ea20000000800 */
[----:B0-----:R-:W-:-:S07]  /*c440*/  F2FP.SATFINITE.E4M3.F32.PACK_AB_MERGE_C R140, R45, R38, RZ ;  /* 0x000000262d8c723e */ /* 0x001fce00048070ff */
[----:B------:R-:W0:Y:S01]  /*c450*/  MUFU.EX2 R92, R92 ;  /* 0x0000005c005c7308 */ /* 0x000e220000000800 */
[----:B-1----:R-:W-:-:S02]  /*c460*/  FADD.FTZ R39, R67, R28 ;  /* 0x0000001c43277221 */ /* 0x002fc40000010000 */
[----:B------:R-:W1:Y:S05]  /*c470*/  @P5 LDC R28, c[0x0][0x450] ;  /* 0x00011400ff1c5b82 */ /* 0x000e6a0000000800 */
[----:B------:R-:W3:Y:S01]  /*c480*/  MUFU.EX2 R42, R42 ;  /* 0x0000002a002a7308 */ /* 0x000ee20000000800 */
[----:B--2---:R-:W-:Y:S01]  /*c490*/  F2FP.SATFINITE.E4M3.F32.PACK_AB_MERGE_C R140, R14, R15, R140 ;  /* 0x0000000f0e8c723e */ /* 0x004fe2000480708c */
[----:B------:R-:W-:-:S04]  /*c4a0*/  FADD.FTZ R15, R15, R58 ;  /* 0x0000003a0f0f7221 */ /* 0x000fc80000010000 */
[----:B------:R-:W-:Y:S02]  /*c4b0*/  FADD.FTZ R15, R14, R15 ;  /* 0x0000000f0e0f7221 */ /* 0x000fe40000010000 */
[----:B------:R-:W2:Y:S01]  /*c4c0*/  MUFU.EX2 R43, R43 ;  /* 0x0000002b002b7308 */ /* 0x000ea20000000800 */
[----:B0-----:R-:W-:-:S01]  /*c4d0*/  FADD.FTZ R39, R92, R39 ;  /* 0x000000275c277221 */ /* 0x001fc20000010000 */
[----:B------:R-:W-:Y:S01]  /*c4e0*/  FADD.FTZ R38, R38, R15 ;  /* 0x0000000f26267221 */ /* 0x000fe20000010000 */
[----:B------:R-:W-:-:S03]  /*c4f0*/  F2FP.SATFINITE.E4M3.F32.PACK_AB_MERGE_C R67, R92, R67, RZ ;  /* 0x000000435c43723e */ /* 0x000fc600048070ff */
[----:B------:R-:W-:Y:S01]  /*c500*/  FADD.FTZ R45, R45, R38 ;  /* 0x000000262d2d7221 */ /* 0x000fe20000010000 */
[----:B------:R-:W-:Y:S01]  /*c510*/  F2FP.SATFINITE.E4M3.F32.PACK_AB_MERGE_C R147, R90, R63, R67 ;  /* 0x0000003f5a93723e */ /* 0x000fe20004807043 */
[----:B------:R-:W0:Y:S01]  /*c520*/  MUFU.EX2 R20, R20 ;  /* 0x0000001400147308 */ /* 0x000e220000000800 */
[----:B---3--:R-:W-:-:S07]  /*c530*/  FADD.FTZ R14, R42, R39 ;  /* 0x000000272a0e7221 */ /* 0x008fce0000010000 */
[----:B------:R-:W-:Y:S01]  /*c540*/  MUFU.EX2 R62, R62 ;  /* 0x0000003e003e7308 */ /* 0x000fe20000000800 */
[----:B--2---:R-:W-:-:S07]  /*c550*/  FADD.FTZ R15, R43, R14 ;  /* 0x0000000e2b0f7221 */ /* 0x004fce0000010000 */
[----:B------:R-:W2:Y:S01]  /*c560*/  MUFU.EX2 R53, R53 ;  /* 0x0000003500357308 */ /* 0x000ea20000000800 */
[----:B0-----:R-:W-:-:S07]  /*c570*/  FADD.FTZ R14, R20, R15 ;  /* 0x0000000f140e7221 */ /* 0x001fce0000010000 */
[----:B------:R-:W0:Y:S08]  /*c580*/  MUFU.EX2 R47, R47 ;  /* 0x0000002f002f7308 */ /* 0x000e300000000800 */
[----:B------:R-:W-:Y:S01]  /*c590*/  MUFU.EX2 R60, R60 ;  /* 0x0000003c003c7308 */ /* 0x000fe20000000800 */
[----:B--2---:R-:W-:-:S07]  /*c5a0*/  F2FP.SATFINITE.E4M3.F32.PACK_AB_MERGE_C R142, R53, R62, RZ ;  /* 0x0000003e358e723e */ /* 0x004fce00048070ff */
[----:B------:R-:W2:Y:S01]  /*c5b0*/  MUFU.EX2 R49, R49 ;  /* 0x0000003100317308 */ /* 0x000ea20000000800 */
[C---:B0-----:R-:W-:Y:S01]  /*c5c0*/  F2FP.SATFINITE.E4M3.F32.PACK_AB_MERGE_C R15, R47.reuse, R20, RZ ;  /* 0x000000142f0f723e */ /* 0x041fe200048070ff */
[----:B------:R-:W-:-:S03]  /*c5d0*/  FADD.FTZ R47, R47, R14 ;  /* 0x0000000e2f2f7221 */ /* 0x000fc60000010000 */
[----:B------:R-:W-:-:S03]  /*c5e0*/  F2FP.SATFINITE.E4M3.F32.PACK_AB_MERGE_C R141, R43, R42, R15 ;  /* 0x0000002a2b8d723e */ /* 0x000fc6000480700f */
[----:B------:R-:W0:Y:S08]  /*c5f0*/  MUFU.EX2 R12, R12 ;  /* 0x0000000c000c7308 */ /* 0x000e300000000800 */
[----:B------:R-:W3:Y:S01]  /*c600*/  MUFU.EX2 R51, R51 ;  /* 0x0000003300337308 */ /* 0x000ee20000000800 */
[----:B--2---:R-:W-:Y:S01]  /*c610*/  F2FP.SATFINITE.E4M3.F32.PACK_AB_MERGE_C R142, R49, R60, R142 ;  /* 0x0000003c318e723e */ /* 0x004fe2000480708e */
[----:B------:R-:W-:-:S04]  /*c620*/  FADD.FTZ R60, R60, R45 ;  /* 0x0000002d3c3c7221 */ /* 0x000fc80000010000 */
[----:B------:R-:W-:Y:S02]  /*c630*/  FADD.FTZ R49, R49, R60 ;  /* 0x0000003c31317221 */ /* 0x000fe40000010000 */
[----:B------:R-:W2:Y:S01]  /*c640*/  MUFU.EX2 R24, R24 ;  /* 0x0000001800187308 */ /* 0x000ea20000000800 */
[----:B0-----:R-:W-:-:S01]  /*c650*/  FADD.FTZ R14, R12, R47 ;  /* 0x0000002f0c0e7221 */ /* 0x001fc20000010000 */
[----:B------:R-:W-:-:S04]  /*c660*/  FADD.FTZ R62, R62, R49 ;  /* 0x000000313e3e7221 */ /* 0x000fc80000010000 */
[----:B------:R-:W-:Y:S02]  /*c670*/  FADD.FTZ R53, R53, R62 ;  /* 0x0000003e35357221 */ /* 0x000fe40000010000 */
[----:B------:R-:W-:Y:S01]  /*c680*/  MUFU.EX2 R66, R66 ;  /* 0x0000004200427308 */ /* 0x000fe20000000800 */
[----:B---3--:R-:W-:-:S07]  /*c690*/  FADD.FTZ R13, R51, R14 ;  /* 0x0000000e330d7221 */ /* 0x008fce0000010000 */
[----:B------:R-:W0:Y:S01]  /*c6a0*/  MUFU.EX2 R29, R29 ;  /* 0x0000001d001d7308 */ /* 0x000e220000000800 */
[----:B--2---:R-:W-:-:S07]  /*c6b0*/  FADD.FTZ R14, R24, R13 ;  /* 0x0000000d180e7221 */ /* 0x004fce0000010000 */
[----:B------:R-:W2:Y:S08]  /*c6c0*/  MUFU.EX2 R55, R55 ;  /* 0x0000003700377308 */ /* 0x000eb00000000800 */
[----:B------:R-:W-:Y:S01]  /*c6d0*/  MUFU.EX2 R64, R137 ;  /* 0x0000008900407308 */ /* 0x000fe20000000800 */
[----:B0-----:R-:W-:-:S07]  /*c6e0*/  F2FP.SATFINITE.E4M3.F32.PACK_AB_MERGE_C R13, R29, R66, RZ ;  /* 0x000000421d0d723e */ /* 0x001fce00048070ff */
[----:B------:R-:W0:Y:S01]  /*c6f0*/  MUFU.EX2 R25, R25 ;  /* 0x0000001900197308 */ /* 0x000e220000000800 */
[C---:B--2---:R-:W-:Y:S01]  /*c700*/  F2FP.SATFINITE.E4M3.F32.PACK_AB_MERGE_C R24, R55.reuse, R24, RZ ;  /* 0x000000183718723e */ /* 0x044fe200048070ff */
[----:B------:R-:W-:-:S03]  /*c710*/  FADD.FTZ R55, R55, R14 ;  /* 0x0000000e37377221 */ /* 0x000fc60000010000 */
[----:B------:R-:W-:-:S03]  /*c720*/  F2FP.SATFINITE.E4M3.F32.PACK_AB_MERGE_C R143, R51, R12, R24 ;  /* 0x0000000c338f723e */ /* 0x000fc60004807018 */
[----:B------:R-:W2:Y:S08]  /*c730*/  MUFU.EX2 R26, R26 ;  /* 0x0000001a001a7308 */ /* 0x000eb00000000800 */
[----:B------:R-:W3:Y:S01]  /*c740*/  MUFU.EX2 R27, R27 ;  /* 0x0000001b001b7308 */ /* 0x000ee20000000800 */
[----:B0-----:R-:W-:Y:S01]  /*c750*/  F2FP.SATFINITE.E4M3.F32.PACK_AB_MERGE_C R136, R25, R64, R13 ;  /* 0x000000401988723e */ /* 0x001fe2000480700d */
[----:B------:R-:W-:-:S04]  /*c760*/  FADD.FTZ R64, R64, R53 ;  /* 0x0000003540407221 */ /* 0x000fc80000010000 */
[----:B------:R-:W-:Y:S02]  /*c770*/  FADD.FTZ R25, R25, R64 ;  /* 0x0000004019197221 */ /* 0x000fe40000010000 */
[----:B------:R-:W0:Y:S01]  /*c780*/  MUFU.EX2 R30, R30 ;  /* 0x0000001e001e7308 */ /* 0x000e220000000800 */
[----:B--2---:R-:W-:-:S01]  /*c790*/  FADD.FTZ R20, R26, R55 ;  /* 0x000000371a147221 */ /* 0x004fc20000010000 */
[----:B------:R-:W-:-:S04]  /*c7a0*/  FADD.FTZ R66, R66, R25 ;  /* 0x0000001942427221 */ /* 0x000fc80000010000 */
[----:B------:R-:W-:Y:S02]  /*c7b0*/  FADD.FTZ R29, R29, R66 ;  /* 0x000000421d1d7221 */ /* 0x000fe40000010000 */
[----:B------:R-:W-:Y:S01]  /*c7c0*/  MUFU.EX2 R33, R33 ;  /* 0x0000002100217308 */ /* 0x000fe20000000800 */
[----:B---3--:R-:W-:-:S01]  /*c7d0*/  FADD.FTZ R13, R27, R20 ;  /* 0x000000141b0d7221 */ /* 0x008fc20000010000 */
[----:B------:R-:W-:Y:S01]  /*c7e0*/  IMAD.MOV.U32 R20, RZ, RZ, R108 ;  /* 0x000000ffff147224 */ /* 0x000fe200078e006c */
[----:B-1----:R-:W-:Y:S02]  /*c7f0*/  @P5 SHF.R.U32.HI R20, RZ, R28, R21 ;  /* 0x0000001cff145219 */ /* 0x002fe40000011615 */
[----:B------:R-:W-:-:S03]  /*c800*/  ISETP.GE.AND P5, PT, R11, 0x1, PT ;  /* 0x000000010b00780c */ /* 0x000fc60003fa6270 */
        /* <DEDUP_REMOVED lines=15> */
[----:B0-----:R-:W-:-:S01]  /*c900*/  FADD.FTZ R12, R34, R31 ;  /* 0x0000001f220c7221 */ /* 0x001fc20000010000 */
[----:B------:R-:W-:-:S06]  /*c910*/  FADD.FTZ R33, R33, R68 ;  /* 0x0000004421217221 */ /* 0x000fcc0000010000 */
[----:B------:R-:W0:Y:S01]  /*c920*/  MUFU.EX2 R14, R37 ;  /* 0x00000025000e7308 */ /* 0x000e220000000800 */
[----:B--2---:R-:W-:-:S04]  /*c930*/  FADD.FTZ R12, R35, R12 ;  /* 0x0000000c230c7221 */ /* 0x004fc80000010000 */
[----:B-1----:R-:W-:Y:S01]  /*c940*/  FADD.FTZ R21, R41, R12 ;  /* 0x0000000c29157221 */ /* 0x002fe20000010000 */
[----:B------:R-:W-:-:S01]  /*c950*/  FADD.FTZ R12, R0, R33 ;  /* 0x00000021000c7221 */ /* 0x000fc20000010000 */
[----:B------:R-:W-:-:S04]  /*c960*/  VIADD R0, R104, 0xfffffffe ;  /* 0xfffffffe68007836 */ /* 0x000fc80000000000 */
[----:B------:R1:W-:Y:S01]  /*c970*/  STL [R1], R12 ;  /* 0x0000000c01007387 */ /* 0x0003e20000100800 */
[C---:B0-----:R-:W-:Y:S01]  /*c980*/  F2FP.SATFINITE.E4M3.F32.PACK_AB_MERGE_C R13, R14.reuse, R41, RZ ;  /* 0x000000290e0d723e */ /* 0x041fe200048070ff */
[----:B------:R-:W-:-:S03]  /*c990*/  FADD.FTZ R21, R14, R21 ;  /* 0x000000150e157221 */ /* 0x000fc60000010000 */
[----:B------:R-:W-:Y:S01]  /*c9a0*/  F2FP.SATFINITE.E4M3.F32.PACK_AB_MERGE_C R139, R35, R34, R13 ;  /* 0x00000022238b723e */ /* 0x000fe2000480700d */
[----:B------:R-:W-:-:S04]  /*c9b0*/  IMAD.IADD R13, R105, 0x1, R20 ;  /* 0x00000001690d7824 */ /* 0x000fc800078e0214 */
        /* <DEDUP_REMOVED lines=13> */
.L_x_1182:
[----:B------:R-:W-:-:S13]  /*ca90*/  ISETP.NE.AND P1, PT, R11, 0x1, PT ;  /* 0x000000010b00780c */ /* 0x000fda0003f25270 */
[----:B------:R-:W0:Y:S02]  /*caa0*/  @P1 LDC.64 R14, c[0x0][0x9e8] ;  /* 0x00027a00ff0e1b82 */ /* 0x000e240000000a00 */
[----:B0-----:R-:W-:-:S05]  /*cab0*/  @P1 IMAD.HI.U32 R14, R12, R14, RZ ;  /* 0x0000000e0c0e1227 */ /* 0x001fca00078e00ff */
[----:B------:R-:W-:-:S07]  /*cac0*/  @P1 SHF.R.U32.HI R12, RZ, R15, R14 ;  /* 0x0000000fff0c1219 */ /* 0x000fce000001160e */
.L_x_1183:
[----:B------:R-:W-:Y:S05]  /*cad0*/  BSYNC B0 ;  /* 0x0000000000007941 */ /* 0x000fea0003800000 */
.L_x_1181:
[----:B------:R-:W-:-:S05]  /*cae0*/  IMAD R11, R12, R11, R11 ;  /* 0x0000000b0c0b7224 */ /* 0x000fca00078e020b */
[----:B------:R-:W-:-:S07]  /*caf0*/  VIMNMX R10, R10, R11, PT ;  /* 0x0000000b0a0a7248 */ /* 0x000fce0003fe0100 */
.L_x_1180:
[----:B------:R-:W2:Y:S01]  /*cb00*/  LDL R12, [R1+0x4c] ;  /* 0x00004c00010c7983 */ /* 0x000ea20000100800 */
[----:B------:R-:W-:Y:S01]  /*cb10*/  IMAD.HI R10, R10, 0x66666667, RZ ;  /* 0x666666670a0a7827 */ /* 0x000fe200078e02ff */
[----:B------:R-:W-:Y:S01]  /*cb20*/  ULDC UR37, c[0x0][0x9e4] ;  /* 0x0002790000257ab9 */ /* 0x000fe20000000800 */
[----:B------:R-:W-:Y:S01]  /*cb30*/  ULDC UR36, c[0x0][0x9e4] ;  /* 0x0002790000247ab9 */ /* 0x000fe20000000800 */
[----:B------:R0:W-:Y:S01]  /*cb40*/  STL [R1+0x1c], RZ ;  /* 0x00001cff01007387 */ /* 0x0001e20000100800 */
[----:B------:R-:W-:Y:S01]  /*cb50*/  ULDC UR38, c[0x0][0x9dc] ;  /* 0x0002770000267ab9 */ /* 0x000fe20000000800 */
[----:B------:R-:W-:Y:S01]  /*cb60*/  SHF.R.U32.HI R11, RZ, 0x1f, R10 ;  /* 0x0000001fff0b7819 */ /* 0x000fe2000001160a */
[----:B------:R-:W-:Y:S01]  /*cb70*/  ULDC UR42, c[0x0][0x9dc] ;  /* 0x00027700002a7ab9 */ /* 0x000fe20000000800 */
[----:B------:R0:W-:Y:S01]  /*cb80*/  STL [R1+0x18], RZ ;  /* 0x000018ff01007387 */ /* 0x0001e20000100800 */
[----:B------:R-:W-:Y:S01]  /*cb90*/  ULDC UR43, c[0x0][0x9e0] ;  /* 0x00027800002b7ab9 */ /* 0x000fe20000000800 */
[----:B------:R-:W-:Y:S01]  /*cba0*/  LEA.HI.SX32 R11, R10, R11, 0x1a ;  /* 0x0000000b0a0b7211 */ /* 0x000fe200078fd2ff */
[----:B------:R-:W-:Y:S01]  /*cbb0*/  ULDC UR39, c[0x0][0x9e0] ;  /* 0x0002780000277ab9 */ /* 0x000fe20000000800 */
[----:B------:R0:W-:Y:S01]  /*cbc0*/  STL [R1+0x14], RZ ;  /* 0x000014ff01007387 */ /* 0x0001e20000100800 */
[----:B------:R-:W-:Y:S01]  /*cbd0*/  BSSY B1, `(.L_x_1184) ;  /* 0x0000450000017945 */ /* 0x000fe20003800000 */
[----:B------:R-:W-:Y:S01]  /*cbe0*/  CS2R R26, SRZ ;  /* 0x00000000001a7805 */ /* 0x000fe2000001ff00 */
[----:B------:R-:W-:Y:S01]  /*cbf0*/  IMAD.MOV.U32 R29, RZ, RZ, RZ ;  /* 0x000000ffff1d7224 */ /* 0x000fe200078e00ff */
        /* <DEDUP_REMOVED lines=13> */
[----:B--2---:R-:W-:-:S04]  /*ccd0*/  VIMNMX R10, R12, R11, !PT ;  /* 0x0000000b0c0a7248 */ /* 0x004fc80007fe0100 */
[----:B------:R-:W-:Y:S01]  /*cce0*/  ISETP.GE.AND P1, PT, R0, R10, PT ;  /* 0x0000000a0000720c */ /* 0x000fe20003f26270 */
[----:B------:R0:W-:-:S12]  /*ccf0*/  STL [R1+0x30], R10 ;  /* 0x0000300a01007387 */ /* 0x0001d80000100800 */
[----:B0-----:R-:W-:Y:S05]  /*cd00*/  @!P1 BRA `(.L_x_1185) ;  /* 0x0000004000f09947 */ /* 0x001fea0003800000 */
[----:B------:R-:W-:Y:S01]  /*cd10*/  BSSY B0, `(.L_x_1186) ;  /* 0x0000434000007945 */ /* 0x000fe20003800000 */
        /* <DEDUP_REMOVED lines=15> */
[----:B------:R-:W-:-:S07]  /*ce10*/  CS2R R24, SRZ ;  /* 0x0000000000187805 */ /* 0x000fce000001ff00 */
.L_x_1206:
[----:B------:R-:W-:-:S05]  /*ce20*/  VIADD R15, R19, 0x1 ;  /* 0x00000001130f7836 */ /* 0x000fca0000000000 */
[----:B------:R-:W-:-:S04]  /*ce30*/  ISETP.NE.AND P1, PT, R15, 0x2, PT ;  /* 0x000000020f00780c */ /* 0x000fc80003f25270 */
[----:B------:R-:W-:Y:S02]  /*ce40*/  SEL R9, RZ, 0x1, P1 ;  /* 0x00000001ff097807 */ /* 0x000fe40000800000 */
[----:B------:R-:W-:Y:S02]  /*ce50*/  SEL R15, R15, RZ, P1 ;  /* 0x000000ff0f0f7207 */ /* 0x000fe40000800000 */
[----:B------:R-:W-:Y:S01]  /*ce60*/  LOP3.LUT R14, R156, R9, RZ, 0x3c, !PT ;  /* 0x000000099c0e7212 */ /* 0x000fe200078e3cff */
[----:B------:R-:W-:Y:S06]  /*ce70*/  @!P0 BRA `(.L_x_1187) ;  /* 0x0000000000048947 */ /* 0x000fec0003800000 */
[----:B------:R-:W-:Y:S01]  /*ce80*/  BPT.TRAP 0x1 ;  /* 0x000000040000795c */ /* 0x000fe20000300000 */
.L_x_1187:
[----:B------:R-:W-:Y:S01]  /*ce90*/  IMAD R9, R15, 0x8, R18 ;  /* 0x000000080f097824 */ /* 0x000fe200078e0212 */
[----:B------:R-:W-:-:S04]  /*cea0*/  SHF.L.U32 R10, R14, 0x1f, RZ ;  /* 0x0000001f0e0a7819 */ /* 0x000fc800000006ff */
[----:B------:R0:W1:Y:S01]  /*ceb0*/  SYNCS.PHASECHK.TRANS64.TRYWAIT P1, [R9+URZ+0x13230], R10 ;  /* 0x0132300a090075a7 */ /* 0x000062000802017f */
[----:B------:R-:W-:Y:S05]  /*cec0*/  @!P0 BRA `(.L_x_1188) ;  /* 0x0000000000048947 */ /* 0x000fea0003800000 */
[----:B------:R-:W-:Y:S01]  /*ced0*/  BPT.TRAP 0x1 ;  /* 0x000000040000795c */ /* 0x000fe20000300000 */
.L_x_1188:
[----:B------:R-:W2:Y:S01]  /*cee0*/  LDL R11, [R1+0x38] ;  /* 0x00003800010b7983 */ /* 0x000ea20000100800 */
[----:B------:R-:W-:Y:S01]  /*cef0*/  BSSY B2, `(.L_x_1189) ;  /* 0x0000007000027945 */ /* 0x000fe20003800000 */
[----:B--2---:R-:W-:-:S04]  /*cf00*/  IMAD R20, R15, 0x280, R11 ;  /* 0x000002800f147824 */ /* 0x004fc800078e020b */
[C---:B------:R-:W-:Y:S02]  /*cf10*/  VIADD R12, R20.reuse, 0x80 ;  /* 0x00000080140c7836 */ /* 0x040fe40000000000 */
[----:B------:R-:W-:Y:S01]  /*cf20*/  VIADD R56, R20, 0x100 ;  /* 0x0000010014387836 */ /* 0x000fe20000000000 */
[----:B-1----:R-:W-:Y:S06]  /*cf30*/  @P1 BRA `(.L_x_1190) ;  /* 0x0000000000081947 */ /* 0x002fec0003800000 */
[----:B------:R-:W1:Y:S02]  /*cf40*/  SYNCS.PHASECHK.TRANS64.TRYWAIT P1, [R9+URZ+0x13230], R10 ;  /* 0x0132300a090075a7 */ /* 0x000e64000802017f */
[----:B-1----:R-:W-:Y:S05]  /*cf50*/  @!P1 BRA `(.L_x_1191) ;  /* 0x00000158004c9947 */ /* 0x002fea0003800000 */
.L_x_1190:
[----:B------:R-:W-:Y:S05]  /*cf60*/  BSYNC B2 ;  /* 0x0000000000027941 */ /* 0x000fea0003800000 */
.L_x_1189:
[----:B01----:R-:W-:Y:S01]  /*cf70*/  IMAD.MOV.U32 R10, RZ, RZ, R20 ;  /* 0x000000ffff0a7224 */ /* 0x003fe200078e0014 */
[----:B------:R-:W-:Y:S01]  /*cf80*/  R2UR UR16, R4 ;  /* 0x00000000041072ca */ /* 0x000fe200000e0000 */
[----:B------:R-:W-:Y:S01]  /*cf90*/  IMAD.MOV.U32 R11, RZ, RZ, -0x7fffffe0 ;  /* 0x80000020ff0b7424 */ /* 0x000fe200078e00ff */
[----:B------:R-:W-:Y:S01]  /*cfa0*/  R2UR UR17, R5 ;  /* 0x00000000051172ca */ /* 0x000fe200000e0000 */
[----:B------:R-:W-:Y:S01]  /*cfb0*/  WARPGROUP.ARRIVE ;  /* 0x00000000000079c5 */ /* 0x000fe20000000000 */
[----:B------:R-:W-:Y:S01]  /*cfc0*/  R2UR UR18, R10 ;  /* 0x000000000a1272ca */ /* 0x000fe200000e0000 */
[----:B------:R-:W-:Y:S01]  /*cfd0*/  IMAD.MOV.U32 R13, RZ, RZ, -0x7fffffe0 ;  /* 0x80000020ff0d7424 */ /* 0x000fe200078e00ff */
[----:B------:R-:W-:Y:S01]  /*cfe0*/  R2UR UR19, R11 ;  /* 0x000000000b1372ca */ /* 0x000fe200000e0000 */
[----:B------:R-:W-:Y:S01]  /*cff0*/  IMAD.MOV.U32 R10, RZ, RZ, R56 ;  /* 0x000000ffff0a7224 */ /* 0x000fe200078e0038 */
[----:B------:R-:W-:Y:S01]  /*d000*/  R2UR UR22, R12 ;  /* 0x000000000c1672ca */ /* 0x000fe200000e0000 */
[C---:B------:R-:W-:Y:S01]  /*d010*/  VIADD R12, R20.reuse, 0x180 ;  /* 0x00000180140c7836 */ /* 0x040fe20000000000 */
[----:B------:R-:W-:Y:S01]  /*d020*/  R2UR UR23, R13 ;  /* 0x000000000d1772ca */ /* 0x000fe200000e0000 */
[----:B------:R-:W-:Y:S01]  /*d030*/  VIADD R56, R20, 0x182 ;  /* 0x0000018214387836 */ /* 0x000fe20000000000 */
[----:B------:R-:W-:Y:S01]  /*d040*/  R2UR UR20, R4 ;  /* 0x00000000041472ca */ /* 0x000fe200000e0000 */
[----:B------:R-:W-:Y:S01]  /*d050*/  IMAD.MOV.U32 R57, RZ, RZ, -0x7fffffe0 ;  /* 0x80000020ff397424 */ /* 0x000fe200078e00ff */
[----:B------:R-:W-:-:S02]  /*d060*/  R2UR UR21, R5 ;  /* 0x00000000051572ca */ /* 0x000fc400000e0000 */
[----:B------:R-:W-:Y:S01]  /*d070*/  R2UR UR26, R10 ;  /* 0x000000000a1a72ca */ /* 0x000fe200000e0000 */
[----:B------:R-:W-:Y:S01]  /*d080*/  VIADD R10, R20, 0x200 ;  /* 0x00000200140a7836 */ /* 0x000fe20000000000 */
[----:B------:R-:W-:Y:S01]  /*d090*/  R2UR UR27, R11 ;  /* 0x000000000b1b72ca */ /* 0x000fe200000e0000 */
[----:B------:R-:W-:Y:S01]  /*d0a0*/  QGMMA.64x32x32.F32.E4M3.E4M3 R120, gdesc[UR16], RZ, !UPT, gsb0 ;  /* 0x00600000107879f3 */ /* 0x000fe2000c0008ff */
[----:B------:R-:W-:Y:S02]  /*d0b0*/  R2UR UR24, R4 ;  /* 0x00000000041872ca */ /* 0x000fe400000e0000 */
[----:B------:R-:W-:Y:S02]  /*d0c0*/  R2UR UR25, R5 ;  /* 0x00000000051972ca */ /* 0x000fe400000e0000 */
[----:B------:R-:W-:Y:S01]  /*d0d0*/  R2UR UR10, R12 ;  /* 0x000000000c0a72ca */ /* 0x000fe200000e0000 */
[----:B------:R-:W-:Y:S01]  /*d0e0*/  VIADD R12, R20, 0x2 ;  /* 0x00000002140c7836 */ /* 0x000fe20000000000 */
[----:B------:R-:W-:-:S02]  /*d0f0*/  R2UR UR11, R13 ;  /* 0x000000000d0b72ca */ /* 0x000fc400000e0000 */
[----:B------:R-:W-:Y:S02]  /*d100*/  R2UR UR8, R4 ;  /* 0x00000000040872ca */ /* 0x000fe400000e0000 */
[----:B------:R-:W-:Y:S02]  /*d110*/  R2UR UR9, R5 ;  /* 0x00000000050972ca */ /* 0x000fe400000e0000 */
[----:B------:R-:W-:Y:S01]  /*d120*/  R2UR UR6, R10 ;  /* 0x000000000a0672ca */ /* 0x000fe200000e0000 */
[----:B------:R-:W-:Y:S01]  /*d130*/  VIADD R10, R20, 0x82 ;  /* 0x00000082140a7836 */ /* 0x000fe20000000000 */
[----:B------:R-:W-:Y:S01]  /*d140*/  R2UR UR7, R11 ;  /* 0x000000000b0772ca */ /* 0x000fe200000e0000 */
[----:B------:R-:W-:Y:S01]  /*d150*/  IMAD.MOV.U32 R11, RZ, RZ, -0x7fffffe0 ;  /* 0x80000020ff0b7424 */ /* 0x000fe200078e00ff */
[----:B------:R-:W-:Y:S02]  /*d160*/  R2UR UR4, R4 ;  /* 0x00000000040472ca */ /* 0x000fe400000e0000 */
        /* <DEDUP_REMOVED lines=55> */
.L_x_1192:
[----:B------:R-:W-:Y:S01]  /*d4e0*/  SHF.L.U32 R10, R156, 0x1f, RZ ;  /* 0x0000001f9c0a7819 */ /* 0x000fe200000006ff */
[----:B------:R-:W-:-:S04]  /*d4f0*/  IMAD R20, R19, 0x8, R18 ;  /* 0x0000000813147824 */ /* 0x000fc800078e0212 */
[----:B------:R0:W1:Y:S01]  /*d500*/  SYNCS.PHASECHK.TRANS64.TRYWAIT P1, [R20+URZ+0x13250], R10 ;  /* 0x0132500a140075a7 */ /* 0x000062000802017f */
[----:B------:R-:W-:Y:S05]  /*d510*/  @!P0 BRA `(.L_x_1193) ;  /* 0x0000000000048947 */ /* 0x000fea0003800000 */
[----:B------:R-:W-:Y:S01]  /*d520*/  BPT.TRAP 0x1 ;  /* 0x000000040000795c */ /* 0x000fe20000300000 */
.L_x_1193:
[----:B------:R-:W-:Y:S04]  /*d530*/  BSSY B2, `(.L_x_1194) ;  /* 0x0000004000027945 */ /* 0x000fe80003800000 */
[----:B-1----:R-:W-:Y:S05]  /*d540*/  @P1 BRA `(.L_x_1195) ;  /* 0x0000000000081947 */ /* 0x002fea0003800000 */
[----:B------:R-:W1:Y:S02]  /*d550*/  SYNCS.PHASECHK.TRANS64.TRYWAIT P1, [R20+URZ+0x13250], R10 ;  /* 0x0132500a140075a7 */ /* 0x000e64000802017f */
[----:B-1----:R-:W-:Y:S05]  /*d560*/  @!P1 BRA `(.L_x_1196) ;  /* 0x0000015000dc9947 */ /* 0x002fea0003800000 */
.L_x_1195:
[----:B------:R-:W-:Y:S05]  /*d570*/  BSYNC B2 ;  /* 0x0000000000027941 */ /* 0x000fea0003800000 */
.L_x_1194:
[----:B01----:R-:W-:Y:S01]  /*d580*/  VIADD R10, R18, 0x1000 ;  /* 0x00001000120a7836 */ /* 0x003fe20000000000 */
[----:B------:R-:W-:Y:S01]  /*d590*/  WARPGROUP.ARRIVE ;  /* 0x00000000000079c5 */ /* 0x000fe20000000000 */
[----:B------:R-:W-:Y:S01]  /*d5a0*/  IMAD.MOV.U32 R11, RZ, RZ, -0x3ffffff0 ;  /* 0xc0000010ff0b7424 */ /* 0x000fe200078e00ff */
[----:B------:R-:W-:Y:S02]  /*d5b0*/  LOP3.LUT P1, RZ, R17, 0x10, RZ, 0xc0, !PT ;  /* 0x0000001011ff7812 */ /* 0x000fe4000782c0ff */
[----:B------:R-:W-:Y:S02]  /*d5c0*/  SHF.R.U32.HI R10, RZ, 0x4, R10 ;  /* 0x00000004ff0a7819 */ /* 0x000fe4000001160a */
[----:B------:R-:W-:Y:S02]  /*d5d0*/  R2UR UR7, R11 ;  /* 0x000000000b0772ca */ /* 0x000fe400000e0000 */
[----:B------:R-:W-:-:S04]  /*d5e0*/  LOP3.LUT R10, R10, 0x3fff, RZ, 0xc0, !PT ;  /* 0x00003fff0a0a7812 */ /* 0x000fc800078ec0ff */
[----:B------:R-:W-:-:S05]  /*d5f0*/  LOP3.LUT R10, R10, 0x10000, RZ, 0xfc, !PT ;  /* 0x000100000a0a7812 */ /* 0x000fca00078efcff */
[----:B------:R-:W-:Y:S02]  /*d600*/  IMAD R10, R19, 0x280, R10 ;  /* 0x00000280130a7824 */ /* 0x000fe400078e020a */
[----:B------:R-:W-:Y:S01]  /*d610*/  IMAD.MOV.U32 R13, RZ, RZ, -0x3ffffff0 ;  /* 0xc0000010ff0d7424 */ /* 0x000fe200078e00ff */
[----:B------:R-:W0:Y:S02]  /*d620*/  LDC R19, c[0x0][0x448] ;  /* 0x00011200ff137b82 */ /* 0x000e240000000800 */
[----:B------:R-:W-:-:S13]  /*d630*/  R2UR UR6, R10 ;  /* 0x000000000a0672ca */ /* 0x000fda00000e0000 */
[----:B------:R-:W-:Y:S01]  /*d640*/  QGMMA.64x64x32.F32.E4M3.E4M3 R24, R152, gdesc[UR4], R24, gsb0 ;  /* 0x00e0000498187df3 */ /* 0x000fe20008000818 */
[----:B------:R-:W-:Y:S01]  /*d650*/  VIADD R12, R10, 0x80 ;  /* 0x000000800a0c7836 */ /* 0x000fe20000000000 */
[----:B------:R-:W-:-:S04]  /*d660*/  R2UR UR7, R13 ;  /* 0x000000000d0772ca */ /* 0x000fc800000e0000 */
[----:B------:R-:W-:Y:S01]  /*d670*/  R2UR UR6, R12 ;  /* 0x000000000c0672ca */ /* 0x000fe200000e0000 */
[----:B------:R-:W-:Y:S02]  /*d680*/  WARPGROUP.DEPBAR.LE gsb0, 0x0 ;  /* 0x00008000000079c5 */ /* 0x000fe40000010000 */
[----:B------:R-:W-:Y:S01]  /*d690*/  WARPGROUP.ARRIVE ;  /* 0x00000000000079c5 */ /* 0x000fe20000000000 */
[----:B------:R-:W2:Y:S04]  /*d6a0*/  LDL R152, [R1+0x48] ;  /* 0x0000480001987983 */ /* 0x000ea80000100800 */
[----:B------:R-:W3:Y:S05]  /*d6b0*/  LDL R153, [R1+0x24] ;  /* 0x0000240001997983 */ /* 0x000eea0000100800 */
[----:B------:R-:W-:Y:S01]  /*d6c0*/  QGMMA.64x64x32.F32.E4M3.E4M3 R24, R148, gdesc[UR4], R24, gsb0 ;  /* 0x00e0000494187df3 */ /* 0x000fe20008000818 */
[----:B------:R-:W4:Y:S04]  /*d6d0*/  LDL R154, [R1+0x8] ;  /* 0x00000800019a7983 */ /* 0x000f280000100800 */
[----:B------:R-:W4:Y:S01]  /*d6e0*/  LDL R155, [R1+0x4] ;  /* 0x00000400019b7983 */ /* 0x000f220000100800 */
[----:B------:R-:W-:-:S03]  /*d6f0*/  WARPGROUP.DEPBAR.LE gsb0, 0x0 ;  /* 0x00008000000079c5 */ /* 0x000fc60000010000 */
[----:B------:R-:W2:Y:S01]  /*d700*/  LDL R151, [R1+0x34] ;  /* 0x0000340001977983 */ /* 0x000ea20000100800 */
[----:B------:R-:W-:Y:S01]  /*d710*/  VIADD R12, R10, 0x100 ;  /* 0x000001000a0c7836 */ /* 0x000fe20000000000 */
[----:B------:R-:W-:Y:S01]  /*d720*/  WARPGROUP.ARRIVE ;  /* 0x00000000000079c5 */ /* 0x000fe20000000000 */
[----:B------:R-:W-:Y:S01]  /*d730*/  IMAD.MOV.U32 R13, RZ, RZ, -0x3ffffff0 ;  /* 0xc0000010ff0d7424 */ /* 0x000fe200078e00ff */
[----:B0-----:R-:W-:Y:S01]  /*d740*/  ISETP.NE.AND P3, PT, R19, 0x1, PT ;  /* 0x000000011300780c */ /* 0x001fe20003f65270 */
[----:B------:R-:W-:Y:S01]  /*d750*/  IMAD.MOV.U32 R11, RZ, RZ, -0x3ffffff0 ;  /* 0xc0000010ff0b7424 */ /* 0x000fe200078e00ff */
[----:B------:R-:W-:Y:S01]  /*d760*/  R2UR UR6, R12 ;  /* 0x000000000c0672ca */ /* 0x000fe200000e0000 */
[C---:B------:R-:W-:Y:S01]  /*d770*/  VIADD R12, R10.reuse, 0x180 ;  /* 0x000001800a0c7836 */ /* 0x040fe20000000000 */
[----:B------:R-:W-:Y:S01]  /*d780*/  R2UR UR7, R13 ;  /* 0x000000000d0772ca */ /* 0x000fe200000e0000 */
[----:B------:R-:W-:Y:S01]  /*d790*/  IMAD.MOV.U32 R13, RZ, RZ, -0x3ffffff0 ;  /* 0xc0000010ff0d7424 */ /* 0x000fe200078e00ff */
[----:B------:R-:W0:Y:S01]  /*d7a0*/  S2R R19, SR_TID.X ;  /* 0x0000000000137919 */ /* 0x000e220000002100 */
[----:B------:R-:W-:-:S10]  /*d7b0*/  VIADD R10, R10, 0x200 ;  /* 0x000002000a0a7836 */ /* 0x000fd40000000000 */
[----:B------:R-:W-:Y:S01]  /*d7c0*/  QGMMA.64x64x32.F32.E4M3.E4M3 R24, R144, gdesc[UR4], R24, gsb0 ;  /* 0x00e0000490187df3 */ /* 0x000fe20008000818 */
[----:B------:R-:W-:Y:S02]  /*d7d0*/  R2UR UR6, R12 ;  /* 0x000000000c0672ca */ /* 0x000fe400000e0000 */
[----:B------:R-:W-:Y:S01]  /*d7e0*/  R2UR UR7, R13 ;  /* 0x000000000d0772ca */ /* 0x000fe200000e0000 */
[----:B------:R-:W-:Y:S01]  /*d7f0*/  IMAD R13, R0, -0xa0, RZ ;  /* 0xffffff60000d7824 */ /* 0x000fe200078e02ff */
[----:B0-----:R-:W-:-:S04]  /*d800*/  LOP3.LUT R19, R19, 0x7f, RZ, 0xc0, !PT ;  /* 0x0000007f13137812 */ /* 0x001fc800078ec0ff */
[----:B------:R-:W-:-:S13]  /*d810*/  ISETP.NE.AND P2, PT, R19, RZ, PT ;  /* 0x000000ff1300720c */ /* 0x000fda0003f45270 */
[----:B------:R-:W-:-:S05]  /*d820*/  @!P2 VIADD R9, R9, 0x13240 ;  /* 0x000132400909a836 */ /* 0x000fca0000000000 */
[----:B------:R-:W-:Y:S01]  /*d830*/  @!P2 PRMT R9, RZ, 0x654, R9 ;  /* 0x00000654ff09a816 */ /* 0x000fe20000000009 */
[----:B------:R-:W-:Y:S02]  /*d840*/  WARPGROUP.DEPBAR.LE gsb0, 0x0 ;  /* 0x00008000000079c5 */ /* 0x000fe40000010000 */
[----:B------:R-:W-:-:S06]  /*d850*/  WARPGROUP.ARRIVE ;  /* 0x00000000000079c5 */ /* 0x000fcc0000000000 */
[----:B------:R-:W-:Y:S01]  /*d860*/  QGMMA.64x64x32.F32.E4M3.E4M3 R24, R140, gdesc[UR4], R24, gsb0 ;  /* 0x00e000048c187df3 */ /* 0x000fe20008000818 */
[----:B------:R-:W-:Y:S02]  /*d870*/  R2UR UR6, R10 ;  /* 0x000000000a0672ca */ /* 0x000fe400000e0000 */
[----:B------:R-:W-:Y:S01]  /*d880*/  R2UR UR7, R11 ;  /* 0x000000000b0772ca */ /* 0x000fe200000e0000 */
[----:B------:R-:W0:Y:S08]  /*d890*/  @P3 LDC R10, c[0x0][0x44c] ;  /* 0x00011300ff0a3b82 */ /* 0x000e300000000800 */
[----:B------:R-:W1:Y:S01]  /*d8a0*/  @P3 LDC R11, c[0x0][0x450] ;  /* 0x00011400ff0b3b82 */ /* 0x000e620000000800 */
[----:B------:R-:W-:-:S02]  /*d8b0*/  WARPGROUP.DEPBAR.LE gsb0, 0x0 ;  /* 0x00008000000079c5 */ /* 0x000fc40000010000 */
[----:B------:R-:W-:-:S06]  /*d8c0*/  WARPGROUP.ARRIVE ;  /* 0x00000000000079c5 */ /* 0x000fcc0000000000 */
[----:B------:R-:W-:Y:S03]  /*d8d0*/  QGMMA.64x64x32.F32.E4M3.E4M3 R24, R136, gdesc[UR4], R24, gsb0 ;  /* 0x00e0000488187df3 */ /* 0x000fe60008000818 */
[----:B------:R-:W-:Y:S02]  /*d8e0*/  WARPGROUP.DEPBAR.LE gsb0, 0x0 ;  /* 0x00008000000079c5 */ /* 0x000fe40000010000 */
[----:B------:R5:W-:Y:S01]  /*d8f0*/  @!P2 SYNCS.ARRIVE.TRANS64.RED.A1T0 RZ, [R9+URZ], RZ ;  /* 0x000000ff09ffa9a7 */ /* 0x000be2000810043f */
[----:B---3--:R-:W-:Y:S01]  /*d900*/  IADD3 R136, -R153, 0x1, R13 ;  /* 0x0000000199887810 */ /* 0x008fe20007ffe10d */
[----:B------:R-:W-:-:S03]  /*d910*/  IMAD.IADD R137, R13, 0x1, -R153 ;  /* 0x000000010d897824 */ /* 0x000fc600078e0a99 */
[----:B----4-:R-:W-:Y:S01]  /*d920*/  IADD3 R136, -R155, R136, R154 ;  /* 0x000000889b887210 */ /* 0x010fe20007ffe19a */
[----:B-----5:R-:W-:-:S04]  /*d930*/  IMAD.U32 R9, RZ, RZ, UR38 ;  /* 0x00000026ff097e24 */ /* 0x020fc8000f8e00ff */
[----:B------:R-:W-:Y:S02]  /*d940*/  VIADD R19, R136, UR43 ;  /* 0x0000002b88137c36 */ /* 0x000fe40008000000 */
[----:B--2---:R-:W-:-:S04]  /*d950*/  IMAD.IADD R12, R152, 0x1, R151 ;  /* 0x00000001980c7824 */ /* 0x004fc800078e0297 */
[----:B0-----:R-:W-:-:S05]  /*d960*/  @P3 IMAD.HI.U32 R10, R12, R10, RZ ;  /* 0x0000000a0c0a3227 */ /* 0x001fca00078e00ff */
[----:B-1----:R-:W-:Y:S02]  /*d970*/  @P3 SHF.R.U32.HI R12, RZ, R11, R10 ;  /* 0x0000000bff0c3219 */ /* 0x002fe4000001160a */
[----:B------:R-:W-:-:S03]  /*d980*/  LOP3.LUT R10, RZ, R9, RZ, 0x33, !PT ;  /* 0x00000009ff0a7212 */ /* 0x000fc600078e33ff */
[----:B------:R-:W0:Y:S02]  /*d990*/  SHFL.IDX PT, R140, R12, RZ, 0x1c1f ;  /* 0x001c1fff0c8c7589 */ /* 0x000e2400000e0000 */
[----:B------:R-:W-:Y:S02]  /*d9a0*/  IMAD.IADD R136, R10, 0x1, R136 ;  /* 0x000000010a887824 */ /* 0x000fe400078e0288 */
[--C-:B0-----:R-:W-:Y:S02]  /*d9b0*/  IMAD.IADD R138, R19, 0x1, R140.reuse ;  /* 0x00000001138a7824 */ /* 0x101fe400078e028c */
[----:B------:R-:W-:Y:S01]  /*d9c0*/  IMAD.IADD R139, R136, 0x1, R140 ;  /* 0x00000001888b7824 */ /* 0x000fe200078e028c */
[----:B------:R-:W-:Y:S06]  /*d9d0*/  @!P1 BRA `(.L_x_1197) ;  /* 0x0000000000549947 */ /* 0x000fec0003800000 */
        /* <DEDUP_REMOVED lines=12> */
.L_x_1199:
[----:B------:R-:W-:-:S05]  /*daa0*/  IMAD.U32 R141, RZ, RZ, UR37 ;  /* 0x00000025ff8d7e24 */ /* 0x000fca000f8e00ff */
[----:B------:R-:W-:-:S13]  /*dab0*/  ISETP.NE.AND P1, PT, R141, 0x1, PT ;  /* 0x000000018d00780c */ /* 0x000fda0003f25270 */
[----:B------:R-:W0:Y:S02]  /*dac0*/  @P1 LDC.64 R10, c[0x0][0x9e8] ;  /* 0x00027a00ff0a1b82 */ /* 0x000e240000000a00 */
[----:B0-----:R-:W-:-:S05]  /*dad0*/  @P1 IMAD.HI.U32 R10, R140, R10, RZ ;  /* 0x0000000a8c0a1227 */ /* 0x001fca00078e00ff */
[----:B------:R-:W-:-:S07]  /*dae0*/  @P1 SHF.R.U32.HI R140, RZ, R11, R10 ;  /* 0x0000000bff8c1219 */ /* 0x000fce000001160a */
.L_x_1200:
[----:B------:R-:W-:Y:S05]  /*daf0*/  BSYNC B2 ;  /* 0x0000000000027941 */ /* 0x000fea0003800000 */
.L_x_1198:
[----:B------:R-:W-:-:S05]  /*db00*/  IMAD R140, R140, R141, R137 ;  /* 0x0000008d8c8c7224 */ /* 0x000fca00078e0289 */
[----:B------:R-:W-:Y:S02]  /*db10*/  VIMNMX R139, R139, R140, !PT ;  /* 0x0000008c8b8b7248 */ /* 0x000fe40007fe0100 */
[----:B------:R-:W-:-:S07]  /*db20*/  VIADDMNMX R138, R140, R141, R138, PT ;  /* 0x0000008d8c8a7246 */ /* 0x000fce000380018a */
.L_x_1197:
[C---:B------:R-:W-:Y:S01]  /*db30*/  ISETP.GE.AND P1, PT, R13.reuse, 0x2, PT ;  /* 0x000000020d00780c */ /* 0x040fe20003f26270 */
[----:B------:R-:W0:Y:S01]  /*db40*/  SHFL.IDX PT, R12, R12, 0x1, 0x1c1f ;  /* 0x003c1f000c0c7f89 */ /* 0x000e2200000e0000 */
[----:B------:R-:W-:Y:S02]  /*db50*/  LOP3.LUT R16, R16, 0xdfffffff, RZ, 0xc0, !PT ;  /* 0xdfffffff10107812 */ /* 0x000fe400078ec0ff */
[----:B------:R-:W-:Y:S02]  /*db60*/  ISETP.GE.AND P2, PT, R13, 0x9, PT ;  /* 0x000000090d00780c */ /* 0x000fe40003f46270 */
[----:B------:R-:W-:Y:S02]  /*db70*/  LOP3.LUT R17, R17, 0xfffffffe, RZ, 0xc0, !PT ;  /* 0xfffffffe11117812 */ /* 0x000fe400078ec0ff */
[----:B------:R-:W-:-:S05]  /*db80*/  ISETP.GE.AND P6, PT, R13, 0x31, PT ;  /* 0x000000310d00780c */ /* 0x000fca0003fc6270 */
[----:B------:R-:W-:Y:S02]  /*db90*/  @P1 LOP3.LUT R16, R16, 0x20000000, RZ, 0xfc, !PT ;  /* 0x2000000010101812 */ /* 0x000fe400078efcff */
[----:B------:R-:W-:Y:S02]  /*dba0*/  ISETP.GT.AND P1, PT, R139, 0x1, !P1 ;  /* 0x000000018b00780c */ /* 0x000fe40004f24270 */
[----:B------:R-:W-:Y:S02]  /*dbb0*/  LOP3.LUT R16, R16, 0xbfffffff, RZ, 0xc0, !PT ;  /* 0xbfffffff10107812 */ /* 0x000fe400078ec0ff */
[----:B------:R-:W-:Y:S02]  /*dbc0*/  ISETP.LT.OR P1, PT, R138, 0x2, P1 ;  /* 0x000000028a00780c */ /* 0x000fe40000f21670 */
[----:B------:R-:W-:Y:S02]  /*dbd0*/  @P2 LOP3.LUT R16, R16, 0x40000000, RZ, 0xfc, !PT ;  /* 0x4000000010102812 */ /* 0x000fe400078efcff */
[----:B------:R-:W-:-:S02]  /*dbe0*/  FSEL R121, R121, -INF , !P1 ;  /* 0xff80000079797808 */ /* 0x000fc40004800000 */
[----:B------:R-:W-:Y:S01]  /*dbf0*/  ISETP.GT.AND P1, PT, R139, 0x8, !P2 ;  /* 0x000000088b00780c */ /* 0x000fe20005724270 */
[--C-:B0-----:R-:W-:Y:S01]  /*dc00*/  IMAD.IADD R19, R19, 0x1, R12.reuse ;  /* 0x0000000113137824 */ /* 0x101fe200078e020c */
[----:B------:R-:W-:Y:S01]  /*dc10*/  ISETP.GE.AND P2, PT, R13, 0xa, PT ;  /* 0x0000000a0d00780c */ /* 0x000fe20003f46270 */
[----:B------:R-:W-:Y:S01]  /*dc20*/  IMAD.IADD R136, R136, 0x1, R12 ;  /* 0x0000000188887824 */ /* 0x000fe200078e020c */
[----:B------:R-:W-:Y:S02]  /*dc30*/  ISETP.LT.OR P1, PT, R138, 0x9, P1 ;  /* 0x000000098a00780c */ /* 0x000fe40000f21670 */
[----:B------:R-:W-:Y:S02]  /*dc40*/  LOP3.LUT R16, R16, 0x7fffffff, RZ, 0xc0, !PT ;  /* 0x7fffffff10107812 */ /* 0x000fe400078ec0ff */
[----:B------:R-:W-:Y:S02]  /*dc50*/  FSEL R124, R124, -INF , !P1 ;  /* 0xff8000007c7c7808 */ /* 0x000fe40004800000 */
[----:B------:R-:W-:-:S04]  /*dc60*/  ISETP.GT.AND P1, PT, R139, 0x9, !P2 ;  /* 0x000000098b00780c */ /* 0x000fc80005724270 */
[----:B------:R-:W-:Y:S02]  /*dc70*/  ISETP.LT.OR P1, PT, R138, 0xa, P1 ;  /* 0x0000000a8a00780c */ /* 0x000fe40000f21670 */
[----:B------:R-:W-:Y:S02]  /*dc80*/  @P2 LOP3.LUT R16, R16, 0x80000000, RZ, 0xfc, !PT ;  /* 0x8000000010102812 */ /* 0x000fe400078efcff */
[----:B------:R-:W-:Y:S02]  /*dc90*/  ISETP.GE.AND P2, PT, R13, 0x11, PT ;  /* 0x000000110d00780c */ /* 0x000fe40003f46270 */
[----:B------:R-:W-:Y:S02]  /*dca0*/  FSEL R125, R125, -INF , !P1 ;  /* 0xff8000007d7d7808 */ /* 0x000fe40004800000 */
[----:B------:R-:W-:Y:S02]  /*dcb0*/  ISETP.GT.AND P1, PT, R139, 0x10, !P2 ;  /* 0x000000108b00780c */ /* 0x000fe40005724270 */
[----:B------:R-:W-:-:S02]  /*dcc0*/  LOP3.LUT R16, R16, 0xff7fffff, RZ, 0xc0, !PT ;  /* 0xff7fffff10107812 */ /* 0x000fc400078ec0ff */
[----:B------:R-:W-:Y:S02]  /*dcd0*/  ISETP.LT.OR P1, PT, R138, 0x11, P1 ;  /* 0x000000118a00780c */ /* 0x000fe40000f21670 */
[----:B------:R-:W-:Y:S02]  /*dce0*/  @P6 LOP3.LUT R16, R16, 0x800000, RZ, 0xfc, !PT ;  /* 0x0080000010106812 */ /* 0x000fe400078efcff */
[----:B------:R-:W-:Y:S02]  /*dcf0*/  FSEL R128, R128, -INF , !P1 ;  /* 0xff80000080807808 */ /* 0x000fe40004800000 */
[----:B------:R-:W-:Y:S02]  /*dd00*/  @P2 LOP3.LUT R17, R17, 0x1, RZ, 0xfc, !PT ;  /* 0x0000000111112812 */ /* 0x000fe400078efcff */
[----:B------:R-:W-:Y:S02]  /*dd10*/  ISETP.GE.AND P2, PT, R13, 0x12, PT ;  /* 0x000000120d00780c */ /* 0x000fe40003f46270 */
[----:B------:R-:W-:-:S02]  /*dd20*/  LOP3.LUT R17, R17, 0xfffffff7, RZ, 0xc0, !PT ;  /* 0xfffffff711117812 */ /* 0x000fc400078ec0ff */
[----:B------:R-:W-:Y:S02]  /*dd30*/  ISETP.GT.AND P1, PT, R139, 0x11, !P2 ;  /* 0x000000118b00780c */ /* 0x000fe40005724270 */
[----:B------:R-:W-:Y:S02]  /*dd40*/  LOP3.LUT R16, R16, 0xffbfffff, RZ, 0xc0, !PT ;  /* 0xffbfffff10107812 */ /* 0x000fe400078ec0ff */
[----:B------:R-:W-:-:S04]  /*dd50*/  ISETP.LT.OR P1, PT, R138, 0x12, P1 ;  /* 0x000000128a00780c */ /* 0x000fc80000f21670 */
[----:B------:R-:W-:Y:S02]  /*dd60*/  FSEL R129, R129, -INF , !P1 ;  /* 0xff80000081817808 */ /* 0x000fe40004800000 */
[----:B------:R-:W-:Y:S02]  /*dd70*/  @P2 LOP3.LUT R17, R17, 0x8, RZ, 0xfc, !PT ;  /* 0x0000000811112812 */ /* 0x000fe400078efcff */
[----:B------:R-:W-:Y:S02]  /*dd80*/  ISETP.GE.AND P2, PT, R13, 0x19, PT ;  /* 0x000000190d00780c */ /* 0x000fe40003f46270 */
[----:B------:R-:W-:Y:S02]  /*dd90*/  LOP3.LUT R17, R17, 0xfffffffb, RZ, 0xc0, !PT ;  /* 0xfffffffb11117812 */ /* 0x000fe400078ec0ff */
[----:B------:R-:W-:-:S04]  /*dda0*/  ISETP.GT.AND P1, PT, R139, 0x18, !P2 ;  /* 0x000000188b00780c */ /* 0x000fc80005724270 */
        /* <DEDUP_REMOVED lines=8> */
[----:B------:R-:W-:Y:S02]  /*de30*/  ISETP.GE.AND P1, PT, R13, 0x21, PT ;  /* 0x000000210d00780c */ /* 0x000fe40003f26270 */
[----:B------:R-:W-:Y:S02]  /*de40*/  @P2 LOP3.LUT R17, R17, 0x2, RZ, 0xfc, !PT ;  /* 0x0000000211112812 */ /* 0x000fe400078efcff */
        /* <DEDUP_REMOVED lines=183> */
[----:B------:R-:W-:-:S13]  /*e9c0*/  LOP3.LUT P6, RZ, R17, 0x10, RZ, 0xc0, !PT ;  /* 0x0000001011ff7812 */ /* 0x000fda00078cc0ff */
[----:B------:R-:W-:Y:S05]  /*e9d0*/  @!P6 BRA `(.L_x_1201) ;  /* 0x000000000054e947 */ /* 0x000fea0003800000 */
        /* <DEDUP_REMOVED lines=12> */
.L_x_1203:
[----:B------:R-:W-:-:S05]  /*eaa0*/  IMAD.U32 R13, RZ, RZ, UR37 ;  /* 0x00000025ff0d7e24 */ /* 0x000fca000f8e00ff */
[----:B------:R-:W-:-:S13]  /*eab0*/  ISETP.NE.AND P6, PT, R13, 0x1, PT ;  /* 0x000000010d00780c */ /* 0x000fda0003fc5270 */
[----:B------:R-:W0:Y:S02]  /*eac0*/  @P6 LDC.64 R10, c[0x0][0x9e8] ;  /* 0x00027a00ff0a6b82 */ /* 0x000e240000000a00 */
[----:B0-----:R-:W-:-:S05]  /*ead0*/  @P6 IMAD.HI.U32 R10, R12, R10, RZ ;  /* 0x0000000a0c0a6227 */ /* 0x001fca00078e00ff */
[----:B------:R-:W-:-:S07]  /*eae0*/  @P6 SHF.R.U32.HI R12, RZ, R11, R10 ;  /* 0x0000000bff0c6219 */ /* 0x000fce000001160a */
.L_x_1204:
[----:B------:R-:W-:Y:S05]  /*eaf0*/  BSYNC B2 ;  /* 0x0000000000027941 */ /* 0x000fea0003800000 */
.L_x_1202:
[----:B------:R-:W-:-:S05]  /*eb00*/  IMAD R12, R12, R13, R137 ;  /* 0x0000000d0c0c7224 */ /* 0x000fca00078e0289 */
[----:B------:R-:W-:Y:S02]  /*eb10*/  VIMNMX R136, R136, R12, !PT ;  /* 0x0000000c88887248 */ /* 0x000fe40007fe0100 */
[----:B------:R-:W-:-:S07]  /*eb20*/  VIADDMNMX R19, R12, R13, R19, PT ;  /* 0x0000000d0c137246 */ /* 0x000fce0003800113 */
.L_x_1201:
[C---:B------:R-:W-:Y:S01]  /*eb30*/  ISETP.GT.AND P1, PT, R136.reuse, 0x20, !P1 ;  /* 0x000000208800780c */ /* 0x040fe20004f24270 */
[----:B------:R-:W2:Y:S01]  /*eb40*/  LDL.LU R137, [R1] ;  /* 0x0000000001897983 */ /* 0x000ea20000300800 */
[----:B------:R-:W-:Y:S02]  /*eb50*/  ISETP.GT.AND P4, PT, R136, 0x29, !P4 ;  /* 0x000000298800780c */ /* 0x000fe40006784270 */
[C---:B------:R-:W-:Y:S02]  /*eb60*/  ISETP.LT.OR P1, PT, R19.reuse, 0x21, P1 ;  /* 0x000000211300780c */ /* 0x040fe40000f21670 */
[----:B------:R-:W-:Y:S02]  /*eb70*/  ISETP.LT.OR P4, PT, R19, 0x2a, P4 ;  /* 0x0000002a1300780c */ /* 0x000fe40002781670 */
[----:B------:R-:W-:Y:S02]  /*eb80*/  FSEL R106, R106, -INF , !P1 ;  /* 0xff8000006a6a7808 */ /* 0x000fe40004800000 */
[----:B------:R-:W-:-:S02]  /*eb90*/  LOP3.LUT P1, RZ, R16, 0x800000, RZ, 0xc0, !PT ;  /* 0x0080000010ff7812 */ /* 0x000fc4000782c0ff */
[----:B------:R-:W-:Y:S02]  /*eba0*/  FSEL R111, R111, -INF , !P4 ;  /* 0xff8000006f6f7808 */ /* 0x000fe40006000000 */
[C---:B------:R-:W-:Y:S02]  /*ebb0*/  ISETP.GT.AND P1, PT, R136.reuse, 0x30, !P1 ;  /* 0x000000308800780c */ /* 0x040fe40004f24270 */
[----:B------:R-:W-:Y:S02]  /*ebc0*/  ISETP.GT.AND P3, PT, R136, 0x28, !P3 ;  /* 0x000000288800780c */ /* 0x000fe40005f64270 */
[----:B------:R-:W-:Y:S02]  /*ebd0*/  ISETP.LT.OR P1, PT, R19, 0x31, P1 ;  /* 0x000000311300780c */ /* 0x000fe40000f21670 */
[----:B------:R-:W-:Y:S02]  /*ebe0*/  LOP3.LUT P4, RZ, R16, 0x40000, RZ, 0xc0, !PT ;  /* 0x0004000010ff7812 */ /* 0x000fe4000788c0ff */
[----:B------:R-:W-:-:S02]  /*ebf0*/  FSEL R114, R114, -INF , !P1 ;  /* 0xff80000072727808 */ /* 0x000fc40004800000 */
[----:B------:R-:W-:Y:S02]  /*ec00*/  LOP3.LUT P1, RZ, R16, 0x400000, RZ, 0xc0, !PT ;  /* 0x0040000010ff7812 */ /* 0x000fe4000782c0ff */
[C---:B------:R-:W-:Y:S02]  /*ec10*/  ISETP.LT.OR P3, PT, R19.reuse, 0x29, P3 ;  /* 0x000000291300780c */ /* 0x040fe40001f61670 */
[----:B------:R-:W-:Y:S02]  /*ec20*/  ISETP.GT.AND P1, PT, R136, 0x31, !P1 ;  /* 0x000000318800780c */ /* 0x000fe40004f24270 */
[----:B------:R-:W-:Y:S02]  /*ec30*/  FSEL R110, R110, -INF , !P3 ;  /* 0xff8000006e6e7808 */ /* 0x000fe40005800000 */
[----:B------:R-:W-:Y:S02]  /*ec40*/  ISETP.LT.OR P1, PT, R19, 0x32, P1 ;  /* 0x000000321300780c */ /* 0x000fe40000f21670 */
[----:B------:R-:W-:-:S02]  /*ec50*/  ISETP.GT.AND P2, PT, R136, 0x21, !P2 ;  /* 0x000000218800780c */ /* 0x000fc40005744270 */
[----:B------:R-:W-:Y:S02]  /*ec60*/  FSEL R115, R115, -INF , !P1 ;  /* 0xff80000073737808 */ /* 0x000fe40004800000 */
[C---:B------:R-:W-:Y:S02]  /*ec70*/  LOP3.LUT P1, RZ, R16.reuse, 0x200000, RZ, 0xc0, !PT ;  /* 0x0020000010ff7812 */ /* 0x040fe4000782c0ff */
[----:B------:R-:W-:Y:S02]  /*ec80*/  LOP3.LUT P3, RZ, R16, 0x20000, RZ, 0xc0, !PT ;  /* 0x0002000010ff7812 */ /* 0x000fe4000786c0ff */
[----:B------:R-:W-:Y:S02]  /*ec90*/  ISETP.GT.AND P1, PT, R136, 0x38, !P1 ;  /* 0x000000388800780c */ /* 0x000fe40004f24270 */
[C---:B------:R-:W-:Y:S02]  /*eca0*/  ISETP.LT.OR P2, PT, R19.reuse, 0x22, P2 ;  /* 0x000000221300780c */ /* 0x040fe40001741670 */
[----:B------:R-:W-:-:S02]  /*ecb0*/  ISETP.LT.OR P1, PT, R19, 0x39, P1 ;  /* 0x000000391300780c */ /* 0x000fc40000f21670 */
[----:B------:R-:W-:Y:S02]  /*ecc0*/  FSEL R107, R107, -INF , !P2 ;  /* 0xff8000006b6b7808 */ /* 0x000fe40005000000 */
[----:B------:R-:W-:Y:S02]  /*ecd0*/  FSEL R118, R118, -INF , !P1 ;  /* 0xff80000076767808 */ /* 0x000fe40004800000 */
[C---:B------:R-:W-:Y:S02]  /*ece0*/  LOP3.LUT P1, RZ, R16.reuse, 0x100000, RZ, 0xc0, !PT ;  /* 0x0010000010ff7812 */ /* 0x040fe4000782c0ff */
[----:B------:R-:W-:Y:S02]  /*ecf0*/  LOP3.LUT P2, RZ, R16, 0x10000, RZ, 0xc0, !PT ;  /* 0x0001000010ff7812 */ /* 0x000fe4000784c0ff */
[----:B------:R-:W-:Y:S02]  /*ed00*/  ISETP.GT.AND P1, PT, R136, 0x39, !P1 ;  /* 0x000000398800780c */ /* 0x000fe40004f24270 */
[----:B------:R-:W-:-:S02]  /*ed10*/  LOP3.LUT R17, R17, 0xffffffbf, RZ, 0xc0, !PT ;  /* 0xffffffbf11117812 */ /* 0x000fc400078ec0ff */
[----:B------:R-:W-:Y:S02]  /*ed20*/  ISETP.LT.OR P1, PT, R19, 0x3a, P1 ;  /* 0x0000003a1300780c */ /* 0x000fe40000f21670 */
[----:B------:R-:W-:Y:S02]  /*ed30*/  @P0 LOP3.LUT R17, R17, 0x40, RZ, 0xfc, !PT ;  /* 0x0000004011110812 */ /* 0x000fe400078efcff */
[----:B------:R-:W-:Y:S02]  /*ed40*/  FSEL R119, R119, -INF , !P1 ;  /* 0xff80000077777808 */ /* 0x000fe40004800000 */
[C---:B------:R-:W-:Y:S02]  /*ed50*/  LOP3.LUT P1, RZ, R16.reuse, 0x80000, RZ, 0xc0, !PT ;  /* 0x0008000010ff7812 */ /* 0x040fe4000782c0ff */
[----:B------:R-:W-:Y:S02]  /*ed60*/  LOP3.LUT P0, RZ, R16, 0x8000, RZ, 0xc0, !PT ;  /* 0x0000800010ff7812 */ /* 0x000fe4000780c0ff */
[----:B------:R-:W-:-:S02]  /*ed70*/  ISETP.GT.AND P1, PT, R136, 0x40, !P1 ;  /* 0x000000408800780c */ /* 0x000fc40004f24270 */
[----:B------:R-:W-:Y:S02]  /*ed80*/  LOP3.LUT P6, RZ, R16, 0x4000, RZ, 0xc0, !PT ;  /* 0x0000400010ff7812 */ /* 0x000fe400078cc0ff */
[----:B------:R-:W-:Y:S02]  /*ed90*/  ISETP.LT.OR P1, PT, R19, 0x41, P1 ;  /* 0x000000411300780c */ /* 0x000fe40000f21670 */
[----:B------:R-:W-:Y:S02]  /*eda0*/  FMNMX.FTZ R10, R120, R8, !PT ;  /* 0x00000008780a7209 */ /* 0x000fe40007810000 */
[----:B------:R-:W-:Y:S02]  /*edb0*/  FSEL R90, R90, -INF , !P1 ;  /* 0xff8000005a5a7808 */ /* 0x000fe40004800000 */
[----:B------:R-:W-:Y:S02]  /*edc0*/  ISETP.GT.AND P1, PT, R136, 0x41, !P4 ;  /* 0x000000418800780c */ /* 0x000fe40006724270 */
[----:B------:R-:W-:-:S02]  /*edd0*/  FMNMX.FTZ R10, R121, R10, !PT ;  /* 0x0000000a790a7209 */ /* 0x000fc40007810000 */
[----:B------:R-:W-:Y:S02]  /*ede0*/  ISETP.LT.OR P1, PT, R19, 0x42, P1 ;  /* 0x000000421300780c */ /* 0x000fe40000f21670 */
[----:B------:R-:W-:Y:S02]  /*edf0*/  FMNMX.FTZ R10, R124, R10, !PT ;  /* 0x0000000a7c0a7209 */ /* 0x000fe40007810000 */
[----:B------:R-:W-:Y:S02]  /*ee00*/  FSEL R91, R91, -INF , !P1 ;  /* 0xff8000005b5b7808 */ /* 0x000fe40004800000 */
[----:B------:R-:W-:Y:S02]  /*ee10*/  ISETP.GT.AND P1, PT, R136, 0x48, !P3 ;  /* 0x000000488800780c */ /* 0x000fe40005f24270 */
[----:B------:R-:W-:Y:S02]  /*ee20*/  FMNMX.FTZ R10, R125, R10, !PT ;  /* 0x0000000a7d0a7209 */ /* 0x000fe40007810000 */
[----:B------:R-:W-:-:S02]  /*ee30*/  ISETP.LT.OR P1, PT, R19, 0x49, P1 ;  /* 0x000000491300780c */ /* 0x000fc40000f21670 */
[----:B------:R-:W-:Y:S02]  /*ee40*/  FMNMX.FTZ R10, R128, R10, !PT ;  /* 0x0000000a800a7209 */ /* 0x000fe40007810000 */
[----:B------:R-:W-:Y:S02]  /*ee50*/  FSEL R94, R94, -INF , !P1 ;  /* 0xff8000005e5e7808 */ /* 0x000fe40004800000 */
        /* <DEDUP_REMOVED lines=8> */
[----:B------:R-:W-:Y:S02]  /*eee0*/  FMNMX.FTZ R10, R104, R10, !PT ;  /* 0x0000000a680a7209 */ /* 0x000fe40007810000 */
[----:B------:R-:W-:-:S02]  /*eef0*/  FSEL R98, R98, -INF , !P1 ;  /* 0xff80000062627808 */ /* 0x000fc40004800000 */
        /* <DEDUP_REMOVED lines=15> */
[----:B------:R-:W-:Y:S02]  /*eff0*/  LOP3.LUT P4, RZ, R16, 0x80, RZ, 0xc0, !PT ;  /* 0x0000008010ff7812 */ /* 0x000fe4000788c0ff */
[----:B------:R-:W-:Y:S02]  /*f000*/  ISETP.LT.OR P1, PT, R19, 0x5a, P1 ;  /* 0x0000005a1300780c */ /* 0x000fe40000f21670 */
[----:B------:R-:W-:-:S02]  /*f010*/  FMNMX.FTZ R10, R117, R10, !PT ;  /* 0x0000000a750a7209 */ /* 0x000fc40007810000 */
[----:B------:R-:W-:Y:S02]  /*f020*/  FSEL R103, R103, -INF , !P1 ;  /* 0xff80000067677808 */ /* 0x000fe40004800000 */
[----:B------:R-:W-:Y:S02]  /*f030*/  LOP3.LUT P1, RZ, R16, 0x800, RZ, 0xc0, !PT ;  /* 0x0000080010ff7812 */ /* 0x000fe4000782c0ff */
[----:B------:R-:W-:Y:S02]  /*f040*/  FMNMX.FTZ R10, R88, R10, !PT ;  /* 0x0000000a580a7209 */ /* 0x000fe40007810000 */
        /* <DEDUP_REMOVED lines=8> */
[----:B------:R-:W-:-:S02]  /*f0d0*/  LOP3.LUT P2, RZ, R16, 0x20, RZ, 0xc0, !PT ;  /* 0x0000002010ff7812 */ /* 0x000fc4000784c0ff */
[----:B------:R-:W-:Y:S02]  /*f0e0*/  ISETP.LT.OR P1, PT, R19, 0x62, P1 ;  /* 0x000000621300780c */ /* 0x000fe40000f21670 */
[----:B------:R-:W-:Y:S02]  /*f0f0*/  FMNMX.FTZ R10, R93, R10, !PT ;  /* 0x0000000a5d0a7209 */ /* 0x000fe40007810000 */
[----:B------:R-:W-:Y:S02]  /*f100*/  FSEL R75, R75, -INF , !P1 ;  /* 0xff8000004b4b7808 */ /* 0x000fe40004800000 */
[----:B------:R-:W-:Y:S02]  /*f110*/  LOP3.LUT P1, RZ, R16, 0x200, RZ, 0xc0, !PT ;  /* 0x0000020010ff7812 */ /* 0x000fe4000782c0ff */
[----:B------:R-:W-:Y:S02]  /*f120*/  FMNMX.FTZ R10, R96, R10, !PT ;  /* 0x0000000a600a7209 */ /* 0x000fe40007810000 */
[----:B------:R-:W-:-:S02]  /*f130*/  ISETP.GT.AND P1, PT, R136, 0x68, !P1 ;  /* 0x000000688800780c */ /* 0x000fc40004f24270 */
[----:B------:R-:W-:Y:S02]  /*f140*/  LOP3.LUT P0, RZ, R16, 0x10, RZ, 0xc0, !PT ;  /* 0x0000001010ff7812 */ /* 0x000fe4000780c0ff */
        /* <DEDUP_REMOVED lines=8> */
[----:B------:R-:W-:Y:S02]  /*f1d0*/  LOP3.LUT P6, RZ, R16, 0x20000000, RZ, 0xc0, !PT ;  /* 0x2000000010ff7812 */ /* 0x000fe400078cc0ff */
[----:B------:R-:W-:Y:S02]  /*f1e0*/  FSEL R79, R79, -INF , !P1 ;  /* 0xff8000004f4f7808 */ /* 0x000fe40004800000 */
[----:B------:R-:W-:-:S02]  /*f1f0*/  ISETP.GT.AND P1, PT, R136, 0x70, !P4 ;  /* 0x000000708800780c */ /* 0x000fc40006724270 */
[----:B------:R-:W-:Y:S02]  /*f200*/  FMNMX.FTZ R10, R72, R10, !PT ;  /* 0x0000000a480a7209 */ /* 0x000fe40007810000 */
        /* <DEDUP_REMOVED lines=37> */
[----:B------:R-:W-:Y:S01]  /*f460*/  LOP3.LUT P1, RZ, R17, 0x1, RZ, 0xc0, !PT ;  /* 0x0000000111ff7812 */ /* 0x000fe2000782c0ff */
[----:B------:R-:W0:Y:S01]  /*f470*/  SHFL.BFLY PT, R11, R10, 0x2, 0x1f ;  /* 0x0c401f000a0b7f89 */ /* 0x000e2200000e0000 */
[----:B------:R-:W-:Y:S02]  /*f480*/  LOP3.LUT P0, RZ, R16, 0x10000000, RZ, 0xc0, !PT ;  /* 0x1000000010ff7812 */ /* 0x000fe4000780c0ff */
[C---:B------:R-:W-:Y:S02]  /*f490*/  ISETP.GT.AND P1, PT, R136.reuse, 0x10, !P1 ;  /* 0x000000108800780c */ /* 0x040fe40004f24270 */
[----:B------:R-:W-:-:S02]  /*f4a0*/  ISETP.GT.AND P5, PT, R136, RZ, !P5 ;  /* 0x000000ff8800720c */ /* 0x000fc40006fa4270 */
[----:B------:R-:W-:Y:S02]  /*f4b0*/  ISETP.LT.OR P1, PT, R19, 0x11, P1 ;  /* 0x000000111300780c */ /* 0x000fe40000f21670 */
[----:B------:R-:W-:Y:S02]  /*f4c0*/  ISETP.GT.AND P0, PT, R136, 0x99, !P0 ;  /* 0x000000998800780c */ /* 0x000fe40004704270 */
[----:B------:R-:W-:Y:S02]  /*f4d0*/  FSEL R130, R130, -INF , !P1 ;  /* 0xff80000082827808 */ /* 0x000fe40004800000 */
[----:B------:R-:W-:Y:S02]  /*f4e0*/  LOP3.LUT P1, RZ, R17, 0x8, RZ, 0xc0, !PT ;  /* 0x0000000811ff7812 */ /* 0x000fe4000782c0ff */
[----:B------:R-:W-:Y:S02]  /*f4f0*/  ISETP.LT.OR P5, PT, R19, 0x1, P5 ;  /* 0x000000011300780c */ /* 0x000fe40002fa1670 */
[----:B------:R-:W-:-:S02]  /*f500*/  ISETP.GT.AND P1, PT, R136, 0x11, !P1 ;  /* 0x000000118800780c */ /* 0x000fc40004f24270 */
[----:B------:R-:W-:Y:S02]  /*f510*/  LOP3.LUT P4, RZ, R16, 0x4000000, RZ, 0xc0, !PT ;  /* 0x0400000010ff7812 */ /* 0x000fe4000788c0ff */
[----:B------:R-:W-:Y:S02]  /*f520*/  ISETP.LT.OR P1, PT, R19, 0x12, P1 ;  /* 0x000000121300780c */ /* 0x000fe40000f21670 */
[----:B------:R-:W-:Y:S02]  /*f530*/  FSEL R122, R122, -INF , !P5 ;  /* 0xff8000007a7a7808 */ /* 0x000fe40006800000 */
[----:B------:R-:W-:Y:S02]  /*f540*/  FSEL R131, R131, -INF , !P1 ;  /* 0xff80000083837808 */ /* 0x000fe40004800000 */
[----:B------:R-:W-:Y:S02]  /*f550*/  LOP3.LUT P1, RZ, R17, 0x4, RZ, 0xc0, !PT ;  /* 0x0000000411ff7812 */ /* 0x000fe4000782c0ff */
[----:B0-----:R-:W-:-:S02]  /*f560*/  FMNMX.FTZ R10, R10, R11, !PT ;  /* 0x0000000b0a0a7209 */ /* 0x001fc40007810000 */
[----:B------:R-:W-:Y:S02]  /*f570*/  ISETP.GT.AND P1, PT, R136, 0x18, !P1 ;  /* 0x000000188800780c */ /* 0x000fe40004f24270 */
[C---:B------:R-:W-:Y:S01]  /*f580*/  LOP3.LUT P6, RZ, R16.reuse, 0x1000000, RZ, 0xc0, !PT ;  /* 0x0100000010ff7812 */ /* 0x040fe200078cc0ff */
[----:B------:R-:W0:Y:S01]  /*f590*/  SHFL.BFLY PT, R11, R10, 0x1, 0x1f ;  /* 0x0c201f000a0b7f89 */ /* 0x000e2200000e0000 */
[----:B------:R-:W-:Y:S02]  /*f5a0*/  ISETP.LT.OR P1, PT, R19, 0x19, P1 ;  /* 0x000000191300780c */ /* 0x000fe40000f21670 */
[----:B------:R-:W-:Y:S02]  /*f5b0*/  LOP3.LUT P3, RZ, R16, 0x8, RZ, 0xc0, !PT ;  /* 0x0000000810ff7812 */ /* 0x000fe4000786c0ff */
[----:B------:R-:W-:Y:S02]  /*f5c0*/  FSEL R134, R134, -INF , !P1 ;  /* 0xff80000086867808 */ /* 0x000fe40004800000 */
[----:B------:R-:W-:-:S02]  /*f5d0*/  LOP3.LUT P1, RZ, R17, 0x2, RZ, 0xc0, !PT ;  /* 0x0000000211ff7812 */ /* 0x000fc4000782c0ff */
[----:B------:R-:W-:Y:S02]  /*f5e0*/  LOP3.LUT P2, RZ, R16, 0x4, RZ, 0xc0, !PT ;  /* 0x0000000410ff7812 */ /* 0x000fe4000784c0ff */
[----:B------:R-:W-:Y:S02]  /*f5f0*/  ISETP.GT.AND P1, PT, R136, 0x19, !P1 ;  /* 0x000000198800780c */ /* 0x000fe40004f24270 */
        /* <DEDUP_REMOVED lines=8> */
[----:B------:R-:W-:Y:S02]  /*f680*/  ISETP.LT.OR P1, PT, R19, 0x81, P1 ;  /* 0x000000811300780c */ /* 0x000fe40000f21670 */
[----:B------:R-:W-:-:S02]  /*f690*/  ISETP.GT.AND P6, PT, R136, 0x89, !P6 ;  /* 0x000000898800780c */ /* 0x000fc400077c4270 */
[----:B------:R-:W-:Y:S02]  /*f6a0*/  FSEL R58, R58, -INF , !P1 ;  /* 0xff8000003a3a7808 */ /* 0x000fe40004800000 */
[C---:B------:R-:W-:Y:S02]  /*f6b0*/  LOP3.LUT P1, RZ, R16.reuse, 0x2, RZ, 0xc0, !PT ;  /* 0x0000000210ff7812 */ /* 0x040fe4000782c0ff */
[----:B------:R-:W-:Y:S02]  /*f6c0*/  LOP3.LUT R16, R16, 0xfffffffd, RZ, 0xc0, !PT ;  /* 0xfffffffd10107812 */ /* 0x000fe400078ec0ff */
[----:B------:R-:W-:Y:S02]  /*f6d0*/  ISETP.GT.AND P3, PT, R136, 0x90, !P3 ;  /* 0x000000908800780c */ /* 0x000fe40005f64270 */
[----:B------:R-:W-:Y:S02]  /*f6e0*/  @P0 LOP3.LUT R16, R16, 0x2, RZ, 0xfc, !PT ;  /* 0x0000000210100812 */ /* 0x000fe400078efcff */
[----:B------:R-:W-:-:S02]  /*f6f0*/  ISETP.LT.OR P0, PT, R19, 0x82, P4 ;  /* 0x000000821300780c */ /* 0x000fc40002701670 */
[C---:B------:R-:W-:Y:S02]  /*f700*/  LOP3.LUT P4, RZ, R16.reuse, 0x2, RZ, 0xc0, !PT ;  /* 0x0000000210ff7812 */ /* 0x040fe4000788c0ff */
[----:B------:R-:W-:Y:S02]  /*f710*/  LOP3.LUT R16, R16, 0xfffffff7, RZ, 0xc0, !PT ;  /* 0xfffffff710107812 */ /* 0x000fe400078ec0ff */
[C---:B------:R-:W-:Y:S02]  /*f720*/  ISETP.LT.OR P6, PT, R19.reuse, 0x8a, P6 ;  /* 0x0000008a1300780c */ /* 0x040fe400037c1670 */
[----:B------:R-:W-:Y:S02]  /*f730*/  ISETP.GT.AND P2, PT, R136, 0x91, !P2 ;  /* 0x000000918800780c */ /* 0x000fe40005744270 */
[----:B------:R-:W-:Y:S02]  /*f740*/  ISETP.LT.OR P3, PT, R19, 0x91, P3 ;  /* 0x000000911300780c */ /* 0x000fe40001f61670 */
[----:B------:R-:W-:-:S02]  /*f750*/  FSEL R63, R63, -INF , !P6 ;  /* 0xff8000003f3f7808 */ /* 0x000fc40007000000 */
[----:B------:R-:W-:Y:S02]  /*f760*/  @P0 LOP3.LUT R16, R16, 0x8, RZ, 0xfc, !PT ;  /* 0x0000000810100812 */ /* 0x000fe400078efcff */
[----:B------:R-:W-:Y:S02]  /*f770*/  ISETP.LT.OR P0, PT, R19, 0x89, P5 ;  /* 0x000000891300780c */ /* 0x000fe40002f01670 */
[----:B------:R-:W-:Y:S02]  /*f780*/  FSETP.NEU.FTZ.AND P5, PT, R10, -INF , PT ;  /* 0xff8000000a00780b */ /* 0x000fe40003fbd000 */
[----:B------:R-:W-:Y:S02]  /*f790*/  FSEL R62, R62, -INF , !P0 ;  /* 0xff8000003e3e7808 */ /* 0x000fe40004000000 */
[----:B------:R-:W-:Y:S02]  /*f7a0*/  FSEL R11, R10, RZ, P5 ;  /* 0x000000ff0a0b7208 */ /* 0x000fe40002800000 */
[----:B------:R-:W-:-:S02]  /*f7b0*/  ISETP.GT.AND P1, PT, R136, 0x98, !P1 ;  /* 0x000000988800780c */ /* 0x000fc40004f24270 */
[----:B------:R-:W-:Y:S01]  /*f7c0*/  ISETP.LT.OR P2, PT, R19, 0x92, P2 ;  /* 0x000000921300780c */ /* 0x000fe20001741670 */
[----:B------:R-:W-:-:S01]  /*f7d0*/  FADD.FTZ R8, -R11, R8 ;  /* 0x000000080b087221 */ /* 0x000fc20000010100 */
[----:B------:R-:W-:Y:S01]  /*f7e0*/  FFMA.FTZ R11, R2, R10, -8 ;  /* 0xc1000000020b7423 */ /* 0x000fe2000001000a */
[----:B------:R-:W-:Y:S02]  /*f7f0*/  FSEL R66, R66, -INF , !P3 ;  /* 0xff80000042427808 */ /* 0x000fe40005800000 */
[----:B------:R-:W-:Y:S01]  /*f800*/  ISETP.LT.OR P1, PT, R19, 0x99, P1 ;  /* 0x000000991300780c */ /* 0x000fe20000f21670 */
[----:B------:R-:W-:Y:S01]  /*f810*/  FMUL.FTZ R8, R2, R8 ;  /* 0x0000000802087220 */ /* 0x000fe20000410000 */
[----:B------:R-:W-:Y:S02]  /*f820*/  FSEL R11, R11, RZ, P5 ;  /* 0x000000ff0b0b7208 */ /* 0x000fe40002800000 */
[----:B------:R-:W-:Y:S02]  /*f830*/  LOP3.LUT P5, RZ, R16, 0x8, RZ, 0xc0, !PT ;  /* 0x0000000810ff7812 */ /* 0x000fe400078ac0ff */
[----:B------:R-:W-:Y:S01]  /*f840*/  FSEL R67, R67, -INF , !P2 ;  /* 0xff80000043437808 */ /* 0x000fe20005000000 */
        /* <DEDUP_REMOVED lines=39> */
[----:B------:R-:W-:Y:S01]  /*fac0*/  FFMA.FTZ R69, R2, R69, -R11 ;  /* 0x0000004502457223 */ /* 0x000fe2000001080b */
[----:B------:R-:W-:Y:S01]  /*fad0*/  FMNMX.FTZ R11, R122, R3, !PT ;  /* 0x000000037a0b7209 */ /* 0x000fe20007810000 */
[----:B------:R-:W-:Y:S01]  /*fae0*/  MUFU.EX2 R120, R120 ;  /* 0x0000007800787308 */ /* 0x000fe20000000800 */
[----:B------:R-:W-:-:S02]  /*faf0*/  FSEL R59, R59, -INF , !P5 ;  /* 0xff8000003b3b7808 */ /* 0x000fc40006800000 */
[----:B------:R-:W-:Y:S02]  /*fb00*/  FMNMX.FTZ R11, R123, R11, !PT ;  /* 0x0000000b7b0b7209 */ /* 0x000fe40007810000 */
[----:B------:R-:W-:Y:S02]  /*fb10*/  ISETP.LT.OR P4, PT, R19, 0x9a, P4 ;  /* 0x0000009a1300780c */ /* 0x000fe40002781670 */
[----:B------:R-:W-:Y:S01]  /*fb20*/  FMNMX.FTZ R11, R126, R11, !PT ;  /* 0x0000000b7e0b7209 */ /* 0x000fe20007810000 */
[----:B------:R-:W2:Y:S01]  /*fb30*/  MUFU.EX2 R8, R8 ;  /* 0x0000000800087308 */ /* 0x000ea20000000800 */
[----:B------:R-:W-:Y:S02]  /*fb40*/  FSEL R70, R70, -INF , !P1 ;  /* 0xff80000046467808 */ /* 0x000fe40004800000 */
[----:B------:R-:W-:Y:S02]  /*fb50*/  FMNMX.FTZ R11, R127, R11, !PT ;  /* 0x0000000b7f0b7209 */ /* 0x000fe40007810000 */
[----:B------:R-:W-:-:S02]  /*fb60*/  FSEL R71, R71, -INF , !P4 ;  /* 0xff80000047477808 */ /* 0x000fc40006000000 */
[----:B------:R-:W-:Y:S01]  /*fb70*/  FMNMX.FTZ R11, R130, R11, !PT ;  /* 0x0000000b820b7209 */ /* 0x000fe20007810000 */
[----:B------:R-:W0:Y:S01]  /*fb80*/  MUFU.EX2 R121, R121 ;  /* 0x0000007900797308 */ /* 0x000e220000000800 */
[----:B------:R-:W-:Y:S02]  /*fb90*/  LOP3.LUT P0, RZ, R17, 0x40, RZ, 0xc0, !PT ;  /* 0x0000004011ff7812 */ /* 0x000fe4000780c0ff */
[----:B------:R-:W-:-:S04]  /*fba0*/  FMNMX.FTZ R11, R131, R11, !PT ;  /* 0x0000000b830b7209 */ /* 0x000fc80007810000 */
[----:B------:R-:W-:Y:S01]  /*fbb0*/  FMNMX.FTZ R11, R134, R11, !PT ;  /* 0x0000000b860b7209 */ /* 0x000fe20007810000 */
[----:B------:R-:W1:Y:S03]  /*fbc0*/  MUFU.EX2 R124, R124 ;  /* 0x0000007c007c7308 */ /* 0x000e660000000800 */
        /* <DEDUP_REMOVED lines=49> */
[----:B------:R-:W2:Y:S01]  /*fee0*/  SHFL.BFLY PT, R12, R11, 0x2, 0x1f ;  /* 0x0c401f000b0c7f89 */ /* 0x000ea200000e0000 */
[----:B------:R-:W-:Y:S08]  /*fef0*/  MUFU.EX2 R93, R93 ;  /* 0x0000005d005d7308 */ /* 0x000ff00000000800 */
[----:B------:R-:W-:Y:S08]  /*ff00*/  MUFU.EX2 R96, R96 ;  /* 0x0000006000607308 */ /* 0x000ff00000000800 */
[----:B------:R-:W-:Y:S01]  /*ff10*/  MUFU.EX2 R97, R97 ;  /* 0x0000006100617308 */ /* 0x000fe20000000800 */
[----:B--2---:R-:W-:-:S07]  /*ff20*/  FMNMX.FTZ R11, R11, R12, !PT ;  /* 0x0000000c0b0b7209 */ /* 0x004fce0007810000 */
[----:B------:R-:W-:Y:S01]  /*ff30*/  MUFU.EX2 R100, R100 ;  /* 0x0000006400647308 */ /* 0x000fe20000000800 */
[----:B------:R-:W2:Y:S07]  /*ff40*/  SHFL.BFLY PT, R12, R11, 0x1, 0x1f ;  /* 0x0c201f000b0c7f89 */ /* 0x000eae00000e0000 */
[----:B------:R-:W-:Y:S08]  /*ff50*/  MUFU.EX2 R101, R101 ;  /* 0x0000006500657308 */ /* 0x000ff00000000800 */
[----:B------:R-:W-:Y:S08]  /*ff60*/  MUFU.EX2 R72, R72 ;  /* 0x0000004800487308 */ /* 0x000ff00000000800 */
[----:B------:R-:W-:Y:S01]  /*ff70*/  MUFU.EX2 R73, R73 ;  /* 0x0000004900497308 */ /* 0x000fe20000000800 */
[----:B--2---:R-:W-:-:S04]  /*ff80*/  FMNMX.FTZ R11, R11, R12, !PT ;  /* 0x0000000c0b0b7209 */ /* 0x004fc80007810000 */
[----:B------:R-:W-:-:S03]  /*ff90*/  FSETP.NEU.FTZ.AND P1, PT, R11, -INF , PT ;  /* 0xff8000000b00780b */ /* 0x000fc60003f3d000 */
[----:B------:R-:W-:Y:S01]  /*ffa0*/  MUFU.EX2 R76, R76 ;  /* 0x0000004c004c7308 */ /* 0x000fe20000000800 */
[----:B------:R-:W-:-:S05]  /*ffb0*/  FSEL R12, R11, RZ, P1 ;  /* 0x000000ff0b0c7208 */ /* 0x000fca0000800000 */
[----:B------:R-:W-:Y:S01]  /*ffc0*/  FADD.FTZ R3, -R12, R3 ;  /* 0x000000030c037221 */ /* 0x000fe20000010100 */
[----:B------:R-:W-:-:S01]  /*ffd0*/  FFMA.FTZ R12, R2, R11, -8 ;  /* 0xc1000000020c7423 */ /* 0x000fc2000001000b */
[----:B------:R-:W-:Y:S02]  /*ffe0*/  MUFU.EX2 R77, R77 ;  /* 0x0000004d004d7308 */ /* 0x000fe40000000800 */
[----:B------:R-:W-:Y:S02]  /*fff0*/  FMUL.FTZ R3, R2, R3 ;  /* 0x0000000302037220 */ /* 0x000fe40000410000 */
[----:B------:R-:W-:Y:S01]  /*10000*/  FSEL R13, R12, RZ, P1 ;  /* 0x000000ff0c0d7208 */ /* 0x000fe20000800000 */
[----:B------:R-:W-:-:S03]  /*10010*/  FFMA.FTZ R12, R8, R137, R120 ;  /* 0x00000089080c7223 */ /* 0x000fc60000010078 */
[----:B------:R-:W-:Y:S01]  /*10020*/  MUFU.EX2 R3, R3 ;  /* 0x0000000300037308 */ /* 0x000fe20000000800 */
[----:B------:R-:W-:-:S01]  /*10030*/  FFMA.FTZ R122, R2, R122, -R13 ;  /* 0x0000007a027a7223 */ /* 0x000fc2000001080d */
[----:B0-----:R-:W-:Y:S01]  /*10040*/  FADD.FTZ R12, R121, R12 ;  /* 0x0000000c790c7221 */ /* 0x001fe20000010000 */
[----:B------:R-:W-:-:S01]  /*10050*/  FFMA.FTZ R123, R2, R123, -R13 ;  /* 0x0000007b027b7223 */ /* 0x000fc2000001080d */
[C-C-:B------:R-:W-:Y:S01]  /*10060*/  FFMA.FTZ R126, R2.reuse, R126, -R13.reuse ;  /* 0x0000007e027e7223 */ /* 0x140fe2000001080d */
[----:B------:R-:W-:-:S01]  /*10070*/  FFMA.FTZ R127, R2, R127, -R13 ;  /* 0x0000007f027f7223 */ /* 0x000fc2000001080d */
[----:B-1----:R-:W-:Y:S01]  /*10080*/  FADD.FTZ R12, R124, R12 ;  /* 0x0000000c7c0c7221 */ /* 0x002fe20000010000 */
[----:B------:R-:W-:-:S01]  /*10090*/  FFMA.FTZ R130, R2, R130, -R13 ;  /* 0x0000008202827223 */ /* 0x000fc2000001080d */
[----:B------:R-:W0:Y:S01]  /*100a0*/  MUFU.EX2 R122, R122 ;  /* 0x0000007a007a7308 */ /* 0x000e220000000800 */
[----:B------:R-:W-:-:S01]  /*100b0*/  FFMA.FTZ R131, R2, R131, -R13 ;  /* 0x0000008302837223 */ /* 0x000fc2000001080d */
[----:B---3--:R-:W-:Y:S01]  /*100c0*/  FADD.FTZ R12, R125, R12 ;  /* 0x0000000c7d0c7221 */ /* 0x008fe20000010000 */
[----:B------:R-:W-:-:S01]  /*100d0*/  FFMA.FTZ R134, R2, R134, -R13 ;  /* 0x0000008602867223 */ /* 0x000fc2000001080d */
[C-C-:B------:R-:W-:Y:S01]  /*100e0*/  FFMA.FTZ R135, R2.reuse, R135, -R13.reuse ;  /* 0x0000008702877223 */ /* 0x140fe2000001080d */
[----:B------:R-:W-:-:S01]  /*100f0*/  FFMA.FTZ R106, R2, R106, -R13 ;  /* 0x0000006a026a7223 */ /* 0x000fc2000001080d */
[----:B----4-:R-:W-:Y:S01]  /*10100*/  FADD.FTZ R12, R128, R12 ;  /* 0x0000000c800c7221 */ /* 0x010fe20000010000 */
[----:B------:R-:W-:-:S01]  /*10110*/  FFMA.FTZ R107, R2, R107, -R13 ;  /* 0x0000006b026b7223 */ /* 0x000fc2000001080d */
[----:B------:R-:W1:Y:S01]  /*10120*/  MUFU.EX2 R123, R123 ;  /* 0x0000007b007b7308 */ /* 0x000e620000000800 */
[----:B------:R-:W-:-:S01]  /*10130*/  FFMA.FTZ R110, R2, R110, -R13 ;  /* 0x0000006e026e7223 */ /* 0x000fc2000001080d */
[----:B-----5:R-:W-:Y:S01]  /*10140*/  FADD.FTZ R12, R129, R12 ;  /* 0x0000000c810c7221 */ /* 0x020fe20000010000 */
[----:B------:R-:W-:-:S01]  /*10150*/  FFMA.FTZ R111, R2, R111, -R13 ;  /* 0x0000006f026f7223 */ /* 0x000fc2000001080d */
[C-C-:B------:R-:W-:Y:S01]  /*10160*/  FFMA.FTZ R114, R2.reuse, R114, -R13.reuse ;  /* 0x0000007202727223 */ /* 0x140fe2000001080d */
[----:B------:R-:W-:-:S01]  /*10170*/  FFMA.FTZ R115, R2, R115, -R13 ;  /* 0x0000007302737223 */ /* 0x000fc2000001080d */
[----:B------:R-:W-:Y:S01]  /*10180*/  FADD.FTZ R12, R132, R12 ;  /* 0x0000000c840c7221 */ /* 0x000fe20000010000 */
[----:B------:R-:W-:-:S01]  /*10190*/  FFMA.FTZ R118, R2, R118, -R13 ;  /* 0x0000007602767223 */ /* 0x000fc2000001080d */
[----:B------:R-:W2:Y:S01]  /*101a0*/  MUFU.EX2 R126, R126 ;  /* 0x0000007e007e7308 */ /* 0x000ea20000000800 */
[----:B0-----:R-:W-:-:S01]  /*101b0*/  FFMA.FTZ R21, R3, R21, R122 ;  /* 0x0000001503157223 */ /* 0x001fc2000001007a */
[----:B------:R-:W-:Y:S01]  /*101c0*/  FADD.FTZ R12, R133, R12 ;  /* 0x0000000c850c7221 */ /* 0x000fe20000010000 */
[----:B------:R-:W-:-:S01]  /*101d0*/  FFMA.FTZ R119, R2, R119, -R13 ;  /* 0x0000007702777223 */ /* 0x000fc2000001080d */
[C-C-:B------:R-:W-:Y:S01]  /*101e0*/  FFMA.FTZ R90, R2.reuse, R90, -R13.reuse ;  /* 0x0000005a025a7223 */ /* 0x140fe2000001080d */
[----:B------:R-:W-:-:S01]  /*101f0*/  FFMA.FTZ R91, R2, R91, -R13 ;  /* 0x0000005b025b7223 */ /* 0x000fc2000001080d */
[----:B------:R-:W-:Y:S01]  /*10200*/  FADD.FTZ R12, R104, R12 ;  /* 0x0000000c680c7221 */ /* 0x000fe20000010000 */
[----:B------:R-:W-:-:S01]  /*10210*/  FFMA.FTZ R94, R2, R94, -R13 ;  /* 0x0000005e025e7223 */ /* 0x000fc2000001080d */
[----:B------:R-:W0:Y:S01]  /*10220*/  MUFU.EX2 R127, R127 ;  /* 0x0000007f007f7308 */ /* 0x000e220000000800 */
[----:B-1----:R-:W-:-:S01]  /*10230*/  FADD.FTZ R19, R123, R21 ;  /* 0x000000157b137221 */ /* 0x002fc20000010000 */
[----:B------:R-:W-:Y:S01]  /*10240*/  FADD.FTZ R12, R105, R12 ;  /* 0x0000000c690c7221 */ /* 0x000fe20000010000 */
[----:B------:R-:W-:-:S01]  /*10250*/  FFMA.FTZ R95, R2, R95, -R13 ;  /* 0x0000005f025f7223 */ /* 0x000fc2000001080d */
[C-C-:B------:R-:W-:Y:S01]  /*10260*/  FFMA.FTZ R98, R2.reuse, R98, -R13.reuse ;  /* 0x0000006202627223 */ /* 0x140fe2000001080d */
[----:B------:R-:W-:-:S01]  /*10270*/  FFMA.FTZ R99, R2, R99, -R13 ;  /* 0x0000006302637223 */ /* 0x000fc2000001080d */
[----:B------:R-:W-:Y:S01]  /*10280*/  FADD.FTZ R12, R108, R12 ;  /* 0x0000000c6c0c7221 */ /* 0x000fe20000010000 */
[----:B------:R-:W-:-:S01]  /*10290*/  FFMA.FTZ R102, R2, R102, -R13 ;  /* 0x0000006602667223 */ /* 0x000fc2000001080d */
[----:B------:R-:W1:Y:S01]  /*102a0*/  MUFU.EX2 R130, R130 ;  /* 0x0000008200827308 */ /* 0x000e620000000800 */
[----:B--2---:R-:W-:-:S01]  /*102b0*/  FADD.FTZ R19, R126, R19 ;  /* 0x000000137e137221 */ /* 0x004fc20000010000 */
[----:B------:R-:W-:Y:S01]  /*102c0*/  FADD.FTZ R12, R109, R12 ;  /* 0x0000000c6d0c7221 */ /* 0x000fe20000010000 */
[----:B------:R-:W-:-:S01]  /*102d0*/  FFMA.FTZ R103, R2, R103, -R13 ;  /* 0x0000006702677223 */ /* 0x000fc2000001080d */
[C-C-:B------:R-:W-:Y:S01]  /*102e0*/  FFMA.FTZ R74, R2.reuse, R74, -R13.reuse ;  /* 0x0000004a024a7223 */ /* 0x140fe2000001080d */
[----:B------:R-:W-:-:S01]  /*102f0*/  FFMA.FTZ R75, R2, R75, -R13 ;  /* 0x0000004b024b7223 */ /* 0x000fc2000001080d */
[----:B------:R-:W-:Y:S01]  /*10300*/  FADD.FTZ R12, R112, R12 ;  /* 0x0000000c700c7221 */ /* 0x000fe20000010000 */
[----:B------:R-:W-:-:S01]  /*10310*/  FFMA.FTZ R78, R2, R78, -R13 ;  /* 0x0000004e024e7223 */ /* 0x000fc2000001080d */
[----:B------:R-:W2:Y:S01]  /*10320*/  MUFU.EX2 R131, R131 ;  /* 0x0000008300837308 */ /* 0x000ea20000000800 */
[----:B0-----:R-:W-:-:S01]  /*10330*/  FADD.FTZ R19, R127, R19 ;  /* 0x000000137f137221 */ /* 0x001fc20000010000 */
        /* <DEDUP_REMOVED lines=25> */
[----:B------:R-:W-:-:S03]  /*104d0*/  FFMA.FTZ R13, R2, R71, -R13 ;  /* 0x00000047020d7223 */ /* 0x000fc6000001080d */
        /* <DEDUP_REMOVED lines=83> */
[----:B--2---:R-:W-:-:S05]  /*10a10*/  FADD.FTZ R12, R69, R12 ;  /* 0x0000000c450c7221 */ /* 0x004fca0000010000 */
[----:B------:R2:W-:Y:S02]  /*10a20*/  STL [R1], R12 ;  /* 0x0000000c01007387 */ /* 0x0005e40000100800 */
[----:B------:R-:W3:Y:S01]  /*10a30*/  MUFU.EX2 R63, R63 ;  /* 0x0000003f003f7308 */ /* 0x000ee20000000800 */
[----:B0-----:R-:W-:-:S07]  /*10a40*/  FADD.FTZ R19, R59, R19 ;  /* 0x000000133b137221 */ /* 0x001fce0000010000 */
[----:B------:R-:W0:Y:S01]  /*10a50*/  MUFU.EX2 R66, R66 ;  /* 0x0000004200427308 */ /* 0x000e220000000800 */
[----:B-1----:R-:W-:-:S07]  /*10a60*/  FADD.FTZ R19, R62, R19 ;  /* 0x000000133e137221 */ /* 0x002fce0000010000 */
[----:B------:R-:W1:Y:S01]  /*10a70*/  MUFU.EX2 R67, R67 ;  /* 0x0000004300437308 */ /* 0x000e620000000800 */
[----:B---3--:R-:W-:-:S07]  /*10a80*/  FADD.FTZ R19, R63, R19 ;  /* 0x000000133f137221 */ /* 0x008fce0000010000 */
[----:B------:R-:W3:Y:S01]  /*10a90*/  MUFU.EX2 R70, R70 ;  /* 0x0000004600467308 */ /* 0x000ee20000000800 */
[----:B0-----:R-:W-:-:S07]  /*10aa0*/  FADD.FTZ R19, R66, R19 ;  /* 0x0000001342137221 */ /* 0x001fce0000010000 */
[----:B------:R-:W0:Y:S01]  /*10ab0*/  MUFU.EX2 R13, R13 ;  /* 0x0000000d000d7308 */ /* 0x000e220000000800 */
[----:B-1----:R-:W-:-:S04]  /*10ac0*/  FADD.FTZ R19, R67, R19 ;  /* 0x0000001343137221 */ /* 0x002fc80000010000 */
[----:B---3--:R-:W-:-:S04]  /*10ad0*/  FADD.FTZ R19, R70, R19 ;  /* 0x0000001346137221 */ /* 0x008fc80000010000 */
[----:B0-----:R-:W-:Y:S01]  /*10ae0*/  FADD.FTZ R21, R13, R19 ;  /* 0x000000130d157221 */ /* 0x001fe20000010000 */
[----:B--2---:R-:W-:Y:S06]  /*10af0*/  @!P0 BRA `(.L_x_1205) ;  /* 0x0000000000048947 */ /* 0x004fec0003800000 */
[----:B------:R-:W-:Y:S01]  /*10b00*/  BPT.TRAP 0x1 ;  /* 0x000000040000795c */ /* 0x000fe20000300000 */
.L_x_1205:
[----:B------:R-:W2:Y:S01]  /*10b10*/  LDL R12, [R1+0x3c] ;  /* 0x00003c00010c7983 */ /* 0x000ea20000100800 */
[----:B------:R-:W-:-:S05]  /*10b20*/  VIADD R20, R20, 0x13260 ;  /* 0x0001326014147836 */ /* 0x000fca0000000000 */
[----:B--2---:R-:W-:Y:S02]  /*10b30*/  PRMT R20, R12, 0x654, R20 ;  /* 0x000006540c147816 */ /* 0x004fe40000000014 */
[----:B------:R-:W2:Y:S01]  /*10b40*/  LDL R12, [R1+0x30] ;  /* 0x00003000010c7983 */ /* 0x000ea20000100800 */
[----:B------:R-:W-:Y:S01]  /*10b50*/  F2FP.SATFINITE.E4M3.F32.PACK_AB_MERGE_C R124, R125, R124, RZ ;  /* 0x0000007c7d7c723e */ /* 0x000fe200048070ff */
[----:B------:R0:W-:Y:S01]  /*10b60*/  SYNCS.ARRIVE.TRANS64.RED.A1T0 RZ, [R20+URZ], RZ ;  /* 0x000000ff14ff79a7 */ /* 0x0001e2000810043f */
        /* <DEDUP_REMOVED lines=75> */
[C---:B--2---:R-:W-:Y:S01]  /*11020*/  ISETP.GT.AND P1, PT, R0.reuse, R12, PT ;  /* 0x0000000c0000720c */ /* 0x044fe20003f24270 */
[----:B------:R-:W-:-:S12]  /*11030*/  VIADD R0, R0, 0xffffffff ;  /* 0xffffffff00007836 */ /* 0x000fd80000000000 */
[----:B0-----:R-:W-:Y:S05]  /*11040*/  @P1 BRA `(.L_x_1206) ;  /* 0xffffffbc00741947 */ /* 0x001fea000383ffff */
[----:B------:R-:W-:Y:S05]  /*11050*/  BSYNC B0 ;  /* 0x0000000000007941 */ /* 0x000fea0003800000 */
.L_x_1186:
[----:B------:R0:W-:Y:S01]  /*11060*/  STL [R1+0x18], R24 ;  /* 0x0000181801007387 */ /* 0x0001e20000100800 */
[----:B------:R-:W-:Y:S02]  /*11070*/  IMAD.MOV.U32 R3, RZ, RZ, R11 ;  /* 0x000000ffff037224 */ /* 0x000fe400078e000b */
[----:B------:R-:W-:Y:S01]  /*11080*/  IMAD.MOV.U32 R8, RZ, RZ, R10 ;  /* 0x000000ffff087224 */ /* 0x000fe200078e000a */
[----:B------:R0:W-:Y:S01]  /*11090*/  STL [R1+0x1c], R25 ;  /* 0x00001c1901007387 */ /* 0x0001e20000100800 */
[----:B------:R-:W-:Y:S02]  /*110a0*/  IMAD.MOV.U32 R19, RZ, RZ, R15 ;  /* 0x000000ffff137224 */ /* 0x000fe400078e000f */
[----:B------:R-:W-:Y:S01]  /*110b0*/  IMAD.MOV.U32 R156, RZ, RZ, R14 ;  /* 0x000000ffff9c7224 */ /* 0x000fe200078e000e */
[----:B------:R0:W-:Y:S06]  /*110c0*/  STL [R1+0x14], R28 ;  /* 0x0000141c01007387 */ /* 0x0001ec0000100800 */
.L_x_1185:
[----:B------:R-:W-:Y:S05]  /*110d0*/  BSYNC B1 ;  /* 0x0000000000017941 */ /* 0x000fea0003800000 */
.L_x_1184:
[----:B------:R-:W2:Y:S01]  /*110e0*/  LDL R10, [R1+0x34] ;  /* 0x00003400010a7983 */ /* 0x000ea20000100800 */
[----:B------:R-:W1:Y:S03]  /*110f0*/  LDC R11, c[0x0][0x448] ;  /* 0x00011200ff0b7b82 */ /* 0x000e660000000800 */
[----:B------:R-:W3:Y:S04]  /*11100*/  LDL R15, [R1+0x4] ;  /* 0x00000400010f7983 */ /* 0x000ee80000100800 */
[----:B------:R-:W3:Y:S01]  /*11110*/  LDL R13, [R1+0x8] ;  /* 0x00000800010d7983 */ /* 0x000ee20000100800 */
[----:B------:R-:W4:Y:S01]  /*11120*/  LDC R14, c[0x0][0x9e4] ;  /* 0x00027900ff0e7b82 */ /* 0x000f220000000800 */
[----:B------:R-:W-:-:S02]  /*11130*/  LOP3.LUT R17, R17, 0xffffffef, RZ, 0xc0, !PT ;  /* 0xffffffef11117812 */ /* 0x000fc400078ec0ff */
[----:B-1----:R-:W-:-:S13]  /*11140*/  ISETP.NE.AND P1, PT, R11, 0x1, PT ;  /* 0x000000010b00780c */ /* 0x002fda0003f25270 */
[----:B------:R-:W1:Y:S01]  /*11150*/  @P1 LDC R11, c[0x0][0x44c] ;  /* 0x00011300ff0b1b82 */ /* 0x000e620000000800 */
[----:B------:R-:W-:-:S04]  /*11160*/  @P1 LOP3.LUT R17, R17, 0x10, RZ, 0xfc, !PT ;  /* 0x0000001011111812 */ /* 0x000fc800078efcff */
[----:B------:R-:W-:-:S03]  /*11170*/  LOP3.LUT R17, R17, 0xffffffdf, RZ, 0xc0, !PT ;  /* 0xffffffdf11117812 */ /* 0x000fc600078ec0ff */
[----:B------:R-:W5:Y:S01]  /*11180*/  @P1 LDC R12, c[0x0][0x450] ;  /* 0x00011400ff0c1b82 */ /* 0x000f620000000800 */
[----:B--2---:R-:W-:-:S04]  /*11190*/  VIADD R10, R10, 0xbf ;  /* 0x000000bf0a0a7836 */ /* 0x004fc80000000000 */
[----:B-1----:R-:W-:Y:S01]  /*111a0*/  @P1 IMAD.HI.U32 R11, R10, R11, RZ ;  /* 0x0000000b0a0b1227 */ /* 0x002fe200078e00ff */
[----:B---3--:R-:W-:-:S04]  /*111b0*/  IADD3 R13, R13, 0x1, -R15 ;  /* 0x000000010d0d7810 */ /* 0x008fc80007ffe80f */
[----:B-----5:R-:W-:Y:S02]  /*111c0*/  @P1 SHF.R.U32.HI R10, RZ, R12, R11 ;  /* 0x0000000cff0a1219 */ /* 0x020fe4000001160b */
[----:B----4-:R-:W-:-:S03]  /*111d0*/  ISETP.GE.AND P1, PT, R14, 0x1, PT ;  /* 0x000000010e00780c */ /* 0x010fc60003f26270 */
[----:B------:R-:W-:-:S04]  /*111e0*/  IMAD.IADD R10, R10, 0x1, R13 ;  /* 0x000000010a0a7824 */ /* 0x000fc800078e020d */
[----:B------:R-:W-:-:S06]  /*111f0*/  IMAD.IADD R12, R10, 0x1, -R9 ;  /* 0x000000010a0c7824 */ /* 0x000fcc00078e0a09 */
[----:B------:R-:W-:Y:S01]  /*11200*/  @P1 LOP3.LUT R17, R17, 0x20, RZ, 0xfc, !PT ;  /* 0x0000002011111812 */ /* 0x000fe200078efcff */
[----:B------:R-:W-:Y:S06]  /*11210*/  @!P1 BRA `(.L_x_1207) ;  /* 0x0000000000489947 */ /* 0x000fec0003800000 */
[----:B------:R-:W-:Y:S01]  /*11220*/  IMAD.MOV.U32 R9, RZ, RZ, R10 ;  /* 0x000000ffff097224 */ /* 0x000fe200078e000a */
[----:B------:R-:W-:Y:S04]  /*11230*/  BSSY B0, `(.L_x_1208) ;  /* 0x000000e000007945 */ /* 0x000fe80003800000 */
        /* <DEDUP_REMOVED lines=9> */
.L_x_1209:
[----:B------:R-:W-:-:S13]  /*112d0*/  ISETP.NE.AND P1, PT, R14, 0x1, PT ;  /* 0x000000010e00780c */ /* 0x000fda0003f25270 */
[----:B------:R-:W1:Y:S02]  /*112e0*/  @P1 LDC.64 R10, c[0x0][0x9e8] ;  /* 0x00027a00ff0a1b82 */ /* 0x000e640000000a00 */
[----:B-1----:R-:W-:-:S05]  /*112f0*/  @P1 IMAD.HI.U32 R10, R9, R10, RZ ;  /* 0x0000000a090a1227 */ /* 0x002fca00078e00ff */
[----:B------:R-:W-:-:S07]  /*11300*/  @P1 SHF.R.U32.HI R9, RZ, R11, R10 ;  /* 0x0000000bff091219 */ /* 0x000fce000001160a */
.L_x_1210:
[----:B------:R-:W-:Y:S05]  /*11310*/  BSYNC B0 ;  /* 0x0000000000007941 */ /* 0x000fea0003800000 */
.L_x_1208:
[----:B------:R-:W-:-:S05]  /*11320*/  IMAD R9, R9, R14, RZ ;  /* 0x0000000e09097224 */ /* 0x000fca00078e02ff */
[----:B------:R-:W-:-:S07]  /*11330*/  VIMNMX R12, R12, R9, !PT ;  /* 0x000000090c0c7248 */ /* 0x000fce0007fe0100 */
.L_x_1207:
[----:B------:R-:W2:Y:S01]  /*11340*/  LDL R10, [R1+0x4c] ;  /* 0x00004c00010a7983 */ /* 0x000ea20000100800 */
[----:B------:R-:W-:Y:S01]  /*11350*/  VIADD R12, R12, 0x9f ;  /* 0x0000009f0c0c7836 */ /* 0x000fe20000000000 */
[----:B------:R-:W-:Y:S03]  /*11360*/  BSSY B0, `(.L_x_1211) ;  /* 0x0000262000007945 */ /* 0x000fe60003800000 */
[----:B------:R-:W-:-:S05]  /*11370*/  IMAD.HI R12, R12, 0x66666667, RZ ;  /* 0x666666670c0c7827 */ /* 0x000fca00078e02ff */
[----:B------:R-:W-:-:S04]  /*11380*/  SHF.R.U32.HI R9, RZ, 0x1f, R12 ;  /* 0x0000001fff097819 */ /* 0x000fc8000001160c */
[----:B------:R-:W-:-:S04]  /*11390*/  LEA.HI.SX32 R9, R12, R9, 0x1a ;  /* 0x000000090c097211 */ /* 0x000fc800078fd2ff */
[----:B--2---:R-:W-:-:S04]  /*113a0*/  VIMNMX R10, R10, R9, !PT ;  /* 0x000000090a0a7248 */ /* 0x004fc80007fe0100 */
[----:B------:R-:W-:Y:S01]  /*113b0*/  ISETP.GE.AND P1, PT, R0, R10, PT ;  /* 0x0000000a0000720c */ /* 0x000fe20003f26270 */
[----:B------:R1:W-:-:S12]  /*113c0*/  STL [R1+0x30], R10 ;  /* 0x0000300a01007387 */ /* 0x0003d80000100800 */
[----:B-1----:R-:W-:Y:S05]  /*113d0*/  @!P1 BRA `(.L_x_1212) ;  /* 0x0000002400689947 */ /* 0x002fea0003800000 */
[----:B------:R-:W-:Y:S01]  /*113e0*/  BSSY B1, `(.L_x_1212) ;  /* 0x0000259000017945 */ /* 0x000fe20003800000 */
[----:B------:R-:W-:Y:S02]  /*113f0*/  IMAD.MOV.U32 R12, RZ, RZ, R3 ;  /* 0x000000ffff0c7224 */ /* 0x000fe400078e0003 */
[----:B------:R-:W-:Y:S02]  /*11400*/  IMAD.MOV.U32 R9, RZ, RZ, R8 ;  /* 0x000000ffff097224 */ /* 0x000fe400078e0008 */
[----:B------:R-:W-:Y:S02]  /*11410*/  IMAD.MOV.U32 R20, RZ, RZ, R156 ;  /* 0x000000ffff147224 */ /* 0x000fe400078e009c */
[----:B0-----:R-:W-:-:S07]  /*11420*/  IMAD.MOV.U32 R28, RZ, RZ, R19 ;  /* 0x000000ffff1c7224 */ /* 0x001fce00078e0013 */
.L_x_1224:
[----:B------:R-:W-:-:S04]  /*11430*/  ISETP.NE.AND P1, PT, R28, 0x1, PT ;  /* 0x000000011c00780c */ /* 0x000fc80003f25270 */
[----:B------:R-:W-:-:S04]  /*11440*/  SEL R3, RZ, 0x1, P1 ;  /* 0x00000001ff037807 */ /* 0x000fc80000800000 */
[----:B------:R-:W-:Y:S01]  /*11450*/  LOP3.LUT R156, R20, R3, RZ, 0x3c, !PT ;  /* 0x00000003149c7212 */ /* 0x000fe200078e3cff */
[----:B------:R-:W-:Y:S06]  /*11460*/  @!P0 BRA `(.L_x_1213) ;  /* 0x0000000000048947 */ /* 0x000fec0003800000 */
[----:B------:R-:W-:Y:S01]  /*11470*/  BPT.TRAP 0x1 ;  /* 0x000000040000795c */ /* 0x000fe20000300000 */
.L_x_1213:
[----:B------:R-:W-:Y:S01]  /*11480*/  VIADD R19, R28, 0x1 ;  /* 0x000000011c137836 */ /* 0x000fe20000000000 */
[----:B------:R-:W-:-:S04]  /*11490*/  SHF.L.U32 R8, R156, 0x1f, RZ ;  /* 0x0000001f9c087819 */ /* 0x000fc800000006ff */
[----:B------:R-:W-:-:S04]  /*114a0*/  ISETP.NE.AND P1, PT, R19, 0x2, PT ;  /* 0x000000021300780c */ /* 0x000fc80003f25270 */
[----:B------:R-:W-:-:S05]  /*114b0*/  SEL R19, R19, RZ, P1 ;  /* 0x000000ff13137207 */ /* 0x000fca0000800000 */
[----:B------:R-:W-:-:S04]  /*114c0*/  IMAD R13, R19, 0x8, R18 ;  /* 0x00000008130d7824 */ /* 0x000fc800078e0212 */
[----:B------:R0:W1:Y:S01]  /*114d0*/  SYNCS.PHASECHK.TRANS64.TRYWAIT P1, [R13+URZ+0x13230], R8 ;  /* 0x013230080d0075a7 */ /* 0x000062000802017f */
[----:B------:R-:W-:Y:S05]  /*114e0*/  @!P0 BRA `(.L_x_1214) ;  /* 0x0000000000048947 */ /* 0x000fea0003800000 */
[----:B------:R-:W-:Y:S01]  /*114f0*/  BPT.TRAP 0x1 ;  /* 0x000000040000795c */ /* 0x000fe20000300000 */
.L_x_1214:
        /* <DEDUP_REMOVED lines=8> */
.L_x_1216:
[----:B------:R-:W-:Y:S05]  /*11580*/  BSYNC B2 ;  /* 0x0000000000027941 */ /* 0x000fea0003800000 */
.L_x_1215:
[----:B------:R-:W-:Y:S01]  /*11590*/  IMAD.MOV.U32 R10, RZ, RZ, R3 ;  /* 0x000000ffff0a7224 */ /* 0x000fe200078e0003 */
        /* <DEDUP_REMOVED lines=9> */
[----:B------:R-:W-:Y:S01]  /*11630*/  VIADD R14, R3, 0x180 ;  /* 0x00000180030e7836 */ /* 0x000fe20000000000 */
        /* <DEDUP_REMOVED lines=76> */
.L_x_1218:
[----:B------:R-:W-:Y:S01]  /*11b00*/  SHF.L.U32 R3, R20, 0x1f, RZ ;  /* 0x0000001f14037819 */ /* 0x000fe200000006ff */
[----:B------:R-:W-:-:S04]  /*11b10*/  IMAD R20, R28, 0x8, R18 ;  /* 0x000000081c147824 */ /* 0x000fc800078e0212 */
[----:B------:R2:W3:Y:S01]  /*11b20*/  SYNCS.PHASECHK.TRANS64.TRYWAIT P1, [R20+URZ+0x13250], R3 ;  /* 0x01325003140075a7 */ /* 0x0004e2000802017f */
[----:B------:R-:W-:Y:S05]  /*11b30*/  @!P0 BRA `(.L_x_1219) ;  /* 0x0000000000048947 */ /* 0x000fea0003800000 */
[----:B------:R-:W-:Y:S01]  /*11b40*/  BPT.TRAP 0x1 ;  /* 0x000000040000795c */ /* 0x000fe20000300000 */
.L_x_1219:
[----:B------:R-:W-:Y:S04]  /*11b50*/  BSSY B2, `(.L_x_1220) ;  /* 0x0000004000027945 */ /* 0x000fe80003800000 */
[----:B---3--:R-:W-:Y:S05]  /*11b60*/  @P1 BRA `(.L_x_1221) ;  /* 0x0000000000081947 */ /* 0x008fea0003800000 */
[----:B------:R-:W3:Y:S02]  /*11b70*/  SYNCS.PHASECHK.TRANS64.TRYWAIT P1, [R20+URZ+0x13250], R3 ;  /* 0x01325003140075a7 */ /* 0x000ee4000802017f */
[----:B---3--:R-:W-:Y:S05]  /*11b80*/  @!P1 BRA `(.L_x_1222) ;  /* 0x0000010c007c9947 */ /* 0x008fea0003800000 */
.L_x_1221:
[----:B------:R-:W-:Y:S05]  /*11b90*/  BSYNC B2 ;  /* 0x0000000000027941 */ /* 0x000fea0003800000 */
.L_x_1220:
[----:B--23--:R-:W-:Y:S01]  /*11ba0*/  VIADD R3, R18, 0x1000 ;  /* 0x0000100012037836 */ /* 0x00cfe20000000000 */
[----:B------:R-:W2:Y:S01]  /*11bb0*/  LDL.LU R24, [R1+0x18] ;  /* 0x0000180001187983 */ /* 0x000ea20000300800 */
[----:B------:R-:W-:-:S03]  /*11bc0*/  IMAD.MOV.U32 R11, RZ, RZ, -0x3ffffff0 ;  /* 0xc0000010ff0b7424 */ /* 0x000fc600078e00ff */
[----:B------:R-:W-:Y:S01]  /*11bd0*/  SHF.R.U32.HI R3, RZ, 0x4, R3 ;  /* 0x00000004ff037819 */ /* 0x000fe20000011603 */
[----:B------:R-:W2:Y:S01]  /*11be0*/  LDL.LU R25, [R1+0x1c] ;  /* 0x00001c0001197983 */ /* 0x000ea20000300800 */
[----:B------:R-:W-:Y:S02]  /*11bf0*/  R2UR UR7, R11 ;  /* 0x000000000b0772ca */ /* 0x000fe400000e0000 */
[----:B------:R-:W-:-:S04]  /*11c00*/  LOP3.LUT R3, R3, 0x3fff, RZ, 0xc0, !PT ;  /* 0x00003fff03037812 */ /* 0x000fc800078ec0ff */
[----:B------:R-:W-:-:S05]  /*11c10*/  LOP3.LUT R3, R3, 0x10000, RZ, 0xfc, !PT ;  /* 0x0001000003037812 */ /* 0x000fca00078efcff */
[----:B------:R-:W-:Y:S02]  /*11c20*/  IMAD R10, R28, 0x280, R3 ;  /* 0x000002801c0a7824 */ /* 0x000fe400078e0203 */
[----:B------:R-:W2:Y:S03]  /*11c30*/  LDL.LU R28, [R1+0x14] ;  /* 0x00001400011c7983 */ /* 0x000ea60000300800 */
[----:B------:R-:W-:Y:S02]  /*11c40*/  R2UR UR6, R10 ;  /* 0x000000000a0672ca */ /* 0x000fe400000e0000 */
[----:B------:R-:W-:-:S04]  /*11c50*/  FMNMX.FTZ R3, R120, R9, !PT ;  /* 0x0000000978037209 */ /* 0x000fc80007810000 */
        /* <DEDUP_REMOVED lines=8> */
[----:B------:R-:W-:Y:S01]  /*11ce0*/  FMNMX.FTZ R11, R105, R11, !PT ;  /* 0x0000000b690b7209 */ /* 0x000fe20007810000 */
[----:B------:R-:W-:Y:S02]  /*11cf0*/  VIADD R14, R10, 0x80 ;  /* 0x000000800a0e7836 */ /* 0x000fe40000000000 */
[----:B------:R-:W-:Y:S01]  /*11d00*/  IMAD.MOV.U32 R15, RZ, RZ, -0x3ffffff0 ;  /* 0xc0000010ff0f7424 */ /* 0x000fe200078e00ff */
[----:B------:R-:W-:-:S04]  /*11d10*/  FMNMX.FTZ R11, R108, R11, !PT ;  /* 0x0000000b6c0b7209 */ /* 0x000fc80007810000 */
[----:B------:R-:W-:-:S04]  /*11d20*/  FMNMX.FTZ R11, R109, R11, !PT ;  /* 0x0000000b6d0b7209 */ /* 0x000fc80007810000 */
[----:B------:R-:W-:-:S04]  /*11d30*/  FMNMX.FTZ R11, R112, R11, !PT ;  /* 0x0000000b700b7209 */ /* 0x000fc80007810000 */
        /* <DEDUP_REMOVED lines=28> */
[----:B------:R-:W-:Y:S01]  /*11f00*/  FMNMX.FTZ R11, R77, R11, !PT ;  /* 0x0000000b4d0b7209 */ /* 0x000fe20007810000 */
[----:B--2---:R-:W-:-:S06]  /*11f10*/  WARPGROUP.ARRIVE ;  /* 0x00000000000079c5 */ /* 0x004fcc0000000000 */
[----:B------:R-:W-:Y:S01]  /*11f20*/  QGMMA.64x64x32.F32.E4M3.E4M3 R24, R152, gdesc[UR4], R24, gsb0 ;  /* 0x00e0000498187df3 */ /* 0x000fe20008000818 */
[----:B------:R-:W-:Y:S02]  /*11f30*/  R2UR UR6, R14 ;  /* 0x000000000e0672ca */ /* 0x000fe400000e0000 */
[----:B------:R-:W-:Y:S01]  /*11f40*/  R2UR UR7, R15 ;  /* 0x000000000f0772ca */ /* 0x000fe200000e0000 */
[----:B------:R-:W-:Y:S02]  /*11f50*/  WARPGROUP.DEPBAR.LE gsb0, 0x0 ;  /* 0x00008000000079c5 */ /* 0x000fe40000010000 */
[----:B------:R-:W2:Y:S01]  /*11f60*/  LDL.LU R155, [R1] ;  /* 0x00000000019b7983 */ /* 0x000ea20000300800 */
[----:B------:R-:W-:-:S09]  /*11f70*/  WARPGROUP.ARRIVE ;  /* 0x00000000000079c5 */ /* 0x000fd20000000000 */
[----:B------:R-:W-:Y:S01]  /*11f80*/  QGMMA.64x64x32.F32.E4M3.E4M3 R24, R148, gdesc[UR4], R24, gsb0 ;  /* 0x00e0000494187df3 */ /* 0x000fe20008000818 */
[----:B------:R-:W-:Y:S01]  /*11f90*/  FMNMX.FTZ R3, R118, R3, !PT ;  /* 0x0000000376037209 */ /* 0x000fe20007810000 */
[----:B------:R-:W-:Y:S01]  /*11fa0*/  VIADD R14, R10, 0x100 ;  /* 0x000001000a0e7836 */ /* 0x000fe20000000000 */
[----:B------:R-:W-:Y:S01]  /*11fb0*/  FMNMX.FTZ R11, R80, R11, !PT ;  /* 0x0000000b500b7209 */ /* 0x000fe20007810000 */
[----:B------:R-:W-:Y:S01]  /*11fc0*/  IMAD.MOV.U32 R15, RZ, RZ, -0x3ffffff0 ;  /* 0xc0000010ff0f7424 */ /* 0x000fe200078e00ff */
[----:B------:R-:W-:Y:S02]  /*11fd0*/  FMNMX.FTZ R3, R119, R3, !PT ;  /* 0x0000000377037209 */ /* 0x000fe40007810000 */
[----:B------:R-:W-:Y:S02]  /*11fe0*/  FMNMX.FTZ R11, R81, R11, !PT ;  /* 0x0000000b510b7209 */ /* 0x000fe40007810000 */
[----:B------:R-:W-:Y:S02]  /*11ff0*/  R2UR UR6, R14 ;  /* 0x000000000e0672ca */ /* 0x000fe400000e0000 */
[----:B------:R-:W-:-:S02]  /*12000*/  R2UR UR7, R15 ;  /* 0x000000000f0772ca */ /* 0x000fc400000e0000 */
        /* <DEDUP_REMOVED lines=17> */
[----:B------:R-:W-:Y:S01]  /*12120*/  FMNMX.FTZ R11, R68, R11, !PT ;  /* 0x0000000b440b7209 */ /* 0x000fe20007810000 */
[----:B------:R-:W-:-:S02]  /*12130*/  WARPGROUP.DEPBAR.LE gsb0, 0x0 ;  /* 0x00008000000079c5 */ /* 0x000fc40000010000 */
[----:B------:R-:W-:-:S06]  /*12140*/  WARPGROUP.ARRIVE ;  /* 0x00000000000079c5 */ /* 0x000fcc0000000000 */
[----:B------:R-:W-:Y:S01]  /*12150*/  QGMMA.64x64x32.F32.E4M3.E4M3 R24, R144, gdesc[UR4], R24, gsb0 ;  /* 0x00e0000490187df3 */ /* 0x000fe20008000818 */
[----:B------:R-:W-:Y:S02]  /*12160*/  FMNMX.FTZ R3, R75, R3, !PT ;  /* 0x000000034b037209 */ /* 0x000fe40007810000 */
[----:B------:R-:W-:Y:S02]  /*12170*/  FMNMX.FTZ R11, R69, R11, !PT ;  /* 0x0000000b450b7209 */ /* 0x000fe40007810000 */
[----:B------:R-:W-:-:S03]  /*12180*/  FMNMX.FTZ R3, R78, R3, !PT ;  /* 0x000000034e037209 */ /* 0x000fc60007810000 */
[----:B------:R-:W3:Y:S01]  /*12190*/  SHFL.BFLY PT, R14, R11, 0x2, 0x1f ;  /* 0x0c401f000b0e7f89 */ /* 0x000ee200000e0000 */
[----:B------:R-:W-:-:S04]  /*121a0*/  FMNMX.FTZ R3, R79, R3, !PT ;  /* 0x000000034f037209 */ /* 0x000fc80007810000 */
[----:B------:R-:W-:-:S04]  /*121b0*/  FMNMX.FTZ R3, R82, R3, !PT ;  /* 0x0000000352037209 */ /* 0x000fc80007810000 */
[----:B------:R-:W-:-:S04]  /*121c0*/  FMNMX.FTZ R3, R83, R3, !PT ;  /* 0x0000000353037209 */ /* 0x000fc80007810000 */
[----:B------:R-:W-:-:S04]  /*121d0*/  FMNMX.FTZ R3, R86, R3, !PT ;  /* 0x0000000356037209 */ /* 0x000fc80007810000 */
[----:B------:R-:W-:Y:S01]  /*121e0*/  FMNMX.FTZ R3, R87, R3, !PT ;  /* 0x0000000357037209 */ /* 0x000fe20007810000 */
[----:B------:R-:W-:-:S03]  /*121f0*/  IMAD.MOV.U32 R15, RZ, RZ, -0x3ffffff0 ;  /* 0xc0000010ff0f7424 */ /* 0x000fc600078e00ff */
[----:B------:R-:W-:Y:S02]  /*12200*/  FMNMX.FTZ R3, R58, R3, !PT ;  /* 0x000000033a037209 */ /* 0x000fe40007810000 */
[----:B---3--:R-:W-:Y:S01]  /*12210*/  FMNMX.FTZ R11, R11, R14, !PT ;  /* 0x0000000e0b0b7209 */ /* 0x008fe20007810000 */
[----:B------:R-:W-:Y:S01]  /*12220*/  VIADD R14, R10, 0x180 ;  /* 0x000001800a0e7836 */ /* 0x000fe20000000000 */
[----:B------:R-:W-:Y:S02]  /*12230*/  FMNMX.FTZ R3, R59, R3, !PT ;  /* 0x000000033b037209 */ /* 0x000fe40007810000 */
[----:B------:R-:W-:Y:S02]  /*12240*/  R2UR UR7, R15 ;  /* 0x000000000f0772ca */ /* 0x000fe400000e0000 */
[----:B------:R-:W-:Y:S02]  /*12250*/  R2UR UR6, R14 ;  /* 0x000000000e0672ca */ /* 0x000fe400000e0000 */
[----:B------:R-:W-:-:S04]  /*12260*/  FMNMX.FTZ R3, R62, R3, !PT ;  /* 0x000000033e037209 */ /* 0x000fc80007810000 */
[----:B------:R-:W-:-:S04]  /*12270*/  FMNMX.FTZ R3, R63, R3, !PT ;  /* 0x000000033f037209 */ /* 0x000fc80007810000 */
[----:B------:R-:W-:-:S04]  /*12280*/  FMNMX.FTZ R3, R66, R3, !PT ;  /* 0x0000000342037209 */ /* 0x000fc80007810000 */
[----:B------:R-:W-:-:S04]  /*12290*/  FMNMX.FTZ R3, R67, R3, !PT ;  /* 0x0000000343037209 */ /* 0x000fc80007810000 */
[----:B------:R-:W-:-:S04]  /*122a0*/  FMNMX.FTZ R3, R70, R3, !PT ;  /* 0x0000000346037209 */ /* 0x000fc80007810000 */
[----:B------:R-:W-:Y:S01]  /*122b0*/  FMNMX.FTZ R3, R71, R3, !PT ;  /* 0x0000000347037209 */ /* 0x000fe20007810000 */
[----:B------:R-:W-:Y:S02]  /*122c0*/  WARPGROUP.DEPBAR.LE gsb0, 0x0 ;  /* 0x00008000000079c5 */ /* 0x000fe40000010000 */
[----:B------:R-:W-:-:S06]  /*122d0*/  WARPGROUP.ARRIVE ;  /* 0x00000000000079c5 */ /* 0x000fcc0000000000 */
[----:B------:R-:W-:Y:S01]  /*122e0*/  QGMMA.64x64x32.F32.E4M3.E4M3 R24, R140, gdesc[UR4], R24, gsb0 ;  /* 0x00e000048c187df3 */ /* 0x000fe20008000818 */
[----:B01----:R-:W0:Y:S02]  /*122f0*/  SHFL.BFLY PT, R8, R3, 0x2, 0x1f ;  /* 0x0c401f0003087f89 */ /* 0x003e2400000e0000 */
[----:B0-----:R-:W-:Y:S02]  /*12300*/  FMNMX.FTZ R3, R3, R8, !PT ;  /* 0x0000000803037209 */ /* 0x001fe40007810000 */
[----:B------:R-:W0:Y:S04]  /*12310*/  SHFL.BFLY PT, R8, R11, 0x1, 0x1f ;  /* 0x0c201f000b087f89 */ /* 0x000e2800000e0000 */
[----:B------:R-:W1:Y:S01]  /*12320*/  SHFL.BFLY PT, R14, R3, 0x1, 0x1f ;  /* 0x0c201f00030e7f89 */ /* 0x000e6200000e0000 */
[----:B0-----:R-:W-:-:S02]  /*12330*/  FMNMX.FTZ R8, R11, R8, !PT ;  /* 0x000000080b087209 */ /* 0x001fc40007810000 */
[----:B-1----:R-:W-:Y:S01]  /*12340*/  FMNMX.FTZ R3, R3, R14, !PT ;  /* 0x0000000e03037209 */ /* 0x002fe20007810000 */
[----:B------:R-:W-:Y:S02]  /*12350*/  WARPGROUP.DEPBAR.LE gsb0, 0x0 ;  /* 0x00008000000079c5 */ /* 0x000fe40000010000 */
[----:B------:R-:W-:-:S01]  /*12360*/  FADD.FTZ R140, -R8, R9 ;  /* 0x00000009088c7221 */ /* 0x000fc20000010100 */
[----:B------:R-:W-:-:S03]  /*12370*/  FFMA.FTZ R141, R2, R8, -8 ;  /* 0xc1000000028d7423 */ /* 0x000fc60000010008 */
[C---:B------:R-:W-:Y:S01]  /*12380*/  FMUL.FTZ R140, R2.reuse, R140 ;  /* 0x0000008c028c7220 */ /* 0x040fe20000410000 */
[----:B------:R-:W-:-:S01]  /*12390*/  FFMA.FTZ R11, R2, R120, -R141 ;  /* 0x00000078020b7223 */ /* 0x000fc2000001088d */
[----:B------:R-:W-:Y:S01]  /*123a0*/  FADD.FTZ R9, -R3, R12 ;  /* 0x0000000c03097221 */ /* 0x000fe20000010100 */
[----:B------:R-:W-:-:S01]  /*123b0*/  FFMA.FTZ R12, R2, R121, -R141 ;  /* 0x00000079020c7223 */ /* 0x000fc2000001088d */
[C-C-:B------:R-:W-:Y:S02]  /*123c0*/  FFMA.FTZ R120, R2.reuse, R124, -R141.reuse ;  /* 0x0000007c02787223 */ /* 0x140fe4000001088d */
[----:B------:R-:W-:Y:S01]  /*123d0*/  MUFU.EX2 R140, R140 ;  /* 0x0000008c008c7308 */ /* 0x000fe20000000800 */
[----:B------:R-:W-:-:S07]  /*123e0*/  FFMA.FTZ R121, R2, R125, -R141 ;  /* 0x0000007d02797223 */ /* 0x000fce000001088d */
[----:B------:R-:W2:Y:S01]  /*123f0*/  MUFU.EX2 R11, R11 ;  /* 0x0000000b000b7308 */ /* 0x000ea20000000800 */
[----:B------:R-:W-:-:S01]  /*12400*/  FFMA.FTZ R14, R2, R128, -R141 ;  /* 0x00000080020e7223 */ /* 0x000fc2000001088d */
[----:B------:R-:W-:-:S06]  /*12410*/  FFMA.FTZ R142, R2, R60, -R141 ;  /* 0x0000003c028e7223 */ /* 0x000fcc000001088d */
[----:B------:R-:W0:Y:S01]  /*12420*/  MUFU.EX2 R12, R12 ;  /* 0x0000000c000c7308 */ /* 0x000e220000000800 */
[----:B------:R-:W-:Y:S02]  /*12430*/  VIADD R60, R10, 0x200 ;  /* 0x000002000a3c7836 */ /* 0x000fe40000000000 */
[----:B------:R-:W-:-:S05]  /*12440*/  FFMA.FTZ R15, R2, R129, -R141 ;  /* 0x00000081020f7223 */ /* 0x000fca000001088d */
[----:B------:R-:W1:Y:S01]  /*12450*/  MUFU.EX2 R120, R120 ;  /* 0x0000007800787308 */ /* 0x000e620000000800 */
[----:B------:R-:W-:-:S01]  /*12460*/  FFMA.FTZ R128, R2, R108, -R141 ;  /* 0x0000006c02807223 */ /* 0x000fc2000001088d */
[C-C-:B------:R-:W-:Y:S01]  /*12470*/  FFMA.FTZ R129, R2.reuse, R109, -R141.reuse ;  /* 0x0000006d02817223 */ /* 0x140fe2000001088d */
[----:B------:R-:W-:-:S01]  /*12480*/  FFMA.FTZ R108, R2, R112, -R141 ;  /* 0x00000070026c7223 */ /* 0x000fc2000001088d */
[C---:B------:R-:W-:Y:S01]  /*12490*/  FFMA.FTZ R109, R2.reuse, R113, -R141 ;  /* 0x00000071026d7223 */ /* 0x040fe2000001088d */
[----:B------:R-:W-:-:S03]  /*124a0*/  FFMA.FTZ R145, R2, R3, -8 ;  /* 0xc100000002917423 */ /* 0x000fc60000010003 */
[----:B------:R-:W3:Y:S01]  /*124b0*/  MUFU.EX2 R121, R121 ;  /* 0x0000007900797308 */ /* 0x000ee20000000800 */
[----:B------:R-:W-:-:S01]  /*124c0*/  FFMA.FTZ R112, R2, R116, -R141 ;  /* 0x0000007402707223 */ /* 0x000fc2000001088d */
[--C-:B------:R-:W-:Y:S01]  /*124d0*/  FFMA.FTZ R113, R2, R117, -R141.reuse ;  /* 0x0000007502717223 */ /* 0x100fe2000001088d */
[----:B------:R-:W-:Y:S01]  /*124e0*/  R2UR UR6, R60 ;  /* 0x000000003c0672ca */ /* 0x000fe200000e0000 */
[C-C-:B------:R-:W-:Y:S01]  /*124f0*/  FFMA.FTZ R116, R2.reuse, R92, -R141.reuse ;  /* 0x0000005c02747223 */ /* 0x140fe2000001088d */
[----:B------:R-:W-:-:S01]  /*12500*/  FFMA.FTZ R117, R2, R93, -R141 ;  /* 0x0000005d02757223 */ /* 0x000fc2000001088d */
[----:B--2---:R-:W-:Y:S02]  /*12510*/  FFMA.FTZ R60, R140, R155, R11 ;  /* 0x0000009b8c3c7223 */ /* 0x004fe4000001000b */
[----:B------:R-:W2:Y:S01]  /*12520*/  MUFU.EX2 R14, R14 ;  /* 0x0000000e000e7308 */ /* 0x000ea20000000800 */
[----:B------:R-:W-:-:S01]  /*12530*/  FFMA.FTZ R124, R2, R132, -R141 ;  /* 0x00000084027c7223 */ /* 0x000fc2000001088d */
[C-C-:B------:R-:W-:Y:S01]  /*12540*/  FFMA.FTZ R92, R2.reuse, R96, -R141.reuse ;  /* 0x00000060025c7223 */ /* 0x140fe2000001088d */
[----:B------:R-:W-:-:S01]  /*12550*/  FFMA.FTZ R93, R2, R97, -R141 ;  /* 0x00000061025d7223 */ /* 0x000fc2000001088d */
[C-C-:B------:R-:W-:Y:S01]  /*12560*/  FFMA.FTZ R144, R2.reuse, R68, -R141.reuse ;  /* 0x0000004402907223 */ /* 0x140fe2000001088d */
[C---:B------:R-:W-:Y:S01]  /*12570*/  FMUL.FTZ R9, R2.reuse, R9 ;  /* 0x0000000902097220 */ /* 0x040fe20000410000 */
[C-C-:B------:R-:W-:Y:S01]  /*12580*/  FFMA.FTZ R96, R2.reuse, R100, -R141.reuse ;  /* 0x0000006402607223 */ /* 0x140fe2000001088d */
[----:B------:R-:W-:-:S01]  /*12590*/  FFMA.FTZ R97, R2, R101, -R141 ;  /* 0x0000006502617223 */ /* 0x000fc2000001088d */
[C---:B------:R-:W-:Y:S01]  /*125a0*/  FFMA.FTZ R68, R2.reuse, R122, -R145 ;  /* 0x0000007a02447223 */ /* 0x040fe20000010891 */
[----:B------:R-:W4:Y:S01]  /*125b0*/  MUFU.EX2 R15, R15 ;  /* 0x0000000f000f7308 */ /* 0x000f220000000800 */
        /* <DEDUP_REMOVED lines=18> */
[----:B0-----:R-:W-:-:S01]  /*126e0*/  FADD.FTZ R60, R12, R60 ;  /* 0x0000003c0c3c7221 */ /* 0x001fc20000010000 */
[C---:B------:R-:W-:Y:S01]  /*126f0*/  FFMA.FTZ R141, R2.reuse, R69, -R141 ;  /* 0x00000045028d7223 */ /* 0x040fe2000001088d */
[----:B------:R-:W-:-:S01]  /*12700*/  FFMA.FTZ R69, R2, R123, -R145 ;  /* 0x0000007b02457223 */ /* 0x000fc20000010891 */
[----:B------:R-:W-:Y:S01]  /*12710*/  MUFU.EX2 R124, R124 ;  /* 0x0000007c007c7308 */ /* 0x000fe20000000800 */
[----:B-1----:R-:W-:-:S01]  /*12720*/  FADD.FTZ R60, R120, R60 ;  /* 0x0000003c783c7221 */ /* 0x002fc20000010000 */
[----:B------:R-:W-:Y:S01]  /*12730*/  FFMA.FTZ R122, R2, R126, -R145 ;  /* 0x0000007e027a7223 */ /* 0x000fe20000010891 */
[----:B------:R-:W-:-:S05]  /*12740*/  IMAD.MOV.U32 R61, RZ, RZ, -0x3ffffff0 ;  /* 0xc0000010ff3d7424 */ /* 0x000fca00078e00ff */
[----:B------:R-:W-:Y:S01]  /*12750*/  MUFU.EX2 R9, R9 ;  /* 0x0000000900097308 */ /* 0x000fe20000000800 */
[----:B---3--:R-:W-:-:S01]  /*12760*/  FADD.FTZ R60, R121, R60 ;  /* 0x0000003c793c7221 */ /* 0x008fc20000010000 */
[----:B------:R-:W-:-:S06]  /*12770*/  FFMA.FTZ R123, R2, R127, -R145 ;  /* 0x0000007f027b7223 */ /* 0x000fcc0000010891 */
[----:B------:R-:W0:Y:S01]  /*12780*/  MUFU.EX2 R68, R68 ;  /* 0x0000004400447308 */ /* 0x000e220000000800 */
[----:B------:R-:W-:Y:S01]  /*12790*/  R2UR UR7, R61 ;  /* 0x000000003d0772ca */ /* 0x000fe200000e0000 */
[----:B--2---:R-:W-:-:S06]  /*127a0*/  FADD.FTZ R61, R14, R60 ;  /* 0x0000003c0e3d7221 */ /* 0x004fcc0000010000 */
[----:B------:R-:W-:Y:S01]  /*127b0*/  MUFU.EX2 R125, R125 ;  /* 0x0000007d007d7308 */ /* 0x000fe20000000800 */
[----:B------:R-:W-:-:S07]  /*127c0*/  FFMA.FTZ R80, R2, R130, -R145 ;  /* 0x0000008202507223 */ /* 0x000fce0000010891 */
[----:B------:R-:W1:Y:S01]  /*127d0*/  MUFU.EX2 R69, R69 ;  /* 0x0000004500457308 */ /* 0x000e620000000800 */
[----:B------:R-:W-:-:S01]  /*127e0*/  FFMA.FTZ R74, R2, R74, -R145 ;  /* 0x0000004a024a7223 */ /* 0x000fc20000010891 */
[----:B----4-:R-:W-:-:S06]  /*127f0*/  FADD.FTZ R61, R15, R61 ;  /* 0x0000003d0f3d7221 */ /* 0x010fcc0000010000 */
[----:B------:R-:W2:Y:S01]  /*12800*/  MUFU.EX2 R104, R104 ;  /* 0x0000006800687308 */ /* 0x000ea20000000800 */
[----:B------:R-:W-:-:S07]  /*12810*/  FFMA.FTZ R81, R2, R131, -R145 ;  /* 0x0000008302517223 */ /* 0x000fce0000010891 */
[----:B------:R-:W3:Y:S01]  /*12820*/  MUFU.EX2 R122, R122 ;  /* 0x0000007a007a7308 */ /* 0x000ee20000000800 */
[----:B0-----:R-:W-:-:S07]  /*12830*/  FFMA.FTZ R21, R9, R21, R68 ;  /* 0x0000001509157223 */ /* 0x001fce0000010044 */
[----:B------:R-:W0:Y:S01]  /*12840*/  MUFU.EX2 R105, R105 ;  /* 0x0000006900697308 */ /* 0x000e220000000800 */
[----:B------:R-:W-:-:S07]  /*12850*/  FFMA.FTZ R126, R2, R134, -R145 ;  /* 0x00000086027e7223 */ /* 0x000fce0000010891 */
[----:B------:R-:W4:Y:S01]  /*12860*/  MUFU.EX2 R123, R123 ;  /* 0x0000007b007b7308 */ /* 0x000f220000000800 */
[----:B-1----:R-:W-:-:S07]  /*12870*/  FADD.FTZ R21, R69, R21 ;  /* 0x0000001545157221 */ /* 0x002fce0000010000 */
[----:B------:R-:W1:Y:S01]  /*12880*/  MUFU.EX2 R128, R128 ;  /* 0x0000008000807308 */ /* 0x000e620000000800 */
[----:B------:R-:W-:-:S07]  /*12890*/  FFMA.FTZ R127, R2, R135, -R145 ;  /* 0x00000087027f7223 */ /* 0x000fce0000010891 */
[----:B------:R5:W-:Y:S08]  /*128a0*/  MUFU.EX2 R60, R74 ;  /* 0x0000004a003c7308 */ /* 0x000bf00000000800 */
[----:B------:R-:W1:Y:S01]  /*128b0*/  MUFU.EX2 R80, R80 ;  /* 0x0000005000507308 */ /* 0x000e620000000800 */
[----:B-----5:R-:W-:-:S04]  /*128c0*/  FADD.FTZ R74, R124, R61 ;  /* 0x0000003d7c4a7221 */ /* 0x020fc80000010000 */
[----:B------:R-:W-:-:S03]  /*128d0*/  FADD.FTZ R74, R125, R74 ;  /* 0x0000004a7d4a7221 */ /* 0x000fc60000010000 */
[----:B------:R-:W5:Y:S01]  /*128e0*/  MUFU.EX2 R129, R129 ;  /* 0x0000008100817308 */ /* 0x000f620000000800 */
[----:B--2---:R-:W-:-:S01]  /*128f0*/  FADD.FTZ R74, R104, R74 ;  /* 0x0000004a684a7221 */ /* 0x004fc20000010000 */
[----:B---3--:R-:W-:-:S06]  /*12900*/  FADD.FTZ R21, R122, R21 ;  /* 0x000000157a157221 */ /* 0x008fcc0000010000 */
[----:B------:R-:W2:Y:S01]  /*12910*/  MUFU.EX2 R81, R81 ;  /* 0x0000005100517308 */ /* 0x000ea20000000800 */
[----:B------:R-:W-:-:S01]  /*12920*/  FFMA.FTZ R84, R2, R106, -R145 ;  /* 0x0000006a02547223 */ /* 0x000fc20000010891 */
[----:B0-----:R-:W-:-:S06]  /*12930*/  FADD.FTZ R74, R105, R74 ;  /* 0x0000004a694a7221 */ /* 0x001fcc0000010000 */
[----:B------:R-:W-:Y:S01]  /*12940*/  MUFU.EX2 R108, R108 ;  /* 0x0000006c006c7308 */ /* 0x000fe20000000800 */
[----:B----4-:R-:W-:-:S01]  /*12950*/  FADD.FTZ R21, R123, R21 ;  /* 0x000000157b157221 */ /* 0x010fc20000010000 */
[----:B------:R-:W-:-:S06]  /*12960*/  FFMA.FTZ R85, R2, R107, -R145 ;  /* 0x0000006b02557223 */ /* 0x000fcc0000010891 */
[----:B------:R-:W0:Y:S01]  /*12970*/  MUFU.EX2 R126, R126 ;  /* 0x0000007e007e7308 */ /* 0x000e220000000800 */
[----:B-1----:R-:W-:-:S01]  /*12980*/  FADD.FTZ R74, R128, R74 ;  /* 0x0000004a804a7221 */ /* 0x002fc20000010000 */
[----:B------:R-:W-:-:S06]  /*12990*/  FADD.FTZ R21, R80, R21 ;  /* 0x0000001550157221 */ /* 0x000fcc0000010000 */
[----:B------:R-:W-:Y:S01]  /*129a0*/  MUFU.EX2 R109, R109 ;  /* 0x0000006d006d7308 */ /* 0x000fe20000000800 */
[----:B------:R-:W-:-:S07]  /*129b0*/  FFMA.FTZ R110, R2, R110, -R145 ;  /* 0x0000006e026e7223 */ /* 0x000fce0000010891 */
[----:B------:R-:W1:Y:S01]  /*129c0*/  MUFU.EX2 R127, R127 ;  /* 0x0000007f007f7308 */ /* 0x000e620000000800 */
[----:B------:R-:W-:-:S01]  /*129d0*/  FFMA.FTZ R75, R2, R75, -R145 ;  /* 0x0000004b024b7223 */ /* 0x000fc20000010891 */
[----:B-----5:R-:W-:-:S06]  /*129e0*/  FADD.FTZ R74, R129, R74 ;  /* 0x0000004a814a7221 */ /* 0x020fcc0000010000 */
[----:B------:R-:W-:Y:S01]  /*129f0*/  MUFU.EX2 R112, R112 ;  /* 0x0000007000707308 */ /* 0x000fe20000000800 */
[----:B--2---:R-:W-:-:S01]  /*12a00*/  FADD.FTZ R21, R81, R21 ;  /* 0x0000001551157221 */ /* 0x004fc20000010000 */
[----:B------:R-:W-:-:S06]  /*12a10*/  FFMA.FTZ R111, R2, R111, -R145 ;  /* 0x0000006f026f7223 */ /* 0x000fcc0000010891 */
[----:B------:R-:W2:Y:S01]  /*12a20*/  MUFU.EX2 R84, R84 ;  /* 0x0000005400547308 */ /* 0x000ea20000000800 */
[----:B0-----:R-:W-:-:S07]  /*12a30*/  FADD.FTZ R21, R126, R21 ;  /* 0x000000157e157221 */ /* 0x001fce0000010000 */
[----:B------:R-:W-:Y:S01]  /*12a40*/  MUFU.EX2 R113, R113 ;  /* 0x0000007100717308 */ /* 0x000fe20000000800 */
[----:B------:R-:W-:-:S07]  /*12a50*/  FFMA.FTZ R106, R2, R114, -R145 ;  /* 0x00000072026a7223 */ /* 0x000fce0000010891 */
[----:B------:R-:W0:Y:S01]  /*12a60*/  MUFU.EX2 R85, R85 ;  /* 0x0000005500557308 */ /* 0x000e220000000800 */
[----:B------:R-:W-:-:S01]  /*12a70*/  FFMA.FTZ R82, R2, R82, -R145 ;  /* 0x0000005202527223 */ /* 0x000fc20000010891 */
[----:B-1----:R-:W-:-:S06]  /*12a80*/  FADD.FTZ R21, R127, R21 ;  /* 0x000000157f157221 */ /* 0x002fcc0000010000 */
[----:B------:R-:W-:Y:S01]  /*12a90*/  MUFU.EX2 R88, R88 ;  /* 0x0000005800587308 */ /* 0x000fe20000000800 */
[----:B------:R-:W-:-:S07]  /*12aa0*/  FFMA.FTZ R107, R2, R115, -R145 ;  /* 0x00000073026b7223 */ /* 0x000fce0000010891 */
[----:B------:R1:W-:Y:S08]  /*12ab0*/  MUFU.EX2 R61, R75 ;  /* 0x0000004b003d7308 */ /* 0x0003f00000000800 */
[----:B------:R-:W3:Y:S01]  /*12ac0*/  MUFU.EX2 R110, R110 ;  /* 0x0000006e006e7308 */ /* 0x000ee20000000800 */
[----:B-1----:R-:W-:-:S04]  /*12ad0*/  FADD.FTZ R75, R108, R74 ;  /* 0x0000004a6c4b7221 */ /* 0x002fc80000010000 */
[----:B------:R-:W-:-:S03]  /*12ae0*/  FADD.FTZ R75, R109, R75 ;  /* 0x0000004b6d4b7221 */ /* 0x000fc60000010000 */
[----:B------:R-:W-:Y:S01]  /*12af0*/  MUFU.EX2 R89, R89 ;  /* 0x0000005900597308 */ /* 0x000fe20000000800 */
[----:B--2---:R-:W-:-:S01]  /*12b00*/  FADD.FTZ R21, R84, R21 ;  /* 0x0000001554157221 */ /* 0x004fc20000010000 */
[----:B------:R-:W-:-:S06]  /*12b10*/  FFMA.FTZ R114, R2, R118, -R145 ;  /* 0x0000007602727223 */ /* 0x000fcc0000010891 */
[----:B------:R-:W1:Y:S01]  /*12b20*/  MUFU.EX2 R111, R111 ;  /* 0x0000006f006f7308 */ /* 0x000e620000000800 */
[----:B------:R-:W-:-:S01]  /*12b30*/  FFMA.FTZ R83, R2, R83, -R145 ;  /* 0x0000005302537223 */ /* 0x000fc20000010891 */
[----:B0-----:R-:W-:-:S06]  /*12b40*/  FADD.FTZ R21, R85, R21 ;  /* 0x0000001555157221 */ /* 0x001fcc0000010000 */
[----:B------:R-:W-:Y:S01]  /*12b50*/  MUFU.EX2 R116, R116 ;  /* 0x0000007400747308 */ /* 0x000fe20000000800 */
[----:B------:R-:W-:-:S07]  /*12b60*/  FFMA.FTZ R115, R2, R119, -R145 ;  /* 0x0000007702737223 */ /* 0x000fce0000010891 */
[----:B------:R0:W-:Y:S08]  /*12b70*/  MUFU.EX2 R74, R82 ;  /* 0x00000052004a7308 */ /* 0x0001f00000000800 */
[----:B------:R-:W2:Y:S01]  /*12b80*/  MUFU.EX2 R106, R106 ;  /* 0x0000006a006a7308 */ /* 0x000ea20000000800 */
[----:B0-----:R-:W-:-:S04]  /*12b90*/  FADD.FTZ R82, R112, R75 ;  /* 0x0000004b70527221 */ /* 0x001fc80000010000 */
[----:B------:R-:W-:-:S03]  /*12ba0*/  FADD.FTZ R82, R113, R82 ;  /* 0x0000005271527221 */ /* 0x000fc60000010000 */
[----:B------:R-:W-:Y:S01]  /*12bb0*/  MUFU.EX2 R117, R117 ;  /* 0x0000007500757308 */ /* 0x000fe20000000800 */
[----:B---3--:R-:W-:-:S01]  /*12bc0*/  FADD.FTZ R21, R110, R21 ;  /* 0x000000156e157221 */ /* 0x008fc20000010000 */
[----:B------:R-:W-:-:S06]  /*12bd0*/  FFMA.FTZ R90, R2, R90, -R145 ;  /* 0x0000005a025a7223 */ /* 0x000fcc0000010891 */
[----:B------:R-:W0:Y:S01]  /*12be0*/  MUFU.EX2 R107, R107 ;  /* 0x0000006b006b7308 */ /* 0x000e220000000800 */
[----:B------:R-:W-:-:S01]  /*12bf0*/  FFMA.FTZ R86, R2, R86, -R145 ;  /* 0x0000005602567223 */ /* 0x000fc20000010891 */
[----:B-1----:R-:W-:-:S06]  /*12c00*/  FADD.FTZ R21, R111, R21 ;  /* 0x000000156f157221 */ /* 0x002fcc0000010000 */
[----:B------:R-:W1:Y:S01]  /*12c10*/  MUFU.EX2 R92, R92 ;  /* 0x0000005c005c7308 */ /* 0x000e620000000800 */
[----:B------:R-:W-:-:S07]  /*12c20*/  FFMA.FTZ R91, R2, R91, -R145 ;  /* 0x0000005b025b7223 */ /* 0x000fce0000010891 */
[----:B------:R3:W-:Y:S08]  /*12c30*/  MUFU.EX2 R75, R83 ;  /* 0x00000053004b7308 */ /* 0x0007f00000000800 */
[----:B------:R-:W4:Y:S01]  /*12c40*/  MUFU.EX2 R114, R114 ;  /* 0x0000007200727308 */ /* 0x000f220000000800 */
[----:B---3--:R-:W-:-:S04]  /*12c50*/  FADD.FTZ R83, R88, R82 ;  /* 0x0000005258537221 */ /* 0x008fc80000010000 */
[----:B------:R-:W-:-:S03]  /*12c60*/  FADD.FTZ R83, R89, R83 ;  /* 0x0000005359537221 */ /* 0x000fc60000010000 */
[----:B------:R-:W3:Y:S01]  /*12c70*/  MUFU.EX2 R93, R93 ;  /* 0x0000005d005d7308 */ /* 0x000ee20000000800 */
[----:B--2---:R-:W-:-:S01]  /*12c80*/  FADD.FTZ R21, R106, R21 ;  /* 0x000000156a157221 */ /* 0x004fc20000010000 */
[----:B------:R-:W-:-:S06]  /*12c90*/  FFMA.FTZ R118, R2, R94, -R145 ;  /* 0x0000005e02767223 */ /* 0x000fcc0000010891 */
[----:B------:R-:W2:Y:S01]  /*12ca0*/  MUFU.EX2 R115, R115 ;  /* 0x0000007300737308 */ /* 0x000ea20000000800 */
[----:B0-----:R-:W-:-:S07]  /*12cb0*/  FADD.FTZ R21, R107, R21 ;  /* 0x000000156b157221 */ /* 0x001fce0000010000 */
[----:B------:R-:W0:Y:S01]  /*12cc0*/  MUFU.EX2 R96, R96 ;  /* 0x0000006000607308 */ /* 0x000e220000000800 */
[----:B------:R-:W-:-:S07]  /*12cd0*/  FFMA.FTZ R95, R2, R95, -R145 ;  /* 0x0000005f025f7223 */ /* 0x000fce0000010891 */
[----:B------:R5:W-:Y:S08]  /*12ce0*/  MUFU.EX2 R82, R86 ;  /* 0x0000005600527308 */ /* 0x000bf00000000800 */
[----:B------:R-:W0:Y:S01]  /*12cf0*/  MUFU.EX2 R90, R90 ;  /* 0x0000005a005a7308 */ /* 0x000e220000000800 */
[----:B-----5:R-:W-:-:S04]  /*12d00*/  FADD.FTZ R86, R116, R83 ;  /* 0x0000005374567221 */ /* 0x020fc80000010000 */
[----:B------:R-:W-:-:S03]  /*12d10*/  FADD.FTZ R86, R117, R86 ;  /* 0x0000005675567221 */ /* 0x000fc60000010000 */
[----:B------:R-:W5:Y:S01]  /*12d20*/  MUFU.EX2 R97, R97 ;  /* 0x0000006100617308 */ /* 0x000f620000000800 */
[----:B-1----:R-:W-:-:S01]  /*12d30*/  FADD.FTZ R86, R92, R86 ;  /* 0x000000565c567221 */ /* 0x002fc20000010000 */
[----:B----4-:R-:W-:-:S06]  /*12d40*/  FADD.FTZ R21, R114, R21 ;  /* 0x0000001572157221 */ /* 0x010fcc0000010000 */
[----:B------:R-:W1:Y:S01]  /*12d50*/  MUFU.EX2 R91, R91 ;  /* 0x0000005b005b7308 */ /* 0x000e620000000800 */
[----:B------:R-:W-:-:S01]  /*12d60*/  FFMA.FTZ R94, R2, R98, -R145 ;  /* 0x00000062025e7223 */ /* 0x000fc20000010891 */
[----:B------:R-:W-:Y:S01]  /*12d70*/  WARPGROUP.ARRIVE ;  /* 0x00000000000079c5 */ /* 0x000fe20000000000 */
[----:B---3--:R-:W-:-:S05]  /*12d80*/  FADD.FTZ R86, R93, R86 ;  /* 0x000000565d567221 */ /* 0x008fca0000010000 */
[----:B------:R-:W-:Y:S01]  /*12d90*/  MUFU.EX2 R72, R72 ;  /* 0x0000004800487308 */ /* 0x000fe20000000800 */
[----:B--2---:R-:W-:-:S01]  /*12da0*/  FADD.FTZ R21, R115, R21 ;  /* 0x0000001573157221 */ /* 0x004fc20000010000 */
[----:B------:R-:W2:Y:S06]  /*12db0*/  S2R R155, SR_TID.X ;  /* 0x00000000009b7919 */ /* 0x000eac0000002100 */
[----:B------:R-:W3:Y:S01]  /*12dc0*/  MUFU.EX2 R118, R118 ;  /* 0x0000007600767308 */ /* 0x000ee20000000800 */
[----:B------:R-:W-:-:S01]  /*12dd0*/  FFMA.FTZ R10, R2, R99, -R145 ;  /* 0x00000063020a7223 */ /* 0x000fc20000010891 */
[----:B0-----:R-:W-:Y:S01]  /*12de0*/  FADD.FTZ R86, R96, R86 ;  /* 0x0000005660567221 */ /* 0x001fe20000010000 */
[----:B------:R-:W-:Y:S05]  /*12df0*/  QGMMA.64x64x32.F32.E4M3.E4M3 R24, R136, gdesc[UR4], R24, gsb0 ;  /* 0x00e0000488187df3 */ /* 0x000fea0008000818 */
[----:B------:R-:W-:Y:S01]  /*12e00*/  MUFU.EX2 R73, R73 ;  /* 0x0000004900497308 */ /* 0x000fe20000000800 */
[----:B------:R-:W-:-:S01]  /*12e10*/  FADD.FTZ R21, R90, R21 ;  /* 0x000000155a157221 */ /* 0x000fc20000010000 */
[----:B------:R-:W-:-:S06]  /*12e20*/  FFMA.FTZ R98, R2, R102, -R145 ;  /* 0x0000006602627223 */ /* 0x000fcc0000010891 */
[----:B------:R-:W0:Y:S01]  /*12e30*/  MUFU.EX2 R95, R95 ;  /* 0x0000005f005f7308 */ /* 0x000e220000000800 */
[----:B------:R-:W-:-:S01]  /*12e40*/  FFMA.FTZ R87, R2, R87, -R145 ;  /* 0x0000005702577223 */ /* 0x000fc20000010891 */
[----:B-----5:R-:W-:-:S06]  /*12e50*/  FADD.FTZ R86, R97, R86 ;  /* 0x0000005661567221 */ /* 0x020fcc0000010000 */
[----:B------:R-:W-:Y:S01]  /*12e60*/  MUFU.EX2 R100, R100 ;  /* 0x0000006400647308 */ /* 0x000fe20000000800 */
[----:B-1----:R-:W-:-:S01]  /*12e70*/  FADD.FTZ R21, R91, R21 ;  /* 0x000000155b157221 */ /* 0x002fc20000010000 */
[----:B------:R-:W-:-:S06]  /*12e80*/  FFMA.FTZ R99, R2, R103, -R145 ;  /* 0x0000006702637223 */ /* 0x000fcc0000010891 */
[----:B------:R-:W1:Y:S01]  /*12e90*/  MUFU.EX2 R94, R94 ;  /* 0x0000005e005e7308 */ /* 0x000e620000000800 */
[----:B---3--:R-:W-:-:S07]  /*12ea0*/  FADD.FTZ R21, R118, R21 ;  /* 0x0000001576157221 */ /* 0x008fce0000010000 */
[----:B------:R-:W-:Y:S01]  /*12eb0*/  MUFU.EX2 R101, R101 ;  /* 0x0000006500657308 */ /* 0x000fe20000000800 */
[----:B------:R-:W-:-:S07]  /*12ec0*/  FFMA.FTZ R62, R2, R62, -R145 ;  /* 0x0000003e023e7223 */ /* 0x000fce0000010891 */
[----:B------:R-:W3:Y:S01]  /*12ed0*/  MUFU.EX2 R10, R10 ;  /* 0x0000000a000a7308 */ /* 0x000ee20000000800 */
[----:B0-----:R-:W-:-:S07]  /*12ee0*/  FADD.FTZ R21, R95, R21 ;  /* 0x000000155f157221 */ /* 0x001fce0000010000 */
[----:B------:R-:W-:Y:S08]  /*12ef0*/  MUFU.EX2 R76, R76 ;  /* 0x0000004c004c7308 */ /* 0x000ff00000000800 */
[----:B------:R0:W-:Y:S08]  /*12f00*/  MUFU.EX2 R83, R87 ;  /* 0x0000005700537308 */ /* 0x0001f00000000800 */
[----:B------:R-:W4:Y:S01]  /*12f10*/  MUFU.EX2 R98, R98 ;  /* 0x0000006200627308 */ /* 0x000f220000000800 */
[----:B0-----:R-:W-:-:S04]  /*12f20*/  FADD.FTZ R87, R72, R86 ;  /* 0x0000005648577221 */ /* 0x001fc80000010000 */
[----:B------:R-:W-:-:S03]  /*12f30*/  FADD.FTZ R87, R73, R87 ;  /* 0x0000005749577221 */ /* 0x000fc60000010000 */
[----:B------:R-:W-:Y:S01]  /*12f40*/  MUFU.EX2 R77, R77 ;  /* 0x0000004d004d7308 */ /* 0x000fe20000000800 */
[----:B-1----:R-:W-:-:S01]  /*12f50*/  FADD.FTZ R21, R94, R21 ;  /* 0x000000155e157221 */ /* 0x002fc20000010000 */
[----:B------:R-:W-:-:S06]  /*12f60*/  FFMA.FTZ R78, R2, R78, -R145 ;  /* 0x0000004e024e7223 */ /* 0x000fcc0000010891 */
[----:B------:R-:W0:Y:S01]  /*12f70*/  MUFU.EX2 R99, R99 ;  /* 0x0000006300637308 */ /* 0x000e220000000800 */
[----:B------:R-:W-:-:S01]  /*12f80*/  FFMA.FTZ R63, R2, R63, -R145 ;  /* 0x0000003f023f7223 */ /* 0x000fc20000010891 */
[----:B---3--:R-:W-:-:S06]  /*12f90*/  FADD.FTZ R21, R10, R21 ;  /* 0x000000150a157221 */ /* 0x008fcc0000010000 */
[----:B------:R-:W1:Y:S01]  /*12fa0*/  MUFU.EX2 R132, R132 ;  /* 0x0000008400847308 */ /* 0x000e620000000800 */
[----:B------:R-:W-:-:S07]  /*12fb0*/  FFMA.FTZ R79, R2, R79, -R145 ;  /* 0x0000004f024f7223 */ /* 0x000fce0000010891 */
[----:B------:R3:W-:Y:S02]  /*12fc0*/  MUFU.EX2 R86, R62 ;  /* 0x0000003e00567308 */ /* 0x0007e40000000800 */
[----:B---3--:R-:W-:-:S06]  /*12fd0*/  FADD.FTZ R62, R100, R87 ;  /* 0x00000057643e7221 */ /* 0x008fcc0000010000 */
[----:B------:R-:W3:Y:S01]  /*12fe0*/  MUFU.EX2 R133, R133 ;  /* 0x0000008500857308 */ /* 0x000ee20000000800 */
[----:B------:R-:W-:-:S01]  /*12ff0*/  FADD.FTZ R62, R101, R62 ;  /* 0x0000003e653e7221 */ /* 0x000fc20000010000 */
[----:B----4-:R-:W-:-:S06]  /*13000*/  FADD.FTZ R21, R98, R21 ;  /* 0x0000001562157221 */ /* 0x010fcc0000010000 */
[----:B------:R-:W-:Y:S01]  /*13010*/  MUFU.EX2 R56, R56 ;  /* 0x0000003800387308 */ /* 0x000fe20000000800 */
[----:B------:R-:W-:-:S01]  /*13020*/  FFMA.FTZ R66, R2, R66, -R145 ;  /* 0x0000004202427223 */ /* 0x000fc20000010891 */
[----:B0-----:R-:W-:-:S06]  /*13030*/  FADD.FTZ R21, R99, R21 ;  /* 0x0000001563157221 */ /* 0x001fcc0000010000 */
[----:B------:R0:W-:Y:S01]  /*13040*/  MUFU.EX2 R87, R63 ;  /* 0x0000003f00577308 */ /* 0x0001e20000000800 */
[----:B--2---:R-:W-:-:S07]  /*13050*/  LOP3.LUT R102, R155, 0x7f, RZ, 0xc0, !PT ;  /* 0x0000007f9b667812 */ /* 0x004fce00078ec0ff */
[----:B------:R-:W2:Y:S01]  /*13060*/  MUFU.EX2 R78, R78 ;  /* 0x0000004e004e7308 */ /* 0x000ea20000000800 */
[----:B0-----:R-:W-:-:S04]  /*13070*/  FADD.FTZ R63, R76, R62 ;  /* 0x0000003e4c3f7221 */ /* 0x001fc80000010000 */
[----:B------:R-:W-:-:S03]  /*13080*/  FADD.FTZ R63, R77, R63 ;  /* 0x0000003f4d3f7221 */ /* 0x000fc60000010000 */
[----:B------:R-:W0:Y:S01]  /*13090*/  MUFU.EX2 R57, R57 ;  /* 0x0000003900397308 */ /* 0x000e220000000800 */
[----:B------:R-:W-:-:S01]  /*130a0*/  FADD.FTZ R21, R60, R21 ;  /* 0x000000153c157221 */ /* 0x000fc20000010000 */
[----:B------:R-:W-:-:S06]  /*130b0*/  ISETP.NE.AND P1, PT, R102, RZ, PT ;  /* 0x000000ff6600720c */ /* 0x000fcc0003f25270 */
[----:B------:R-:W4:Y:S01]  /*130c0*/  MUFU.EX2 R79, R79 ;  /* 0x0000004f004f7308 */ /* 0x000f220000000800 */
[----:B------:R-:W-:-:S07]  /*130d0*/  FADD.FTZ R21, R61, R21 ;  /* 0x000000153d157221 */ /* 0x000fce0000010000 */
[----:B------:R-:W5:Y:S08]  /*130e0*/  MUFU.EX2 R142, R142 ;  /* 0x0000008e008e7308 */ /* 0x000f700000000800 */
[----:B------:R1:W-:Y:S02]  /*130f0*/  MUFU.EX2 R62, R66 ;  /* 0x00000042003e7308 */ /* 0x0003e40000000800 */
[----:B-1----:R-:W-:-:S06]  /*13100*/  FADD.FTZ R66, R132, R63 ;  /* 0x0000003f84427221 */ /* 0x002fcc0000010000 */
[----:B------:R-:W1:Y:S01]  /*13110*/  MUFU.EX2 R143, R143 ;  /* 0x0000008f008f7308 */ /* 0x000e620000000800 */
[----:B---3--:R-:W-:-:S01]  /*13120*/  FADD.FTZ R66, R133, R66 ;  /* 0x0000004285427221 */ /* 0x008fc20000010000 */
[----:B--2---:R-:W-:Y:S01]  /*13130*/  FADD.FTZ R21, R78, R21 ;  /* 0x000000154e157221 */ /* 0x004fe20000010000 */
[----:B------:R-:W-:-:S02]  /*13140*/  FFMA.FTZ R67, R2, R67, -R145 ;  /* 0x0000004302437223 */ /* 0x000fc40000010891 */
[----:B------:R-:W-:-:S03]  /*13150*/  FADD.FTZ R66, R56, R66 ;  /* 0x0000004238427221 */ /* 0x000fc60000010000 */
[----:B------:R-:W2:Y:S01]  /*13160*/  MUFU.EX2 R64, R64 ;  /* 0x0000004000407308 */ /* 0x000ea20000000800 */
[----:B------:R-:W-:-:S01]  /*13170*/  FFMA.FTZ R58, R2, R58, -R145 ;  /* 0x0000003a023a7223 */ /* 0x000fc20000010891 */
[----:B------:R-:W-:Y:S01]  /*13180*/  FFMA.FTZ R70, R2, R70, -R145 ;  /* 0x0000004602467223 */ /* 0x000fe20000010891 */
[----:B0-----:R-:W-:-:S01]  /*13190*/  FADD.FTZ R66, R57, R66 ;  /* 0x0000004239427221 */ /* 0x001fc20000010000 */
[----:B----4-:R-:W-:Y:S01]  /*131a0*/  FADD.FTZ R21, R79, R21 ;  /* 0x000000154f157221 */ /* 0x010fe20000010000 */
[----:B------:R-:W-:-:S03]  /*131b0*/  FFMA.FTZ R59, R2, R59, -R145 ;  /* 0x0000003b023b7223 */ /* 0x000fc60000010891 */
[----:B------:R-:W0:Y:S01]  /*131c0*/  MUFU.EX2 R65, R65 ;  /* 0x0000004100417308 */ /* 0x000e220000000800 */
[----:B------:R-:W-:-:S07]  /*131d0*/  FADD.FTZ R21, R74, R21 ;  /* 0x000000154a157221 */ /* 0x000fce0000010000 */
[----:B------:R3:W-:Y:S01]  /*131e0*/  MUFU.EX2 R63, R67 ;  /* 0x00000043003f7308 */ /* 0x0007e20000000800 */
[----:B------:R-:W-:-:S07]  /*131f0*/  FADD.FTZ R21, R75, R21 ;  /* 0x000000154b157221 */ /* 0x000fce0000010000 */
[----:B------:R-:W4:Y:S01]  /*13200*/  MUFU.EX2 R144, R144 ;  /* 0x0000009000907308 */ /* 0x000f220000000800 */
[----:B---3--:R-:W-:-:S07]  /*13210*/  @!P1 VIADD R67, R13, 0x13240 ;  /* 0x000132400d439836 */ /* 0x008fce0000000000 */
[----:B------:R5:W-:Y:S08]  /*13220*/  MUFU.EX2 R13, R70 ;  /* 0x00000046000d7308 */ /* 0x000bf00000000800 */
[----:B------:R-:W3:Y:S01]  /*13230*/  MUFU.EX2 R58, R58 ;  /* 0x0000003a003a7308 */ /* 0x000ee20000000800 */
[----:B-----5:R-:W-:-:S04]  /*13240*/  FADD.FTZ R70, R142, R66 ;  /* 0x000000428e467221 */ /* 0x020fc80000010000 */
[----:B-1----:R-:W-:-:S03]  /*13250*/  FADD.FTZ R70, R143, R70 ;  /* 0x000000468f467221 */ /* 0x002fc60000010000 */
[----:B------:R-:W1:Y:S01]  /*13260*/  MUFU.EX2 R141, R141 ;  /* 0x0000008d008d7308 */ /* 0x000e620000000800 */
[----:B--2---:R-:W-:-:S01]  /*13270*/  FADD.FTZ R70, R64, R70 ;  /* 0x0000004640467221 */ /* 0x004fc20000010000 */
[----:B------:R-:W-:-:S06]  /*13280*/  FADD.FTZ R21, R82, R21 ;  /* 0x0000001552157221 */ /* 0x000fcc0000010000 */
[----:B------:R-:W2:Y:S01]  /*13290*/  MUFU.EX2 R59, R59 ;  /* 0x0000003b003b7308 */ /* 0x000ea20000000800 */
[----:B0-----:R-:W-:-:S01]  /*132a0*/  FADD.FTZ R70, R65, R70 ;  /* 0x0000004641467221 */ /* 0x001fc20000010000 */
[----:B------:R-:W-:Y:S01]  /*132b0*/  FADD.FTZ R21, R83, R21 ;  /* 0x0000001553157221 */ /* 0x000fe20000010000 */
[----:B------:R-:W-:Y:S02]  /*132c0*/  @!P1 PRMT R67, RZ, 0x654, R67 ;  /* 0x00000654ff439816 */ /* 0x000fe40000000043 */
[----:B----4-:R-:W-:Y:S01]  /*132d0*/  FADD.FTZ R70, R144, R70 ;  /* 0x0000004690467221 */ /* 0x010fe20000010000 */
[----:B---3--:R-:W-:-:S01]  /*132e0*/  FADD.FTZ R21, R58, R21 ;  /* 0x000000153a157221 */ /* 0x008fc20000010000 */
[----:B------:R-:W-:Y:S02]  /*132f0*/  WARPGROUP.DEPBAR.LE gsb0, 0x0 ;  /* 0x00008000000079c5 */ /* 0x000fe40000010000 */
[----:B------:R1:W-:Y:S01]  /*13300*/  @!P1 SYNCS.ARRIVE.TRANS64.RED.A1T0 RZ, [R67+URZ], RZ ;  /* 0x000000ff43ff99a7 */ /* 0x0003e2000810043f */
[----:B------:R-:W-:-:S01]  /*13310*/  FFMA.FTZ R71, R2, R71, -R145 ;  /* 0x0000004702477223 */ /* 0x000fc20000010891 */
[----:B-1----:R-:W-:Y:S01]  /*13320*/  FADD.FTZ R67, R141, R70 ;  /* 0x000000468d437221 */ /* 0x002fe20000010000 */
[----:B--2---:R-:W-:-:S02]  /*13330*/  FADD.FTZ R21, R59, R21 ;  /* 0x000000153b157221 */ /* 0x004fc40000010000 */
[----:B------:R-:W0:Y:S02]  /*13340*/  MUFU.EX2 R66, R71 ;  /* 0x0000004700427308 */ /* 0x000e240000000800 */
[----:B------:R-:W-:-:S01]  /*13350*/  FADD.FTZ R21, R86, R21 ;  /* 0x0000001556157221 */ /* 0x000fc20000010000 */
[----:B------:R1:W-:Y:S03]  /*13360*/  STL [R1], R67 ;  /* 0x0000004301007387 */ /* 0x0003e60000100800 */
[----:B------:R-:W-:-:S04]  /*13370*/  FADD.FTZ R21, R87, R21 ;  /* 0x0000001557157221 */ /* 0x000fc80000010000 */
[----:B------:R-:W-:-:S04]  /*13380*/  FADD.FTZ R21, R62, R21 ;  /* 0x000000153e157221 */ /* 0x000fc80000010000 */
[----:B------:R-:W-:-:S04]  /*13390*/  FADD.FTZ R21, R63, R21 ;  /* 0x000000153f157221 */ /* 0x000fc80000010000 */
[----:B------:R-:W-:-:S04]  /*133a0*/  FADD.FTZ R21, R13, R21 ;  /* 0x000000150d157221 */ /* 0x000fc80000010000 */
[----:B0-----:R-:W-:Y:S01]  /*133b0*/  FADD.FTZ R21, R66, R21 ;  /* 0x0000001542157221 */ /* 0x001fe20000010000 */
[----:B-1----:R-:W-:Y:S06]  /*133c0*/  @!P0 BRA `(.L_x_1223) ;  /* 0x0000000000048947 */ /* 0x002fec0003800000 */
[----:B------:R-:W-:Y:S01]  /*133d0*/  BPT.TRAP 0x1 ;  /* 0x000000040000795c */ /* 0x000fe20000300000 */
.L_x_1223:
[----:B------:R-:W2:Y:S01]  /*133e0*/  LDL R67, [R1+0x3c] ;  /* 0x00003c0001437983 */ /* 0x000ea20000100800 */
[----:B------:R-:W-:Y:S02]  /*133f0*/  VIADD R20, R20, 0x13260 ;  /* 0x0001326014147836 */ /* 0x000fe40000000000 */
[----:B------:R-:W-:Y:S01]  /*13400*/  FMUL.FTZ R25, R25, R140 ;  /* 0x0000008c19197220 */ /* 0x000fe20000410000 */
[----:B------:R-:W-:Y:S02]  /*13410*/  F2FP.SATFINITE.E4M3.F32.PACK_AB_MERGE_C R78, R79, R78, RZ ;  /* 0x0000004e4f4e723e */ /* 0x000fe400048070ff */
[----:B------:R-:W-:Y:S02]  /*13420*/  F2FP.SATFINITE.E4M3.F32.PACK_AB_MERGE_C R132, R133, R132, RZ ;  /* 0x000000848584723e */ /* 0x000fe400048070ff */
[----:B------:R-:W-:Y:S02]  /*13430*/  F2FP.SATFINITE.E4M3.F32.PACK_AB_MERGE_C R120, R121, R120, RZ ;  /* 0x000000787978723e */ /* 0x000fe400048070ff */
[----:B------:R-:W-:-:S02]  /*13440*/  F2FP.SATFINITE.E4M3.F32.PACK_AB_MERGE_C R142, R143, R142, RZ ;  /* 0x0000008e8f8e723e */ /* 0x000fc400048070ff */
[----:B------:R-:W-:Y:S02]  /*13450*/  F2FP.SATFINITE.E4M3.F32.PACK_AB_MERGE_C R141, R141, R144, RZ ;  /* 0x000000908d8d723e */ /* 0x000fe400048070ff */
[----:B------:R-:W-:Y:S02]  /*13460*/  F2FP.SATFINITE.E4M3.F32.PACK_AB_MERGE_C R122, R123, R122, RZ ;  /* 0x0000007a7b7a723e */ /* 0x000fe400048070ff */
        /* <DEDUP_REMOVED lines=14> */
[----:B--2---:R-:W-:-:S04]  /*13550*/  PRMT R20, R67, 0x654, R20 ;  /* 0x0000065443147816 */ /* 0x004fc80000000014 */
[----:B------:R0:W-:Y:S02]  /*13560*/  SYNCS.ARRIVE.TRANS64.RED.A1T0 RZ, [R20+URZ], RZ ;  /* 0x000000ff14ff79a7 */ /* 0x0001e4000810043f */
[-C--:B0-----:R-:W-:Y:S01]  /*13570*/  FMUL.FTZ R20, R24, R140.reuse ;  /* 0x0000008c18147220 */ /* 0x081fe20000410000 */
[----:B------:R-:W-:-:S04]  /*13580*/  FMUL.FTZ R24, R28, R140 ;  /* 0x0000008c1c187220 */ /* 0x000fc80000410000 */
[----:B------:R0:W-:Y:S04]  /*13590*/  STL [R1+0x18], R20 ;  /* 0x0000181401007387 */ /* 0x0001e80000100800 */
[----:B0-----:R-:W2:Y:S01]  /*135a0*/  LDL R20, [R1+0x30] ;  /* 0x0000300001147983 */ /* 0x001ea20000100800 */
[----:B------:R-:W-:Y:S01]  /*135b0*/  F2FP.SATFINITE.E4M3.F32.PACK_AB_MERGE_C R78, R61, R60, R78 ;  /* 0x0000003c3d4e723e */ /* 0x000fe2000480704e */
[----:B------:R-:W-:Y:S01]  /*135c0*/  FMUL.FTZ R29, R29, R140 ;  /* 0x0000008c1d1d7220 */ /* 0x000fe20000410000 */
[----:B------:R-:W-:Y:S01]  /*135d0*/  F2FP.SATFINITE.E4M3.F32.PACK_AB_MERGE_C R132, R77, R76, R132 ;  /* 0x0000004c4d84723e */ /* 0x000fe20004807084 */
[----:B------:R0:W-:Y:S01]  /*135e0*/  STL [R1+0x1c], R25 ;  /* 0x00001c1901007387 */ /* 0x0001e20000100800 */
[-C--:B------:R-:W-:Y:S01]  /*135f0*/  FMUL.FTZ R32, R32, R140.reuse ;  /* 0x0000008c20207220 */ /* 0x080fe20000410000 */
[-C--:B------:R-:W-:Y:S01]  /*13600*/  FMUL.FTZ R33, R33, R140.reuse ;  /* 0x0000008c21217220 */ /* 0x080fe20000410000 */
[-C--:B------:R-:W-:Y:S01]  /*13610*/  FMUL.FTZ R36, R36, R140.reuse ;  /* 0x0000008c24247220 */ /* 0x080fe20000410000 */
[----:B------:R0:W-:Y:S01]  /*13620*/  STL [R1+0x14], R24 ;  /* 0x0000141801007387 */ /* 0x0001e20000100800 */
        /* <DEDUP_REMOVED lines=48> */
[C---:B--2---:R-:W-:Y:S01]  /*13930*/  ISETP.GT.AND P1, PT, R0.reuse, R20, PT ;  /* 0x000000140000720c */ /* 0x044fe20003f24270 */
[----:B------:R-:W-:Y:S02]  /*13940*/  VIADD R0, R0, 0xffffffff ;  /* 0xffffffff00007836 */ /* 0x000fe40000000000 */
[----:B------:R-:W-:-:S10]  /*13950*/  IMAD.MOV.U32 R20, RZ, RZ, R156 ;  /* 0x000000ffff147224 */ /* 0x000fd400078e009c */
[----:B0-----:R-:W-:Y:S05]  /*13960*/  @P1 BRA `(.L_x_1224) ;  /* 0xffffffd800b01947 */ /* 0x001fea000383ffff */
[----:B------:R-:W-:Y:S05]  /*13970*/  BSYNC B1 ;  /* 0x0000000000017941 */ /* 0x000fea0003800000 */
.L_x_1212:
[----:B------:R-:W-:Y:S05]  /*13980*/  BSYNC B0 ;  /* 0x0000000000007941 */ /* 0x000fea0003800000 */
.L_x_1211:
[----:B------:R-:W2:Y:S01]  /*13990*/  LDL R9, [R1+0x4c] ;  /* 0x00004c0001097983 */ /* 0x000ea20000100800 */
[----:B------:R-:W-:Y:S01]  /*139a0*/  BSSY B1, `(.L_x_1225) ;  /* 0x0000433000017945 */ /* 0x000fe20003800000 */
[----:B--2---:R-:W-:-:S13]  /*139b0*/  ISETP.GE.AND P1, PT, R0, R9, PT ;  /* 0x000000090000720c */ /* 0x004fda0003f26270 */
[----:B------:R-:W-:Y:S05]  /*139c0*/  @!P1 BRA `(.L_x_1226) ;  /* 0x0000004000c09947 */ /* 0x000fea0003800000 */
[----:B0-----:R0:W5:Y:S04]  /*139d0*/  LDL.LU R24, [R1+0x18] ;  /* 0x0000180001187983 */ /* 0x0011680000300800 */
[----:B------:R0:W5:Y:S04]  /*139e0*/  LDL.LU R25, [R1+0x1c] ;  /* 0x00001c0001197983 */ /* 0x0001680000300800 */
[----:B------:R0:W5:Y:S01]  /*139f0*/  LDL.LU R28, [R1+0x14] ;  /* 0x00001400011c7983 */ /* 0x0001620000300800 */
[----:B------:R-:W-:Y:S01]  /*13a00*/  BSSY B0, `(.L_x_1227) ;  /* 0x0000425000007945 */ /* 0x000fe20003800000 */
.L_x_1247:
[----:B------:R-:W-:-:S05]  /*13a10*/  VIADD R14, R19, 0x1 ;  /* 0x00000001130e7836 */ /* 0x000fca0000000000 */
[----:B------:R-:W-:-:S04]  /*13a20*/  ISETP.NE.AND P1, PT, R14, 0x2, PT ;  /* 0x000000020e00780c */ /* 0x000fc80003f25270 */
[----:B------:R-:W-:Y:S02]  /*13a30*/  SEL R9, RZ, 0x1, P1 ;  /* 0x00000001ff097807 */ /* 0x000fe40000800000 */
[----:B------:R-:W-:Y:S02]  /*13a40*/  SEL R14, R14, RZ, P1 ;  /* 0x000000ff0e0e7207 */ /* 0x000fe40000800000 */
[----:B------:R-:W-:Y:S01]  /*13a50*/  LOP3.LUT R9, R156, R9, RZ, 0x3c, !PT ;  /* 0x000000099c097212 */ /* 0x000fe200078e3cff */
[----:B------:R-:W-:Y:S06]  /*13a60*/  @!P0 BRA `(.L_x_1228) ;  /* 0x0000000000048947 */ /* 0x000fec0003800000 */
[----:B------:R-:W-:Y:S01]  /*13a70*/  BPT.TRAP 0x1 ;  /* 0x000000040000795c */ /* 0x000fe20000300000 */
.L_x_1228:
[----:B------:R-:W-:Y:S01]  /*13a80*/  IMAD R11, R14, 0x8, R18 ;  /* 0x000000080e0b7824 */ /* 0x000fe200078e0212 */
[----:B------:R-:W-:-:S04]  /*13a90*/  SHF.L.U32 R10, R9, 0x1f, RZ ;  /* 0x0000001f090a7819 */ /* 0x000fc800000006ff */
[----:B------:R1:W2:Y:S01]  /*13aa0*/  SYNCS.PHASECHK.TRANS64.TRYWAIT P1, [R11+URZ+0x13230], R10 ;  /* 0x0132300a0b0075a7 */ /* 0x0002a2000802017f */
[----:B------:R-:W-:Y:S05]  /*13ab0*/  @!P0 BRA `(.L_x_1229) ;  /* 0x0000000000048947 */ /* 0x000fea0003800000 */
[----:B------:R-:W-:Y:S01]  /*13ac0*/  BPT.TRAP 0x1 ;  /* 0x000000040000795c */ /* 0x000fe20000300000 */
.L_x_1229:
[----:B------:R-:W3:Y:S01]  /*13ad0*/  LDL R12, [R1+0x38] ;  /* 0x00003800010c7983 */ /* 0x000ee20000100800 */
[----:B------:R-:W-:Y:S01]  /*13ae0*/  BSSY B2, `(.L_x_1230) ;  /* 0x0000007000027945 */ /* 0x000fe20003800000 */
[----:B---3--:R-:W-:-:S04]  /*13af0*/  IMAD R15, R14, 0x280, R12 ;  /* 0x000002800e0f7824 */ /* 0x008fc800078e020c */
[C---:B------:R-:W-:Y:S02]  /*13b00*/  VIADD R12, R15.reuse, 0x80 ;  /* 0x000000800f0c7836 */ /* 0x040fe40000000000 */
[----:B------:R-:W-:Y:S01]  /*13b10*/  VIADD R20, R15, 0x100 ;  /* 0x000001000f147836 */ /* 0x000fe20000000000 */
[----:B--2---:R-:W-:Y:S06]  /*13b20*/  @P1 BRA `(.L_x_1231) ;  /* 0x0000000000081947 */ /* 0x004fec0003800000 */
[----:B------:R-:W2:Y:S02]  /*13b30*/  SYNCS.PHASECHK.TRANS64.TRYWAIT P1, [R11+URZ+0x13230], R10 ;  /* 0x0132300a0b0075a7 */ /* 0x000ea4000802017f */
[----:B--2---:R-:W-:Y:S05]  /*13b40*/  @!P1 BRA `(.L_x_1232) ;  /* 0x000000ec00a09947 */ /* 0x004fea0003800000 */
.L_x_1231:
[----:B------:R-:W-:Y:S05]  /*13b50*/  BSYNC B2 ;  /* 0x0000000000027941 */ /* 0x000fea0003800000 */
.L_x_1230:
[----:B-12---:R-:W-:Y:S01]  /*13b60*/  IMAD.MOV.U32 R10, RZ, RZ, R15 ;  /* 0x000000ffff0a7224 */ /* 0x006fe200078e000f */
        /* <DEDUP_REMOVED lines=86> */
.L_x_1233:
[----:B------:R-:W-:Y:S01]  /*140d0*/  SHF.L.U32 R10, R156, 0x1f, RZ ;  /* 0x0000001f9c0a7819 */ /* 0x000fe200000006ff */
[----:B------:R-:W-:-:S04]  /*140e0*/  IMAD R15, R19, 0x8, R18 ;  /* 0x00000008130f7824 */ /* 0x000fc800078e0212 */
[----:B------:R1:W2:Y:S01]  /*140f0*/  SYNCS.PHASECHK.TRANS64.TRYWAIT P1, [R15+URZ+0x13250], R10 ;  /* 0x0132500a0f0075a7 */ /* 0x0002a2000802017f */
[----:B------:R-:W-:Y:S05]  /*14100*/  @!P0 BRA `(.L_x_1234) ;  /* 0x0000000000048947 */ /* 0x000fea0003800000 */
[----:B------:R-:W-:Y:S01]  /*14110*/  BPT.TRAP 0x1 ;  /* 0x000000040000795c */ /* 0x000fe20000300000 */
.L_x_1234:
[----:B------:R-:W-:Y:S04]  /*14120*/  BSSY B2, `(.L_x_1235) ;  /* 0x0000004000027945 */ /* 0x000fe80003800000 */
[----:B--2---:R-:W-:Y:S05]  /*14130*/  @P1 BRA `(.L_x_1236) ;  /* 0x0000000000081947 */ /* 0x004fea0003800000 */
[----:B------:R-:W2:Y:S02]  /*14140*/  SYNCS.PHASECHK.TRANS64.TRYWAIT P1, [R15+URZ+0x13250], R10 ;  /* 0x0132500a0f0075a7 */ /* 0x000ea4000802017f */
[----:B--2---:R-:W-:Y:S05]  /*14150*/  @!P1 BRA `(.L_x_1237) ;  /* 0x000000e800309947 */ /* 0x004fea0003800000 */
.L_x_1236:
[----:B------:R-:W-:Y:S05]  /*14160*/  BSYNC B2 ;  /* 0x0000000000027941 */ /* 0x000fea0003800000 */
.L_x_1235:
[----:B-12---:R-:W-:Y:S01]  /*14170*/  VIADD R10, R18, 0x1000 ;  /* 0x00001000120a7836 */ /* 0x006fe20000000000 */
[----:B------:R-:W2:Y:S04]  /*14180*/  LDL R20, [R1+0x48] ;  /* 0x0000480001147983 */ /* 0x000ea80000100800 */
[----:B------:R-:W-:-:S04]  /*14190*/  SHF.R.U32.HI R10, RZ, 0x4, R10 ;  /* 0x00000004ff0a7819 */ /* 0x000fc8000001160a */
[----:B------:R-:W-:-:S04]  /*141a0*/  LOP3.LUT R10, R10, 0x3fff, RZ, 0xc0, !PT ;  /* 0x00003fff0a0a7812 */ /* 0x000fc800078ec0ff */
[----:B------:R-:W-:Y:S01]  /*141b0*/  LOP3.LUT R10, R10, 0x10000, RZ, 0xfc, !PT ;  /* 0x000100000a0a7812 */ /* 0x000fe200078efcff */
[----:B------:R-:W-:-:S04]  /*141c0*/  IMAD.MOV.U32 R11, RZ, RZ, -0x3ffffff0 ;  /* 0xc0000010ff0b7424 */ /* 0x000fc800078e00ff */
[----:B------:R-:W-:Y:S01]  /*141d0*/  IMAD R10, R19, 0x280, R10 ;  /* 0x00000280130a7824 */ /* 0x000fe200078e020a */
[----:B------:R-:W-:Y:S01]  /*141e0*/  R2UR UR7, R11 ;  /* 0x000000000b0772ca */ /* 0x000fe200000e0000 */
[----:B-----5:R-:W-:Y:S01]  /*141f0*/  WARPGROUP.ARRIVE ;  /* 0x00000000000079c5 */ /* 0x020fe20000000000 */
[----:B------:R-:W2:Y:S02]  /*14200*/  LDL R19, [R1+0x34] ;  /* 0x0000340001137983 */ /* 0x000ea40000100800 */
[----:B------:R-:W-:-:S13]  /*14210*/  R2UR UR6, R10 ;  /* 0x000000000a0672ca */ /* 0x000fda00000e0000 */
        /* <DEDUP_REMOVED lines=8> */
[----:B------:R-:W-:Y:S01]  /*142a0*/  WARPGROUP.ARRIVE ;  /* 0x00000000000079c5 */ /* 0x000fe20000000000 */
[----:B------:R-:W3:Y:S01]  /*142b0*/  LDL R152, [R1+0x24] ;  /* 0x0000240001987983 */ /* 0x000ee20000100800 */
[----:B------:R-:W-:Y:S01]  /*142c0*/  IMAD.MOV.U32 R11, RZ, RZ, -0x3ffffff0 ;  /* 0xc0000010ff0b7424 */ /* 0x000fe200078e00ff */
[----:B------:R-:W1:Y:S02]  /*142d0*/  LDC R153, c[0x0][0x448] ;  /* 0x00011200ff997b82 */ /* 0x000e640000000800 */
[----:B------:R-:W4:Y:S02]  /*142e0*/  LDL R154, [R1+0x8] ;  /* 0x00000800019a7983 */ /* 0x000f240000100800 */
[----:B------:R-:W-:Y:S02]  /*142f0*/  QGMMA.64x64x32.F32.E4M3.E4M3 R24, R148, gdesc[UR4], R24, gsb0 ;  /* 0x00e0000494187df3 */ /* 0x000fe40008000818 */
[----:B------:R-:W4:Y:S01]  /*14300*/  LDL R155, [R1+0x4] ;  /* 0x00000400019b7983 */ /* 0x000f220000100800 */
[----:B------:R-:W-:Y:S01]  /*14310*/  R2UR UR6, R12 ;  /* 0x000000000c0672ca */ /* 0x000fe200000e0000 */
[C---:B------:R-:W-:Y:S01]  /*14320*/  VIADD R12, R10.reuse, 0x180 ;  /* 0x000001800a0c7836 */ /* 0x040fe20000000000 */
[----:B------:R-:W-:Y:S01]  /*14330*/  R2UR UR7, R13 ;  /* 0x000000000d0772ca */ /* 0x000fe200000e0000 */
[----:B------:R-:W-:Y:S01]  /*14340*/  IMAD.MOV.U32 R13, RZ, RZ, -0x3ffffff0 ;  /* 0xc0000010ff0d7424 */ /* 0x000fe200078e00ff */
[----:B------:R-:W-:Y:S01]  /*14350*/  ULOP3.LUT UR4, URZ, UR42, URZ, 0x33, !UPT ;  /* 0x0000002a3f047292 */ /* 0x000fe2000f8e333f */
[----:B------:R-:W-:Y:S01]  /*14360*/  VIADD R10, R10, 0x200 ;  /* 0x000002000a0a7836 */ /* 0x000fe20000000000 */
[----:B-1----:R-:W-:-:S02]  /*14370*/  ISETP.NE.AND P2, PT, R153, 0x1, PT ;  /* 0x000000019900780c */ /* 0x002fc40003f45270 */
[----:B------:R-:W1:Y:S02]  /*14380*/  S2R R153, SR_TID.X ;  /* 0x0000000000997919 */ /* 0x000e640000002100 */
[----:B-1----:R-:W-:-:S04]  /*14390*/  LOP3.LUT R153, R153, 0x7f, RZ, 0xc0, !PT ;  /* 0x0000007f99997812 */ /* 0x002fc800078ec0ff */
[----:B------:R-:W-:Y:S02]  /*143a0*/  ISETP.NE.AND P1, PT, R153, RZ, PT ;  /* 0x000000ff9900720c */ /* 0x000fe40003f25270 */
[----:B------:R-:W1:Y:S01]  /*143b0*/  LDC R153, c[0x0][0x9e4] ;  /* 0x00027900ff997b82 */ /* 0x000e620000000800 */
[----:B------:R-:W-:Y:S02]  /*143c0*/  WARPGROUP.DEPBAR.LE gsb0, 0x0 ;  /* 0x00008000000079c5 */ /* 0x000fe40000010000 */
[----:B------:R-:W-:-:S06]  /*143d0*/  WARPGROUP.ARRIVE ;  /* 0x00000000000079c5 */ /* 0x000fcc0000000000 */
[----:B------:R-:W-:Y:S01]  /*143e0*/  QGMMA.64x64x32.F32.E4M3.E4M3 R24, R144, gdesc[UR4], R24, gsb0 ;  /* 0x00e0000490187df3 */ /* 0x000fe20008000818 */
[----:B------:R-:W-:Y:S02]  /*143f0*/  R2UR UR6, R12 ;  /* 0x000000000c0672ca */ /* 0x000fe400000e0000 */
[----:B------:R-:W-:Y:S01]  /*14400*/  R2UR UR7, R13 ;  /* 0x000000000d0772ca */ /* 0x000fe200000e0000 */
[----:B------:R-:W-:Y:S01]  /*14410*/  @!P1 IMAD R13, R14, 0x8, R18 ;  /* 0x000000080e0d9824 */ /* 0x000fe200078e0212 */
[----:B------:R-:W-:Y:S02]  /*14420*/  WARPGROUP.DEPBAR.LE gsb0, 0x0 ;  /* 0x00008000000079c5 */ /* 0x000fe40000010000 */
[----:B------:R-:W-:-:S09]  /*14430*/  WARPGROUP.ARRIVE ;  /* 0x00000000000079c5 */ /* 0x000fd20000000000 */
[----:B------:R-:W-:Y:S01]  /*14440*/  QGMMA.64x64x32.F32.E4M3.E4M3 R24, R140, gdesc[UR4], R24, gsb0 ;  /* 0x00e000048c187df3 */ /* 0x000fe20008000818 */
[----:B------:R-:W-:Y:S02]  /*14450*/  R2UR UR6, R10 ;  /* 0x000000000a0672ca */ /* 0x000fe400000e0000 */
[----:B------:R-:W-:Y:S01]  /*14460*/  R2UR UR7, R11 ;  /* 0x000000000b0772ca */ /* 0x000fe200000e0000 */
[----:B------:R-:W0:Y:S08]  /*14470*/  @P2 LDC R10, c[0x0][0x44c] ;  /* 0x00011300ff0a2b82 */ /* 0x000e300000000800 */
[----:B------:R-:W1:Y:S01]  /*14480*/  @P2 LDC R11, c[0x0][0x450] ;  /* 0x00011400ff0b2b82 */ /* 0x000e620000000800 */
[----:B--2---:R-:W-:-:S04]  /*14490*/  IMAD.IADD R12, R20, 0x1, R19 ;  /* 0x00000001140c7824 */ /* 0x004fc800078e0213 */
[----:B0-----:R-:W-:-:S05]  /*144a0*/  @P2 IMAD.HI.U32 R10, R12, R10, RZ ;  /* 0x0000000a0c0a2227 */ /* 0x001fca00078e00ff */
[----:B-1----:R-:W-:Y:S01]  /*144b0*/  @P2 SHF.R.U32.HI R12, RZ, R11, R10 ;  /* 0x0000000bff0c2219 */ /* 0x002fe2000001160a */
[----:B------:R-:W-:Y:S02]  /*144c0*/  @!P1 VIADD R10, R13, 0x13240 ;  /* 0x000132400d0a9836 */ /* 0x000fe40000000000 */
[----:B------:R-:W-:-:S03]  /*144d0*/  IMAD R13, R0, -0xa0, RZ ;  /* 0xffffff60000d7824 */ /* 0x000fc600078e02ff */
[----:B------:R-:W-:Y:S01]  /*144e0*/  @!P1 PRMT R10, RZ, 0x654, R10 ;  /* 0x00000654ff0a9816 */ /* 0x000fe2000000000a */
[----:B------:R-:W-:Y:S02]  /*144f0*/  WARPGROUP.DEPBAR.LE gsb0, 0x0 ;  /* 0x00008000000079c5 */ /* 0x000fe40000010000 */
[----:B------:R-:W-:-:S06]  /*14500*/  WARPGROUP.ARRIVE ;  /* 0x00000000000079c5 */ /* 0x000fcc0000000000 */
[----:B------:R-:W-:Y:S01]  /*14510*/  QGMMA.64x64x32.F32.E4M3.E4M3 R24, R136, gdesc[UR4], R24, gsb0 ;  /* 0x00e0000488187df3 */ /* 0x000fe20008000818 */
[----:B---3--:R-:W-:-:S04]  /*14520*/  IADD3 R20, -R152, 0x1, R13 ;  /* 0x0000000198147810 */ /* 0x008fc80007ffe10d */
[----:B----4-:R-:W-:-:S05]  /*14530*/  IADD3 R20, -R155, R20, R154 ;  /* 0x000000149b147210 */ /* 0x010fca0007ffe19a */
[C---:B------:R-:W-:Y:S02]  /*14540*/  VIADD R19, R20.reuse, UR39 ;  /* 0x0000002714137c36 */ /* 0x040fe40008000000 */
[----:B------:R-:W-:Y:S01]  /*14550*/  VIADD R20, R20, UR4 ;  /* 0x0000000414147c36 */ /* 0x000fe20008000000 */
[----:B------:R-:W-:Y:S02]  /*14560*/  WARPGROUP.DEPBAR.LE gsb0, 0x0 ;  /* 0x00008000000079c5 */ /* 0x000fe40000010000 */
[----:B------:R-:W0:Y:S01]  /*14570*/  SHFL.IDX PT, R139, R12, RZ, 0x1c1f ;  /* 0x001c1fff0c8b7589 */ /* 0x000e2200000e0000 */
[----:B------:R1:W-:Y:S01]  /*14580*/  @!P1 SYNCS.ARRIVE.TRANS64.RED.A1T0 RZ, [R10+URZ], RZ ;  /* 0x000000ff0aff99a7 */ /* 0x0003e2000810043f */
[----:B------:R-:W-:Y:S01]  /*14590*/  ISETP.GE.AND P1, PT, R153, 0x1, PT ;  /* 0x000000019900780c */ /* 0x000fe20003f26270 */
[----:B------:R-:W-:Y:S02]  /*145a0*/  IMAD.IADD R136, R13, 0x1, -R152 ;  /* 0x000000010d887824 */ /* 0x000fe400078e0a98 */
[----:B0-----:R-:W-:-:S02]  /*145b0*/  IMAD.IADD R137, R19, 0x1, R139 ;  /* 0x0000000113897824 */ /* 0x001fc400078e028b */
[----:B------:R-:W-:-:S08]  /*145c0*/  IMAD.IADD R138, R20, 0x1, R139 ;  /* 0x00000001148a7824 */ /* 0x000fd000078e028b */
[----:B-1----:R-:W-:Y:S05]  /*145d0*/  @!P1 BRA `(.L_x_1238) ;  /* 0x0000000000549947 */ /* 0x002fea0003800000 */
        /* <DEDUP_REMOVED lines=12> */
.L_x_1240:
[----:B------:R-:W-:-:S05]  /*146a0*/  IMAD.U32 R140, RZ, RZ, UR36 ;  /* 0x00000024ff8c7e24 */ /* 0x000fca000f8e00ff */
[----:B------:R-:W-:-:S13]  /*146b0*/  ISETP.NE.AND P1, PT, R140, 0x1, PT ;  /* 0x000000018c00780c */ /* 0x000fda0003f25270 */
[----:B------:R-:W0:Y:S02]  /*146c0*/  @P1 LDC.64 R10, c[0x0][0x9e8] ;  /* 0x00027a00ff0a1b82 */ /* 0x000e240000000a00 */
[----:B0-----:R-:W-:-:S05]  /*146d0*/  @P1 IMAD.HI.U32 R10, R139, R10, RZ ;  /* 0x0000000a8b0a1227 */ /* 0x001fca00078e00ff */
[----:B------:R-:W-:-:S07]  /*146e0*/  @P1 SHF.R.U32.HI R139, RZ, R11, R10 ;  /* 0x0000000bff8b1219 */ /* 0x000fce000001160a */
.L_x_1241:
[----:B------:R-:W-:Y:S05]  /*146f0*/  BSYNC B2 ;  /* 0x0000000000027941 */ /* 0x000fea0003800000 */
.L_x_1239:
[----:B------:R-:W-:-:S05]  /*14700*/  IMAD R139, R139, R140, R136 ;  /* 0x0000008c8b8b7224 */ /* 0x000fca00078e0288 */
[----:B------:R-:W-:Y:S02]  /*14710*/  VIMNMX R138, R138, R139, !PT ;  /* 0x0000008b8a8a7248 */ /* 0x000fe40007fe0100 */
[----:B------:R-:W-:-:S07]  /*14720*/  VIADDMNMX R137, R139, R140, R137, PT ;  /* 0x0000008c8b897246 */ /* 0x000fce0003800189 */
.L_x_1238:
        /* <DEDUP_REMOVED lines=247> */
.L_x_1244:
[----:B------:R-:W-:-:S05]  /*156a0*/  IMAD.U32 R13, RZ, RZ, UR36 ;  /* 0x00000024ff0d7e24 */ /* 0x000fca000f8e00ff */
[----:B------:R-:W-:-:S13]  /*156b0*/  ISETP.NE.AND P6, PT, R13, 0x1, PT ;  /* 0x000000010d00780c */ /* 0x000fda0003fc5270 */
[----:B------:R-:W0:Y:S02]  /*156c0*/  @P6 LDC.64 R10, c[0x0][0x9e8] ;  /* 0x00027a00ff0a6b82 */ /* 0x000e240000000a00 */
[----:B0-----:R-:W-:-:S05]  /*156d0*/  @P6 IMAD.HI.U32 R10, R12, R10, RZ ;  /* 0x0000000a0c0a6227 */ /* 0x001fca00078e00ff */
[----:B------:R-:W-:-:S07]  /*156e0*/  @P6 SHF.R.U32.HI R12, RZ, R11, R10 ;  /* 0x0000000bff0c6219 */ /* 0x000fce000001160a */
.L_x_1245:
[----:B------:R-:W-:Y:S05]  /*156f0*/  BSYNC B2 ;  /* 0x0000000000027941 */ /* 0x000fea0003800000 */
.L_x_1243:
[----:B------:R-:W-:-:S05]  /*15700*/  IMAD R12, R12, R13, R136 ;  /* 0x0000000d0c0c7224 */ /* 0x000fca00078e0288 */
[----:B------:R-:W-:Y:S02]  /*15710*/  VIMNMX R20, R20, R12, !PT ;  /* 0x0000000c14147248 */ /* 0x000fe40007fe0100 */
[----:B------:R-:W-:-:S07]  /*15720*/  VIADDMNMX R19, R12, R13, R19, PT ;  /* 0x0000000d0c137246 */ /* 0x000fce0003800113 */
.L_x_1242:
        /* <DEDUP_REMOVED lines=510> */
.L_x_1246:
[----:B------:R-:W2:Y:S01]  /*17710*/  LDL R12, [R1+0x3c] ;  /* 0x00003c00010c7983 */ /* 0x000ea20000100800 */
[----:B------:R-:W-:Y:S01]  /*17720*/  VIADD R15, R15, 0x13260 ;  /* 0x000132600f0f7836 */ /* 0x000fe20000000000 */
        /* <DEDUP_REMOVED lines=52> */
[----:B------:R-:W-:-:S02]  /*17a70*/  F2FP.SATFINITE.E4M3.F32.PACK_AB_MERGE_C R152, R121, R120, R124 ;  /* 0x000000787998723e */ /* 0x000fc4000480707c */
[----:B--2---:R-:W-:Y:S02]  /*17a80*/  PRMT R15, R12, 0x654, R15 ;  /* 0x000006540c0f7816 */ /* 0x004fe4000000000f */
[----:B------:R-:W2:Y:S01]  /*17a90*/  LDL R12, [R1+0x4c] ;  /* 0x00004c00010c7983 */ /* 0x000ea20000100800 */
[----:B------:R-:W-:Y:S01]  /*17aa0*/  F2FP.SATFINITE.E4M3.F32.PACK_AB_MERGE_C R153, R123, R122, R126 ;  /* 0x0000007a7b99723e */ /* 0x000fe2000480707e */
[----:B------:R1:W-:Y:S01]  /*17ab0*/  SYNCS.ARRIVE.TRANS64.RED.A1T0 RZ, [R15+URZ], RZ ;  /* 0x000000ff0fff79a7 */ /* 0x0003e2000810043f */
        /* <DEDUP_REMOVED lines=24> */
[----:B-1----:R-:W-:Y:S05]  /*17c40*/  @P1 BRA `(.L_x_1247) ;  /* 0xffffffbc00701947 */ /* 0x002fea000383ffff */
[----:B------:R-:W-:Y:S05]  /*17c50*/  BSYNC B0 ;  /* 0x0000000000007941 */ /* 0x000fea0003800000 */
.L_x_1227:
[----:B------:R1:W-:Y:S01]  /*17c60*/  STL [R1+0x18], R24 ;  /* 0x0000181801007387 */ /* 0x0003e20000100800 */
[----:B------:R-:W-:Y:S02]  /*17c70*/  IMAD.MOV.U32 R3, RZ, RZ, R11 ;  /* 0x000000ffff037224 */ /* 0x000fe400078e000b */
[----:B------:R-:W-:Y:S01]  /*17c80*/  IMAD.MOV.U32 R8, RZ, RZ, R10 ;  /* 0x000000ffff087224 */ /* 0x000fe200078e000a */
[----:B------:R1:W-:Y:S01]  /*17c90*/  STL [R1+0x1c], R25 ;  /* 0x00001c1901007387 */ /* 0x0003e20000100800 */
[----:B------:R-:W-:Y:S02]  /*17ca0*/  IMAD.MOV.U32 R19, RZ, RZ, R14 ;  /* 0x000000ffff137224 */ /* 0x000fe400078e000e */
[----:B------:R-:W-:Y:S01]  /*17cb0*/  IMAD.MOV.U32 R156, RZ, RZ, R9 ;  /* 0x000000ffff9c7224 */ /* 0x000fe200078e0009 */
[----:B------:R1:W-:Y:S06]  /*17cc0*/  STL [R1+0x14], R28 ;  /* 0x0000141c01007387 */ /* 0x0003ec0000100800 */
.L_x_1226:
[----:B------:R-:W-:Y:S05]  /*17cd0*/  BSYNC B1 ;  /* 0x0000000000017941 */ /* 0x000fea0003800000 */
.L_x_1225:
[----:B------:R-:W-:Y:S06]  /*17ce0*/  BAR.ARV 0x8, 0x200 ;  /* 0x0208000000007b1d */ /* 0x000fec0000002000 */
[----:B------:R-:W-:Y:S05]  /*17cf0*/  @!P0 BRA `(.L_x_1248) ;  /* 0x0000000000048947 */ /* 0x000fea0003800000 */
[----:B------:R-:W-:Y:S01]  /*17d00*/  BPT.TRAP 0x1 ;  /* 0x000000040000795c */ /* 0x000fe20000300000 */
.L_x_1248:
[----:B------:R-:W-:Y:S01]  /*17d10*/  IMAD R9, R19, 0x8, R18 ;  /* 0x0000000813097824 */ /* 0x000fe200078e0212 */
[----:B------:R-:W-:-:S04]  /*17d20*/  SHF.L.U32 R0, R156, 0x1f, RZ ;  /* 0x0000001f9c007819 */ /* 0x000fc800000006ff */
[----:B------:R2:W3:Y:S01]  /*17d30*/  SYNCS.PHASECHK.TRANS64.TRYWAIT P1, [R9+URZ+0x13250], R0 ;  /* 0x01325000090075a7 */ /* 0x0004e2000802017f */
[----:B------:R-:W-:Y:S05]  /*17d40*/  @!P0 BRA `(.L_x_1249) ;  /* 0x0000000000048947 */ /* 0x000fea0003800000 */
[----:B------:R-:W-:Y:S01]  /*17d50*/  BPT.TRAP 0x1 ;  /* 0x000000040000795c */ /* 0x000fe20000300000 */
.L_x_1249:
[----:B------:R-:W-:Y:S04]  /*17d60*/  BSSY B0, `(.L_x_1250) ;  /* 0x0000004000007945 */ /* 0x000fe80003800000 */
[----:B---3--:R-:W-:Y:S05]  /*17d70*/  @P1 BRA `(.L_x_1251) ;  /* 0x0000000000081947 */ /* 0x008fea0003800000 */
[----:B------:R-:W3:Y:S02]  /*17d80*/  SYNCS.PHASECHK.TRANS64.TRYWAIT P1, [R9+URZ+0x13250], R0 ;  /* 0x01325000090075a7 */ /* 0x000ee4000802017f */
[----:B---3--:R-:W-:Y:S05]  /*17d90*/  @!P1 BRA `(.L_x_1252) ;  /* 0x000000ac00349947 */ /* 0x008fea0003800000 */
.L_x_1251:
[----:B------:R-:W-:Y:S05]  /*17da0*/  BSYNC B0 ;  /* 0x0000000000007941 */ /* 0x000fea0003800000 */
.L_x_1250:
[----:B------:R-:W4:Y:S01]  /*17db0*/  LDL.LU R12, [R1+0x5c] ;  /* 0x00005c00010c7983 */ /* 0x000f220000300800 */
[----:B------:R-:W-:Y:S01]  /*17dc0*/  ULDC.64 UR4, c[0x0][0x9a0] ;  /* 0x0002680000047ab9 */ /* 0x000fe20000000a00 */
[----:B------:R-:W-:Y:S01]  /*17dd0*/  VIADD R18, R18, 0x1000 ;  /* 0x0000100012127836 */ /* 0x000fe20000000000 */
[----:B------:R-:W-:Y:S01]  /*17de0*/  ISETP.NE.U32.AND P1, PT, RZ, UR4, PT ;  /* 0x00000004ff007c0c */ /* 0x000fe2000bf25070 */
[----:B01----:R-:W5:Y:S03]  /*17df0*/  LDL.LU R24, [R1+0x18] ;  /* 0x0000180001187983 */ /* 0x003f660000300800 */
[----:B------:R-:W-:Y:S01]  /*17e00*/  ISETP.NE.AND.EX P1, PT, RZ, UR5, PT, P1 ;  /* 0x00000005ff007c0c */ /* 0x000fe2000bf25310 */
[----:B------:R-:W5:Y:S01]  /*17e10*/  LDL.LU R25, [R1+0x1c] ;  /* 0x00001c0001197983 */ /* 0x000f620000300800 */
[----:B------:R-:W-:-:S03]  /*17e20*/  SHF.R.U32.HI R18, RZ, 0x4, R18 ;  /* 0x00000004ff127819 */ /* 0x000fc60000011612 */
[----:B------:R-:W5:Y:S01]  /*17e30*/  LDL.LU R28, [R1+0x14] ;  /* 0x00001400011c7983 */ /* 0x000f620000300800 */
[----:B------:R-:W-:-:S04]  /*17e40*/  LOP3.LUT R18, R18, 0x3fff, RZ, 0xc0, !PT ;  /* 0x00003fff12127812 */ /* 0x000fc800078ec0ff */
[----:B------:R-:W-:-:S03]  /*17e50*/  LOP3.LUT R18, R18, 0x10000, RZ, 0xfc, !PT ;  /* 0x0001000012127812 */ /* 0x000fc600078efcff */
[----:B------:R-:W0:Y:S02]  /*17e60*/  @P1 LDC.64 R10, c[0x0][0x9c8] ;  /* 0x00027200ff0a1b82 */ /* 0x000e240000000a00 */
[----:B------:R-:W-:-:S05]  /*17e70*/  IMAD R4, R19, 0x280, R18 ;  /* 0x0000028013047824 */ /* 0x000fca00078e0212 */
[----:B------:R-:W-:Y:S02]  /*17e80*/  R2UR UR6, R4 ;  /* 0x00000000040672ca */ /* 0x000fe400000e0000 */
[----:B----4-:R-:W-:Y:S01]  /*17e90*/  @P1 SHF.R.S32.HI R5, RZ, 0x1f, R12 ;  /* 0x0000001fff051819 */ /* 0x010fe2000001140c */
[----:B0-----:R-:W-:-:S04]  /*17ea0*/  @P1 IMAD.WIDE.U32 R6, R12, R10, RZ ;  /* 0x0000000a0c061225 */ /* 0x001fc800078e00ff */
[----:B--23--:R-:W-:Y:S02]  /*17eb0*/  @P1 IMAD R0, R5, R10, RZ ;  /* 0x0000000a05001224 */ /* 0x00cfe400078e02ff */
[----:B------:R-:W-:-:S05]  /*17ec0*/  IMAD.MOV.U32 R5, RZ, RZ, -0x3ffffff0 ;  /* 0xc0000010ff057424 */ /* 0x000fca00078e00ff */
[----:B------:R-:W-:Y:S01]  /*17ed0*/  R2UR UR7, R5 ;  /* 0x00000000050772ca */ /* 0x000fe200000e0000 */
[----:B------:R-:W-:Y:S02]  /*17ee0*/  @P1 IMAD R5, R12, R11, R0 ;  /* 0x0000000b0c051224 */ /* 0x000fe400078e0200 */
[----:B------:R-:W2:Y:S01]  /*17ef0*/  LDL R0, [R1+0x60] ;  /* 0x0000600001007983 */ /* 0x000ea20000100800 */
[----:B-----5:R-:W-:Y:S01]  /*17f00*/  WARPGROUP.ARRIVE ;  /* 0x00000000000079c5 */ /* 0x020fe20000000000 */
[----:B------:R-:W2:Y:S02]  /*17f10*/  @P1 LDC.64 R10, c[0x0][0x9d0] ;  /* 0x00027400ff0a1b82 */ /* 0x000ea40000000a00 */
[----:B------:R-:W3:Y:S06]  /*17f20*/  LDL.LU R13, [R1] ;  /* 0x00000000010d7983 */ /* 0x000eec0000300800 */
[----:B------:R-:W-:Y:S01]  /*17f30*/  QGMMA.64x64x32.F32.E4M3.E4M3 R24, R152, gdesc[UR4], R24, gsb0 ;  /* 0x00e0000498187df3 */ /* 0x000fe20008000818 */
[----:B------:R-:W-:-:S02]  /*17f40*/  @P1 IMAD.IADD R7, R7, 0x1, R5 ;  /* 0x0000000107071824 */ /* 0x000fc400078e0205 */
[----:B------:R-:W-:Y:S01]  /*17f50*/  IMAD.MOV.U32 R12, RZ, RZ, 0x3f800000 ;  /* 0x3f800000ff0c7424 */ /* 0x000fe200078e00ff */
[----:B------:R-:W-:Y:S02]  /*17f60*/  WARPGROUP.DEPBAR.LE gsb0, 0x0 ;  /* 0x00008000000079c5 */ /* 0x000fe40000010000 */
[----:B------:R-:W-:Y:S01]  /*17f70*/  WARPGROUP.ARRIVE ;  /* 0x00000000000079c5 */ /* 0x000fe20000000000 */
[----:B--2---:R-:W-:-:S04]  /*17f80*/  @P1 IMAD.WIDE.U32 R6, R0, R10, R6 ;  /* 0x0000000a00061225 */ /* 0x004fc800078e0006 */
[----:B------:R-:W-:Y:S01]  /*17f90*/  @P1 IMAD R11, R0, R11, R7 ;  /* 0x0000000b000b1224 */ /* 0x000fe200078e0207 */
[----:B------:R-:W-:Y:S01]  /*17fa0*/  @P1 LEA R10, P2, R6, UR4, 0x2 ;  /* 0x00000004060a1c11 */ /* 0x000fe2000f8410ff */
[----:B------:R-:W-:-:S03]  /*17fb0*/  IMAD.MOV.U32 R7, RZ, RZ, -0x3ffffff0 ;  /* 0xc0000010ff077424 */ /* 0x000fc600078e00ff */
[----:B------:R-:W-:Y:S01]  /*17fc0*/  @P1 LEA.HI.X R11, R6, UR5, R11, 0x2, P2 ;  /* 0x00000005060b1c11 */ /* 0x000fe200090f140b */
[----:B------:R-:W-:Y:S01]  /*17fd0*/  VIADD R6, R4, 0x80 ;  /* 0x0000008004067836 */ /* 0x000fe20000000000 */
[----:B------:R-:W-:-:S03]  /*17fe0*/  R2UR UR7, R7 ;  /* 0x00000000070772ca */ /* 0x000fc600000e0000 */
[----:B------:R0:W2:Y:S01]  /*17ff0*/  @P1 LDG.E R12, desc[UR40][R10.64] ;  /* 0x000000280a0c1981 */ /* 0x0000a2000c1e1900 */
        /* <DEDUP_REMOVED lines=13> */
[----:B---3--:R-:W1:Y:S04]  /*180d0*/  SHFL.BFLY PT, R0, R13, 0x2, 0x1f ;  /* 0x0c401f000d007f89 */ /* 0x008e6800000e0000 */
[----:B------:R-:W3:Y:S01]  /*180e0*/  SHFL.BFLY PT, R6, R21, 0x2, 0x1f ;  /* 0x0c401f0015067f89 */ /* 0x000ee200000e0000 */
[----:B------:R-:W-:Y:S02]  /*180f0*/  VIADD R4, R4, 0x200 ;  /* 0x0000020004047836 */ /* 0x000fe40000000000 */
[----:B------:R-:W-:Y:S01]  /*18100*/  IMAD.MOV.U32 R5, RZ, RZ, -0x3ffffff0 ;  /* 0xc0000010ff057424 */ /* 0x000fe200078e00ff */
[----:B------:R-:W-:-:S02]  /*18110*/  WARPGROUP.DEPBAR.LE gsb0, 0x0 ;  /* 0x00008000000079c5 */ /* 0x000fc40000010000 */
[----:B------:R-:W-:-:S06]  /*18120*/  WARPGROUP.ARRIVE ;  /* 0x00000000000079c5 */ /* 0x000fcc0000000000 */
[----:B------:R-:W-:Y:S01]  /*18130*/  QGMMA.64x64x32.F32.E4M3.E4M3 R24, R140, gdesc[UR4], R24, gsb0 ;  /* 0x00e000048c187df3 */ /* 0x000fe20008000818 */
[----:B------:R-:W-:Y:S02]  /*18140*/  R2UR UR6, R4 ;  /* 0x00000000040672ca */ /* 0x000fe400000e0000 */
[----:B------:R-:W-:Y:S01]  /*18150*/  R2UR UR7, R5 ;  /* 0x00000000050772ca */ /* 0x000fe200000e0000 */
[----:B-1----:R-:W-:-:S01]  /*18160*/  FADD.FTZ R0, R0, R13 ;  /* 0x0000000d00007221 */ /* 0x002fc20000010000 */
[----:B---3--:R-:W-:-:S04]  /*18170*/  FADD.FTZ R6, R6, R21 ;  /* 0x0000001506067221 */ /* 0x008fc80000010000 */
        /* <DEDUP_REMOVED lines=32> */
.L_x_1253:
[----:B------:R-:W2:Y:S01]  /*18380*/  LDL.LU R2, [R1+0x3c] ;  /* 0x00003c0001027983 */ /* 0x000ea20000300800 */
[----:B------:R-:W-:Y:S02]  /*18390*/  VIADD R9, R9, 0x13260 ;  /* 0x0001326009097836 */ /* 0x000fe40000000000 */
[-C--:B------:R-:W-:Y:S01]  /*183a0*/  FMUL.FTZ R24, R24, R5.reuse ;  /* 0x0000000518187220 */ /* 0x080fe20000410000 */
[-C--:B------:R-:W-:Y:S02]  /*183b0*/  FMUL.FTZ R29, R29, R5.reuse ;  /* 0x000000051d1d7220 */ /* 0x080fe40000410000 */
[----:B--2---:R-:W-:Y:S02]  /*183c0*/  PRMT R9, R2, 0x654, R9 ;  /* 0x0000065402097816 */ /* 0x004fe40000000009 */
[----:B------:R-:W2:Y:S01]  /*183d0*/  LDL.LU R2, [R1+0x74] ;  /* 0x0000740001027983 */ /* 0x000ea20000300800 */
[----:B------:R-:W-:Y:S01]  /*183e0*/  VIADD R19, R19, 0x1 ;  /* 0x0000000113137836 */ /* 0x000fe20000000000 */
[----:B------:R0:W-:Y:S01]  /*183f0*/  SYNCS.ARRIVE.TRANS64.RED.A1T0 RZ, [R9+URZ], RZ ;  /* 0x000000ff09ff79a7 */ /* 0x0001e2000810043f */
[-C--:B------:R-:W-:Y:S01]  /*18400*/  FMUL.FTZ R32, R32, R5.reuse ;  /* 0x0000000520207220 */ /* 0x080fe20000410000 */
[-C--:B------:R-:W-:Y:S01]  /*18410*/  FMUL.FTZ R37, R37, R5.reuse ;  /* 0x0000000525257220 */ /* 0x080fe20000410000 */
[-C--:B------:R-:W-:Y:S01]  /*18420*/  FMUL.FTZ R40, R40, R5.reuse ;  /* 0x0000000528287220 */ /* 0x080fe20000410000 */
[----:B------:R-:W-:Y:S01]  /*18430*/  ISETP.NE.AND P1, PT, R19, 0x2, PT ;  /* 0x000000021300780c */ /* 0x000fe20003f25270 */
        /* <DEDUP_REMOVED lines=11> */
[----:B------:R-:W-:Y:S01]  /*184f0*/  SEL R5, RZ, 0x1, P1 ;  /* 0x00000001ff057807 */ /* 0x000fe20000800000 */
        /* <DEDUP_REMOVED lines=17> */
[----:B------:R-:W-:-:S02]  /*18610*/  LOP3.LUT R156, R156, R5, RZ, 0x3c, !PT ;  /* 0x000000059c9c7212 */ /* 0x000fc400078e3cff */
[----:B------:R-:W-:Y:S01]  /*18620*/  SEL R19, R19, RZ, P1 ;  /* 0x000000ff13137207 */ /* 0x000fe20000800000 */
[----:B--2---:R-:W-:-:S05]  /*18630*/  VIADD R2, R2, 0x1 ;  /* 0x0000000102027836 */ /* 0x004fca0000000000 */
[----:B------:R0:W-:Y:S02]  /*18640*/  STL [R1+0x74], R2 ;  /* 0x0000740201007387 */ /* 0x0001e40000100800 */
.L_x_1143:
[----:B------:R-:W2:Y:S01]  /*18650*/  LDL R79, [R1+0x6c] ;  /* 0x00006c00014f7983 */ /* 0x000ea20000100800 */
[----:B------:R-:W0:Y:S01]  /*18660*/  S2UR UR4, SR_CgaCtaId ;  /* 0x00000000000479c3 */ /* 0x000e220000008800 */
[----:B------:R-:W-:Y:S01]  /*18670*/  MOV R18, 0x400 ;  /* 0x0000040000127802 */ /* 0x000fe20000000f00 */
[----:B------:R-:W-:Y:S01]  /*18680*/  BSSY B0, `(.L_x_1254) ;  /* 0x00002ab000007945 */ /* 0x000fe20003800000 */
[----:B------:R-:W1:Y:S01]  /*18690*/  S2R R81, SR_TID.X ;  /* 0x0000000000517919 */ /* 0x000e620000002100 */
[----:B0-----:R-:W-:-:S05]  /*186a0*/  IMAD.U32 R2, RZ, RZ, UR4 ;  /* 0x00000004ff027e24 */ /* 0x001fca000f8e00ff */
[----:B------:R-:W-:Y:S01]  /*186b0*/  LEA R18, R2, R18, 0x18 ;  /* 0x0000001202127211 */ /* 0x000fe200078ec0ff */
[----:B------:R-:W-:Y:S01]  /*186c0*/  BAR.SYNC.DEFER_BLOCKING 0x5, 0x200 ;  /* 0x0148000000007b1d */ /* 0x000fe20000010000 */
[----:B-1----:R-:W-:-:S05]  /*186d0*/  VIADD R63, R81, 0xffffff80 ;  /* 0xffffff80513f7836 */ /* 0x002fca0000000000 */
[----:B------:R0:W-:Y:S01]  /*186e0*/  STL [R1+0x3c], R2 ;  /* 0x00003c0201007387 */ /* 0x0001e20000100800 */
[----:B------:R-:W-:-:S04]  /*186f0*/  SHF.R.S32.HI R66, RZ, 0x1f, R63 ;  /* 0x0000001fff427819 */ /* 0x000fc8000001143f */
[----:B------:R-:W-:-:S04]  /*18700*/  LEA.HI R62, R66, R63, RZ, 0x3 ;  /* 0x0000003f423e7211 */ /* 0x000fc800078f18ff */
[----:B0-----:R-:W-:Y:S02]  /*18710*/  LOP3.LUT R2, R62, 0xfffffff8, RZ, 0xc0, !PT ;  /* 0xfffffff83e027812 */ /* 0x001fe400078ec0ff */
[----:B------:R-:W-:-:S03]  /*18720*/  SHF.R.S32.HI R62, RZ, 0x3, R62 ;  /* 0x00000003ff3e7819 */ /* 0x000fc6000001143e */
[----:B------:R-:W-:Y:S01]  /*18730*/  IMAD.IADD R61, R63, 0x1, -R2 ;  /* 0x000000013f3d7824 */ /* 0x000fe200078e0a02 */
[----:B------:R-:W0:Y:S03]  /*18740*/  LDS.128 R4, [R18+0x132d0] ;  /* 0x0132d00012047984 */ /* 0x000e260000000c00 */
[----:B------:R-:W-:-:S05]  /*18750*/  IMAD.SHL.U32 R21, R61, 0x8, RZ ;  /* 0x000000083d157824 */ /* 0x000fca00078e00ff */
[----:B------:R-:W-:Y:S01]  /*18760*/  SHF.R.S32.HI R60, RZ, 0x1f, R21 ;  /* 0x0000001fff3c7819 */ /* 0x000fe20000011415 */
[----:B0-----:R0:W-:Y:S04]  /*18770*/  STL.64 [R1+0x50], R4 ;  /* 0x0000500401007387 */ /* 0x0011e80000100a00 */
[----:B------:R0:W-:Y:S01]  /*18780*/  STL.64 [R1+0x58], R6 ;  /* 0x0000580601007387 */ /* 0x0001e20000100a00 */
[----:B------:R-:W-:Y:S06]  /*18790*/  BAR.ARV 0x4, 0x200 ;  /* 0x0108000000007b1d */ /* 0x000fec0000002000 */
[----:B--2---:R-:W-:-:S13]  /*187a0*/  ISETP.NE.AND P1, PT, R79, RZ, PT ;  /* 0x000000ff4f00720c */ /* 0x004fda0003f25270 */
[----:B------:R-:W1:Y:S02]  /*187b0*/  @!P1 LDC R79, c[0x0][0xad4] ;  /* 0x0002b500ff4f9b82 */ /* 0x000e640000000800 */
[----:B-1----:R0:W-:Y:S01]  /*187c0*/  @!P1 STL [R1+0x6c], R79 ;  /* 0x00006c4f01009387 */ /* 0x0021e20000100800 */
[----:B------:R-:W-:Y:S05]  /*187d0*/  @P0 BRA `(.L_x_1255) ;  /* 0x0000001c00ec0947 */ /* 0x000fea0003800000 */
[----:B------:R-:W-:Y:S01]  /*187e0*/  IMAD.SHL.U32 R2, R81, 0x4, RZ ;  /* 0x0000000451027824 */ /* 0x000fe200078e00ff */
[----:B------:R-:W-:Y:S01]  /*187f0*/  ULDC.64 UR4, c[0x4][0x38] ;  /* 0x01000e0000047ab9 */ /* 0x000fe20000000a00 */
[----:B------:R-:W2:Y:S01]  /*18800*/  LDL R84, [R1+0x60] ;  /* 0x0000600001547983 */ /* 0x000ea20000100800 */
[----:B0-----:R-:W0:Y:S02]  /*18810*/  S2R R5, SR_SWINHI ;  /* 0x0000000000057919 */ /* 0x001e240000002f00 */
[----:B------:R-:W-:Y:S01]  /*18820*/  LOP3.LUT R2, R2, 0xc, RZ, 0xc0, !PT ;  /* 0x0000000c02027812 */ /* 0x000fe200078ec0ff */
[----:B------:R-:W-:Y:S01]  /*18830*/  ULDC.64 UR6, c[0x0][0xc08] ;  /* 0x0003020000067ab9 */ /* 0x000fe20000000a00 */
[----:B------:R-:W3:Y:S01]  /*18840*/  LDL.LU R87, [R1+0x70] ;  /* 0x0000700001577983 */ /* 0x000ee20000300800 */
[----:B------:R-:W-:Y:S01]  /*18850*/  BAR.SYNC.DEFER_BLOCKING 0x1, 0x180 ;  /* 0x0046000000007b1d */ /* 0x000fe20000010000 */
[----:B------:R-:W-:-:S05]  /*18860*/  IADD3 R8, P0, R2, UR4, RZ ;  /* 0x0000000402087c10 */ /* 0x000fca000ff1e0ff */
[----:B------:R-:W-:Y:S01]  /*18870*/  IMAD.X R9, RZ, RZ, UR5, P0 ;  /* 0x00000005ff097e24 */ /* 0x000fe200080e06ff */
[----:B------:R-:W-:Y:S01]  /*18880*/  LEA.HI R4, R66, R63, RZ, 0x5 ;  /* 0x0000003f42047211 */ /* 0x000fe200078f28ff */
[----:B------:R-:W-:Y:S01]  /*18890*/  ULDC.64 UR4, c[0x0][0xc00] ;  /* 0x0003000000047ab9 */ /* 0x000fe20000000a00 */
[----:B------:R-:W4:Y:S04]  /*188a0*/  LDL R86, [R1+0x48] ;  /* 0x0000480001567983 */ /* 0x000f280000100800 */
[----:B------:R1:W2:Y:S01]  /*188b0*/  LDG.E.CONSTANT R8, desc[UR40][R8.64] ;  /* 0x0000002808087981 */ /* 0x0002a2000c1e9900 */
[----:B------:R-:W-:-:S03]  /*188c0*/  LOP3.LUT P0, R2, R81, 0x3, RZ, 0xc0, !PT ;  /* 0x0000000351027812 */ /* 0x000fc6000780c0ff */
[----:B------:R-:W4:Y:S01]  /*188d0*/  LDL R85, [R1+0x34] ;  /* 0x0000340001557983 */ /* 0x000f220000100800 */
[----:B------:R-:W-:Y:S02]  /*188e0*/  ISETP.EQ.OR P0, PT, R2, 0x3, !P0 ;  /* 0x000000030200780c */ /* 0x000fe40004702670 */
[----:B------:R-:W-:Y:S01]  /*188f0*/  LEA.HI R2, R66, R63, RZ, 0x4 ;  /* 0x0000003f42027211 */ /* 0x000fe200078f20ff */
[----:B------:R-:W-:Y:S01]  /*18900*/  IMAD.SHL.U32 R6, R4, 0x20, RZ ;  /* 0x0000002004067824 */ /* 0x000fe200078e00ff */
[----:B------:R-:W4:Y:S02]  /*18910*/  LDL R83, [R1+0x78] ;  /* 0x0000780001537983 */ /* 0x000f240000100800 */
[----:B------:R-:W-:Y:S02]  /*18920*/  SHF.R.S32.HI R7, RZ, 0x4, R2 ;  /* 0x00000004ff077819 */ /* 0x000fe40000011402 */
[C---:B------:R-:W-:Y:S02]  /*18930*/  LOP3.LUT R4, R2.reuse, 0x3fffff0, RZ, 0xc0, !PT ;  /* 0x03fffff002047812 */ /* 0x040fe400078ec0ff */
[----:B------:R-:W-:-:S02]  /*18940*/  LEA.HI R2, R2, R7, RZ, 0x1 ;  /* 0x0000000702027211 */ /* 0x000fc400078f08ff */
[----:B------:R-:W-:Y:S02]  /*18950*/  SEL R57, R44, R3, P0 ;  /* 0x000000032c397207 */ /* 0x000fe40000000000 */
[----:B------:R-:W-:Y:S01]  /*18960*/  SEL R76, R3, R44, P0 ;  /* 0x0000002c034c7207 */ /* 0x000fe20000000000 */
[----:B------:R-:W-:Y:S01]  /*18970*/  IMAD.IADD R4, R63, 0x1, -R4 ;  /* 0x000000013f047824 */ /* 0x000fe200078e0a04 */
[----:B------:R-:W-:Y:S02]  /*18980*/  LOP3.LUT R3, R6, 0xfffffc00, RZ, 0xc0, !PT ;  /* 0xfffffc0006037812 */ /* 0x000fe400078ec0ff */
[----:B------:R-:W-:-:S03]  /*18990*/  LOP3.LUT R2, R2, 0x1ffffffe, RZ, 0xc0, !PT ;  /* 0x1ffffffe02027812 */ /* 0x000fc600078ec0ff */
[----:B------:R-:W-:Y:S02]  /*189a0*/  IMAD R3, R4, 0x40, R3 ;  /* 0x0000004004037824 */ /* 0x000fe400078e0203 */
[----:B------:R-:W-:-:S04]  /*189b0*/  IMAD.IADD R2, R7, 0x1, -R2 ;  /* 0x0000000107027824 */ /* 0x000fc800078e0a02 */
[----:B------:R-:W-:Y:S01]  /*189c0*/  IMAD R7, R2, 0x8, R3 ;  /* 0x0000000802077824 */ /* 0x000fe200078e0203 */
[----:B------:R-:W-:Y:S02]  /*189d0*/  MOV R2, R18 ;  /* 0x0000001200027202 */ /* 0x000fe40000000f00 */
[----:B0-----:R-:W-:-:S03]  /*189e0*/  MOV R3, R5 ;  /* 0x0000000500037202 */ /* 0x001fc60000000f00 */
[----:B------:R-:W-:Y:S01]  /*189f0*/  IMAD.WIDE R4, R7, 0x2, R2 ;  /* 0x0000000207047825 */ /* 0x000fe200078e0202 */
[----:B-1----:R-:W-:Y:S02]  /*18a00*/  SEL R9, R36, R37, P0 ;  /* 0x0000002524097207 */ /* 0x002fe40000000000 */
[----:B------:R-:W-:Y:S02]  /*18a10*/  SEL R78, R37, R36, P0 ;  /* 0x00000024254e7207 */ /* 0x000fe40000000000 */
[C---:B------:R-:W-:Y:S02]  /*18a20*/  IADD3 R65, P3, R4.reuse, 0x20, RZ ;  /* 0x0000002004417810 */ /* 0x040fe40007f7e0ff */
[----:B------:R-:W-:Y:S02]  /*18a30*/  LOP3.LUT R7, R4, 0x380, RZ, 0xc0, !PT ;  /* 0x0000038004077812 */ /* 0x000fe400078ec0ff */
[----:B------:R-:W-:Y:S02]  /*18a40*/  SEL R37, R30, R31, P0 ;  /* 0x0000001f1e257207 */ /* 0x000fe40000000000 */
[----:B------:R-:W-:-:S02]  /*18a50*/  SEL R56, R31, R30, P0 ;  /* 0x0000001e1f387207 */ /* 0x000fc40000000000 */
[----:B------:R-:W-:Y:S02]  /*18a60*/  SEL R77, R28, R29, P0 ;  /* 0x0000001d1c4d7207 */ /* 0x000fe40000000000 */
[----:B------:R-:W-:Y:S02]  /*18a70*/  SEL R82, R29, R28, P0 ;  /* 0x0000001c1d527207 */ /* 0x000fe40000000000 */
[----:B------:R-:W-:Y:S02]  /*18a80*/  IADD3 R31, P2, R4, 0x40, RZ ;  /* 0x00000040041f7810 */ /* 0x000fe40007f5e0ff */
[----:B------:R-:W-:Y:S02]  /*18a90*/  SEL R11, R48, R49, P0 ;  /* 0x00000031300b7207 */ /* 0x000fe40000000000 */
[----:B------:R-:W-:Y:S02]  /*18aa0*/  SEL R28, R49, R48, P0 ;  /* 0x00000030311c7207 */ /* 0x000fe40000000000 */
[----:B------:R-:W-:-:S02]  /*18ab0*/  LOP3.LUT R64, R65, 0x380, RZ, 0xc0, !PT ;  /* 0x0000038041407812 */ /* 0x000fc400078ec0ff */
[----:B------:R-:W-:Y:S02]  /*18ac0*/  SEL R15, R34, R35, P0 ;  /* 0x00000023220f7207 */ /* 0x000fe40000000000 */
[----:B------:R-:W-:Y:S02]  /*18ad0*/  SEL R48, R35, R34, P0 ;  /* 0x0000002223307207 */ /* 0x000fe40000000000 */
[----:B------:R-:W-:Y:S02]  /*18ae0*/  SHF.R.U64 R7, R7, 0x3, RZ ;  /* 0x0000000307077819 */ /* 0x000fe400000012ff */
[----:B------:R-:W-:Y:S02]  /*18af0*/  IADD3 R35, P1, R4, 0x60, RZ ;  /* 0x0000006004237810 */ /* 0x000fe40007f3e0ff */
[----:B------:R-:W-:Y:S02]  /*18b00*/  LOP3.LUT R6, R31, 0x380, RZ, 0xc0, !PT ;  /* 0x000003801f067812 */ /* 0x000fe400078ec0ff */
[----:B------:R-:W-:-:S02]  /*18b10*/  SHF.R.U64 R64, R64, 0x3, RZ ;  /* 0x0000000340407819 */ /* 0x000fc400000012ff */
[----:B------:R-:W-:Y:S02]  /*18b20*/  LOP3.LUT R4, R7, R4, RZ, 0x3c, !PT ;  /* 0x0000000407047212 */ /* 0x000fe400078e3cff */
[----:B------:R-:W-:Y:S02]  /*18b30*/  LOP3.LUT R10, R35, 0x380, RZ, 0xc0, !PT ;  /* 0x00000380230a7812 */ /* 0x000fe400078ec0ff */
[----:B------:R-:W-:Y:S01]  /*18b40*/  SHF.R.U64 R6, R6, 0x3, RZ ;  /* 0x0000000306067819 */ /* 0x000fe200000012ff */
[--C-:B------:R-:W-:Y:S01]  /*18b50*/  IMAD.X R69, RZ, RZ, R5.reuse, P1 ;  /* 0x000000ffff457224 */ /* 0x100fe200008e0605 */
[----:B------:R-:W-:Y:S01]  /*18b60*/  LOP3.LUT R64, R64, R65, RZ, 0x3c, !PT ;  /* 0x0000004140407212 */ /* 0x000fe200078e3cff */
[--C-:B------:R-:W-:Y:S01]  /*18b70*/  IMAD.X R7, RZ, RZ, R5.reuse, P2 ;  /* 0x000000ffff077224 */ /* 0x100fe200010e0605 */
[----:B------:R-:W-:Y:S01]  /*18b80*/  SEL R71, R32, R33, P0 ;  /* 0x0000002120477207 */ /* 0x000fe20000000000 */
[----:B------:R-:W-:Y:S01]  /*18b90*/  IMAD.X R65, RZ, RZ, R5, P3 ;  /* 0x000000ffff417224 */ /* 0x000fe200018e0605 */
[----:B------:R-:W-:-:S02]  /*18ba0*/  SEL R58, R33, R32, P0 ;  /* 0x00000020213a7207 */ /* 0x000fc40000000000 */
[----:B------:R-:W-:Y:S02]  /*18bb0*/  MOV R73, R4 ;  /* 0x0000000400497202 */ /* 0x000fe40000000f00 */
[----:B------:R-:W-:Y:S02]  /*18bc0*/  SEL R75, R24, R25, P0 ;  /* 0x00000019184b7207 */ /* 0x000fe40000000000 */
[----:B------:R-:W-:Y:S02]  /*18bd0*/  SEL R80, R25, R24, P0 ;  /* 0x0000001819507207 */ /* 0x000fe40000000000 */
[----:B------:R-:W-:Y:S02]  /*18be0*/  SEL R13, R26, R27, P0 ;  /* 0x0000001b1a0d7207 */ /* 0x000fe40000000000 */
[----:B------:R-:W-:Y:S02]  /*18bf0*/  SEL R32, R27, R26, P0 ;  /* 0x0000001a1b207207 */ /* 0x000fe40000000000 */
[----:B------:R-:W-:-:S02]  /*18c00*/  SHF.R.U64 R10, R10, 0x3, RZ ;  /* 0x000000030a0a7819 */ /* 0x000fc400000012ff */
[----:B-----5:R-:W-:Y:S02]  /*18c10*/  SEL R45, R40, R41, P0 ;  /* 0x00000029282d7207 */ /* 0x020fe40000000000 */
[----:B------:R-:W-:Y:S02]  /*18c20*/  SEL R74, R41, R40, P0 ;  /* 0x00000028294a7207 */ /* 0x000fe40000000000 */
[----:B------:R-:W-:Y:S02]  /*18c30*/  LOP3.LUT R6, R6, R31, RZ, 0x3c, !PT ;  /* 0x0000001f06067212 */ /* 0x000fe400078e3cff */
        /* <DEDUP_REMOVED lines=12> */
[----:B------:R-:W-:Y:S02]  /*18d00*/  LOP3.LUT R68, R10, R35, RZ, 0x3c, !PT ;  /* 0x000000230a447212 */ /* 0x000fe400078e3cff */
[----:B------:R-:W-:Y:S02]  /*18d10*/  MOV R67, R6 ;  /* 0x0000000600437202 */ /* 0x000fe40000000f00 */
[----:B------:R-:W-:-:S02]  /*18d20*/  MOV R64, R64 ;  /* 0x0000004000407202 */ /* 0x000fc40000000f00 */
[----:B------:R-:W-:Y:S02]  /*18d30*/  MOV R68, R68 ;  /* 0x0000004400447202 */ /* 0x000fe40000000f00 */
[----:B------:R-:W-:Y:S01]  /*18d40*/  ISETP.NE.U32.AND P1, PT, RZ, UR4, PT ;  /* 0x00000004ff007c0c */ /* 0x000fe2000bf25070 */
[----:B------:R-:W-:Y:S01]  /*18d50*/  IMAD.MOV.U32 R65, RZ, RZ, RZ ;  /* 0x000000ffff417224 */ /* 0x000fe200078e00ff */
[----:B--2---:R-:W-:Y:S01]  /*18d60*/  LOP3.LUT R5, R8, 0x2, RZ, 0x3c, !PT ;  /* 0x0000000208057812 */ /* 0x004fe200078e3cff */
[----:B------:R-:W-:Y:S04]  /*18d70*/  SHFL.IDX PT, R30, R75, R8, 0x1c1f ;  /* 0x001c1f084b1e7589 */ /* 0x000fe800000e0000 */
[----:B------:R-:W0:Y:S04]  /*18d80*/  SHFL.IDX PT, R31, R80, R5, 0x1c1f ;  /* 0x001c1f05501f7589 */ /* 0x000e2800000e0000 */
[----:B------:R-:W-:Y:S04]  /*18d90*/  SHFL.IDX PT, R46, R13, R8, 0x1c1f ;  /* 0x001c1f080d2e7589 */ /* 0x000fe800000e0000 */
[----:B------:R-:W1:Y:S04]  /*18da0*/  SHFL.IDX PT, R47, R32, R5, 0x1c1f ;  /* 0x001c1f05202f7589 */ /* 0x000e6800000e0000 */
[----:B------:R-:W-:Y:S04]  /*18db0*/  SHFL.IDX PT, R34, R71, R8, 0x1c1f ;  /* 0x001c1f0847227589 */ /* 0x000fe800000e0000 */
[----:B------:R-:W-:Y:S04]  /*18dc0*/  SHFL.IDX PT, R10, R57, R8, 0x1c1f ;  /* 0x001c1f08390a7589 */ /* 0x000fe800000e0000 */
[----:B------:R-:W2:Y:S04]  /*18dd0*/  SHFL.IDX PT, R35, R58, R5, 0x1c1f ;  /* 0x001c1f053a237589 */ /* 0x000ea800000e0000 */
[----:B------:R-:W-:Y:S04]  /*18de0*/  SHFL.IDX PT, R50, R15, R8, 0x1c1f ;  /* 0x001c1f080f327589 */ /* 0x000fe800000e0000 */
[----:B------:R-:W3:Y:S04]  /*18df0*/  SHFL.IDX PT, R51, R48, R5, 0x1c1f ;  /* 0x001c1f0530337589 */ /* 0x000ee800000e0000 */
[----:B------:R-:W-:Y:S04]  /*18e00*/  SHFL.IDX PT, R4, R77, R8, 0x1c1f ;  /* 0x001c1f084d047589 */ /* 0x000fe800000e0000 */
[----:B------:R-:W-:Y:S04]  /*18e10*/  SHFL.IDX PT, R6, R9, R8, 0x1c1f ;  /* 0x001c1f0809067589 */ /* 0x000fe800000e0000 */
[----:B------:R-:W-:Y:S04]  /*18e20*/  SHFL.IDX PT, R38, R45, R8, 0x1c1f ;  /* 0x001c1f082d267589 */ /* 0x000fe800000e0000 */
[----:B------:R-:W4:Y:S04]  /*18e30*/  SHFL.IDX PT, R7, R82, R5, 0x1c1f ;  /* 0x001c1f0552077589 */ /* 0x000f2800000e0000 */
[----:B------:R-:W-:Y:S04]  /*18e40*/  SHFL.IDX PT, R14, R37, R8, 0x1c1f ;  /* 0x001c1f08250e7589 */ /* 0x000fe800000e0000 */
[----:B------:R-:W-:Y:S04]  /*18e50*/  SHFL.IDX PT, R24, R25, R8, 0x1c1f ;  /* 0x001c1f0819187589 */ /* 0x000fe800000e0000 */
[----:B------:R-:W4:Y:S04]  /*18e60*/  SHFL.IDX PT, R39, R74, R5, 0x1c1f ;  /* 0x001c1f054a277589 */ /* 0x000f2800000e0000 */
[----:B------:R-:W-:Y:S04]  /*18e70*/  SHFL.IDX PT, R54, R27, R8, 0x1c1f ;  /* 0x001c1f081b367589 */ /* 0x000fe800000e0000 */
[----:B------:R-:W-:Y:S04]  /*18e80*/  SHFL.IDX PT, R58, R33, R8, 0x1c1f ;  /* 0x001c1f08213a7589 */ /* 0x000fe800000e0000 */
[----:B------:R-:W4:Y:S04]  /*18e90*/  SHFL.IDX PT, R15, R56, R5, 0x1c1f ;  /* 0x001c1f05380f7589 */ /* 0x000f2800000e0000 */
[----:B------:R-:W4:Y:S04]  /*18ea0*/  SHFL.IDX PT, R55, R36, R5, 0x1c1f ;  /* 0x001c1f0524377589 */ /* 0x000f2800000e0000 */
[----:B------:R-:W4:Y:S04]  /*18eb0*/  SHFL.IDX PT, R57, R40, R5, 0x1c1f ;  /* 0x001c1f0528397589 */ /* 0x000f2800000e0000 */
[----:B------:R-:W-:Y:S04]  /*18ec0*/  SHFL.IDX PT, R42, R11, R8, 0x1c1f ;  /* 0x001c1f080b2a7589 */ /* 0x000fe800000e0000 */
[----:B------:R-:W4:Y:S04]  /*18ed0*/  SHFL.IDX PT, R9, R78, R5, 0x1c1f ;  /* 0x001c1f054e097589 */ /* 0x000f2800000e0000 */
[----:B------:R0:W4:Y:S04]  /*18ee0*/  SHFL.IDX PT, R43, R28, R5, 0x1c1f ;  /* 0x001c1f051c2b7589 */ /* 0x00012800000e0000 */
[----:B------:R-:W4:Y:S04]  /*18ef0*/  SHFL.IDX PT, R25, R52, R5, 0x1c1f ;  /* 0x001c1f0534197589 */ /* 0x000f2800000e0000 */
[----:B------:R-:W4:Y:S04]  /*18f00*/  SHFL.IDX PT, R11, R76, R5, 0x1c1f ;  /* 0x001c1f054c0b7589 */ /* 0x000f2800000e0000 */
[----:B------:R-:W-:Y:S04]  /*18f10*/  SHFL.IDX PT, R26, R29, R8, 0x1c1f ;  /* 0x001c1f081d1a7589 */ /* 0x000fe800000e0000 */
[----:B------:R-:W-:Y:S04]  /*18f20*/  SHFL.IDX PT, R59, R59, R8, 0x1c1f ;  /* 0x001c1f083b3b7589 */ /* 0x000fe800000e0000 */
[----:B------:R1:W4:Y:S04]  /*18f30*/  SHFL.IDX PT, R27, R44, R5, 0x1c1f ;  /* 0x001c1f052c1b7589 */ /* 0x00032800000e0000 */
[----:B------:R-:W4:Y:S04]  /*18f40*/  SHFL.IDX PT, R72, R72, R5, 0x1c1f ;  /* 0x001c1f0548487589 */ /* 0x000f2800000e0000 */
[----:B------:R-:W-:Y:S04]  /*18f50*/  SHFL.IDX PT, R12, R41, R8, 0x1c1f ;  /* 0x001c1f08290c7589 */ /* 0x000fe800000e0000 */
[----:B------:R3:W4:Y:S01]  /*18f60*/  SHFL.IDX PT, R13, R70, R5, 0x1c1f ;  /* 0x001c1f05460d7589 */ /* 0x00072200000e0000 */
[----:B0-----:R-:W-:-:S02]  /*18f70*/  SEL R28, R30, R31, P0 ;  /* 0x0000001f1e1c7207 */ /* 0x001fc40000000000 */
[----:B-1----:R-:W-:Y:S02]  /*18f80*/  SEL R44, R46, R47, P0 ;  /* 0x0000002f2e2c7207 */ /* 0x002fe40000000000 */
[----:B------:R-:W-:Y:S02]  /*18f90*/  SEL R30, R31, R30, P0 ;  /* 0x0000001e1f1e7207 */ /* 0x000fe40000000000 */
[----:B--2---:R-:W-:Y:S02]  /*18fa0*/  SEL R32, R34, R35, P0 ;  /* 0x0000002322207207 */ /* 0x004fe40000000000 */
[----:B------:R-:W-:Y:S01]  /*18fb0*/  SEL R46, R47, R46, P0 ;  /* 0x0000002e2f2e7207 */ /* 0x000fe20000000000 */
[----:B---3--:R-:W0:Y:S01]  /*18fc0*/  LDC.64 R70, c[0x0][0xc00] ;  /* 0x00030000ff467b82 */ /* 0x008e220000000a00 */
[----:B------:R-:W-:Y:S02]  /*18fd0*/  SEL R48, R50, R51, P0 ;  /* 0x0000003332307207 */ /* 0x000fe40000000000 */
[----:B----4-:R-:W-:-:S02]  /*18fe0*/  SEL R29, R4, R7, P0 ;  /* 0x00000007041d7207 */ /* 0x010fc40000000000 */
        /* <DEDUP_REMOVED lines=41> */
[----:B------:R0:W-:Y:S04]  /*19280*/  STSM.16.M88.4 [R73], R24 ;  /* 0x0000001849007844 */ /* 0x0001e80000000200 */
[----:B------:R1:W-:Y:S04]  /*19290*/  STSM.16.M88.4 [R64], R4 ;  /* 0x0000000440007844 */ /* 0x0003e80000000200 */
[----:B------:R-:W-:Y:S04]  /*192a0*/  STSM.16.M88.4 [R67], R8 ;  /* 0x0000000843007844 */ /* 0x000fe80000000200 */
[----:B------:R2:W-:Y:S01]  /*192b0*/  STSM.16.M88.4 [R68], R12 ;  /* 0x0000000c44007844 */ /* 0x0005e20000000200 */
[----:B------:R-:W-:Y:S01]  /*192c0*/  BAR.SYNC.DEFER_BLOCKING 0x1, 0x180 ;  /* 0x0046000000007b1d */ /* 0x000fe20000010000 */
[----:B------:R-:W-:Y:S01]  /*192d0*/  ISETP.NE.AND.EX P0, PT, RZ, UR5, PT, P1 ;  /* 0x00000005ff007c0c */ /* 0x000fe2000bf05310 */
[----:B0-----:R-:W-:Y:S01]  /*192e0*/  IMAD.WIDE R24, R87, 0x4, R70 ;  /* 0x0000000457187825 */ /* 0x001fe200078e0246 */
[----:B------:R-:W-:-:S05]  /*192f0*/  ISETP.GT.AND P3, PT, R79, 0x1, PT ;  /* 0x000000014f00780c */ /* 0x000fca0003f64270 */
[----:B-1----:R-:W0:Y:S06]  /*19300*/  LDC R64, c[0x0][0xbe8] ;  /* 0x0002fa00ff407b82 */ /* 0x002e2c0000000800 */
[----:B------:R-:W3:Y:S01]  /*19310*/  @P0 LDG.E R65, desc[UR40][R24.64] ;  /* 0x0000002818410981 */ /* 0x000ee2000c1e1900 */
[----:B------:R-:W-:-:S04]  /*19320*/  ISETP.NE.U32.AND P1, PT, RZ, UR6, PT ;  /* 0x00000006ff007c0c */ /* 0x000fc8000bf25070 */
[----:B------:R-:W-:-:S13]  /*19330*/  ISETP.NE.AND.EX P1, PT, RZ, UR7, PT, P1 ;  /* 0x00000007ff007c0c */ /* 0x000fda000bf25310 */
[----:B------:R-:W1:Y:S02]  /*19340*/  @P1 LDC.64 R26, c[0x0][0xc08] ;  /* 0x00030200ff1a1b82 */ /* 0x000e640000000a00 */
[----:B-1----:R-:W-:-:S04]  /*19350*/  @P1 IMAD.WIDE R4, R87, 0x4, R26 ;  /* 0x0000000457041825 */ /* 0x002fc800078e021a */
[----:B------:R-:W-:-:S05]  /*19360*/  IMAD.MOV.U32 R26, RZ, RZ, 0x9b8 ;  /* 0x000009b8ff1a7424 */ /* 0x000fca00078e00ff */
[----:B------:R-:W-:-:S04]  /*19370*/  SEL R26, R26, 0x978, P3 ;  /* 0x000009781a1a7807 */ /* 0x000fc80001800000 */
[----:B--2---:R-:W1:Y:S08]  /*19380*/  LDC.64 R12, c[0x0][R26+0x220] ;  /* 0x000088001a0c7b82 */ /* 0x004e700000000a00 */
[----:B------:R-:W2:Y:S01]  /*19390*/  LDC.64 R10, c[0x0][R26+0x218] ;  /* 0x000086001a0a7b82 */ /* 0x000ea20000000a00 */
[----:B0-----:R-:W-:-:S07]  /*193a0*/  ISETP.NE.AND P4, PT, R64, 0x1, PT ;  /* 0x000000014000780c */ /* 0x001fce0003f85270 */
[----:B------:R-:W0:Y:S01]  /*193b0*/  LDC.64 R8, c[0x0][R26+0x228] ;  /* 0x00008a001a087b82 */ /* 0x000e220000000a00 */
[----:B------:R-:W-:Y:S02]  /*193c0*/  ULDC UR6, c[0x0][0xa88] ;  /* 0x0002a20000067ab9 */ /* 0x000fe40000000800 */
[----:B------:R-:W-:-:S05]  /*193d0*/  IMAD.U32 R69, RZ, RZ, UR6 ;  /* 0x00000006ff457e24 */ /* 0x000fca000f8e00ff */
[----:B------:R4:W4:Y:S01]  /*193e0*/  LDC.64 R6, c[0x0][R26+0x210] ;  /* 0x000084001a067b82 */ /* 0x0009220000000a00 */
[----:B------:R1:W5:Y:S01]  /*193f0*/  @P1 LDG.E R69, desc[UR40][R4.64] ;  /* 0x0000002804451981 */ /* 0x000362000c1e1900 */
[----:B------:R-:W-:-:S06]  /*19400*/  ISETP.NE.U32.AND P2, PT, RZ, UR4, PT ;  /* 0x00000004ff007c0c */ /* 0x000fcc000bf45070 */
[----:B------:R-:W0:Y:S01]  /*19410*/  @P4 LDC R68, c[0x0][0xbec] ;  /* 0x0002fb00ff444b82 */ /* 0x000e220000000800 */
[----:B------:R-:W-:-:S07]  /*19420*/  ISETP.NE.AND.EX P2, PT, RZ, UR5, PT, P2 ;  /* 0x00000005ff007c0c */ /* 0x000fce000bf45320 */
[----:B------:R-:W4:Y:S08]  /*19430*/  @P4 LDC R75, c[0x0][0xbf0] ;  /* 0x0002fc00ff4b4b82 */ /* 0x000f300000000800 */
[----:B-1----:R-:W1:Y:S01]  /*19440*/  LDC.64 R4, c[0x0][0xba8] ;  /* 0x0002ea00ff047b82 */ /* 0x002e620000000a00 */
[----:B------:R-:W-:Y:S02]  /*19450*/  SHF.R.S32.HI R15, RZ, 0x1f, R87 ;  /* 0x0000001fff0f7819 */ /* 0x000fe40000011457 */
[----:B------:R-:W-:-:S02]  /*19460*/  SEL R67, R87, RZ, !P2 ;  /* 0x000000ff57437207 */ /* 0x000fc40005000000 */
[----:B------:R-:W-:Y:S02]  /*19470*/  SEL R15, R15, RZ, !P2 ;  /* 0x000000ff0f0f7207 */ /* 0x000fe40005000000 */
[----:B------:R-:W-:Y:S01]  /*19480*/  LEA.HI R70, R66, R63, RZ, 0x7 ;  /* 0x0000003f42467211 */ /* 0x000fe200078f38ff */
[----:B------:R-:W-:Y:S02]  /*19490*/  IMAD R13, R13, R67, RZ ;  /* 0x000000430d0d7224 */ /* 0x000fe400078e02ff */
[-C--:B--2---:R-:W-:Y:S02]  /*194a0*/  IMAD R71, R11, R84.reuse, RZ ;  /* 0x000000540b477224 */ /* 0x084fe400078e02ff */
[----:B------:R-:W-:Y:S01]  /*194b0*/  IMAD.IADD R11, R86, 0x1, R85 ;  /* 0x00000001560b7824 */ /* 0x000fe200078e0255 */
[----:B------:R-:W-:Y:S01]  /*194c0*/  LOP3.LUT R66, R70, 0xffffff80, RZ, 0xc0, !PT ;  /* 0xffffff8046427812 */ /* 0x000fe200078ec0ff */
[----:B------:R-:W-:Y:S01]  /*194d0*/  IMAD R73, R12, R15, R13 ;  /* 0x0000000f0c497224 */ /* 0x000fe200078e020d */
[----:B------:R-:W-:Y:S01]  /*194e0*/  SEL R27, R83, RZ, P3 ;  /* 0x000000ff531b7207 */ /* 0x000fe20001800000 */
[----:B------:R-:W-:-:S04]  /*194f0*/  IMAD.WIDE.U32 R14, R10, R84, RZ ;  /* 0x000000540a0e7225 */ /* 0x000fc800078e00ff */
[----:B------:R-:W-:-:S04]  /*19500*/  IMAD.WIDE.U32 R12, R12, R67, RZ ;  /* 0x000000430c0c7225 */ /* 0x000fc800078e00ff */
[----:B0-----:R-:W-:Y:S01]  /*19510*/  @P4 IMAD.HI.U32 R10, R11, R68, RZ ;  /* 0x000000440b0a4227 */ /* 0x001fe200078e00ff */
[----:B-1----:R-:W0:Y:S03]  /*19520*/  @!P3 LDC R4, c[0x0][0xb50] ;  /* 0x0002d400ff04bb82 */ /* 0x002e260000000800 */
[----:B------:R-:W-:Y:S02]  /*19530*/  IMAD.IADD R72, R63, 0x1, -R66 ;  /* 0x000000013f487824 */ /* 0x000fe400078e0a42 */
[----:B------:R-:W-:Y:S02]  /*19540*/  IMAD.IADD R71, R15, 0x1, R71 ;  /* 0x000000010f477824 */ /* 0x000fe400078e0247 */
[----:B------:R-:W-:Y:S01]  /*19550*/  IMAD.IADD R73, R13, 0x1, R73 ;  /* 0x000000010d497824 */ /* 0x000fe200078e0249 */
[----:B------:R-:W1:Y:S01]  /*19560*/  @!P3 LDC R5, c[0x0][0xb54] ;  /* 0x0002d500ff05bb82 */ /* 0x000e620000000800 */
[----:B------:R-:W-:Y:S01]  /*19570*/  IMAD.MOV.U32 R13, RZ, RZ, R11 ;  /* 0x000000ffff0d7224 */ /* 0x000fe200078e000b */
[----:B----4-:R-:W-:Y:S01]  /*19580*/  @P4 SHF.R.U32.HI R13, RZ, R75, R10 ;  /* 0x0000004bff0d4219 */ /* 0x010fe2000001160a */
[----:B------:R-:W-:-:S02]  /*19590*/  IMAD R15, R9, R27, RZ ;  /* 0x0000001b090f7224 */ /* 0x000fc400078e02ff */
[----:B------:R-:W-:Y:S01]  /*195a0*/  IMAD.WIDE.U32 R8, R8, R27, RZ ;  /* 0x0000001b08087225 */ /* 0x000fe200078e00ff */
[----:B------:R-:W-:Y:S02]  /*195b0*/  SHF.R.S32.HI R27, RZ, 0x1f, R72 ;  /* 0x0000001fff1b7819 */ /* 0x000fe40000011448 */
[----:B------:R-:W-:Y:S02]  /*195c0*/  SHF.R.S32.HI R70, RZ, 0x7, R70 ;  /* 0x00000007ff467819 */ /* 0x000fe40000011446 */
[--C-:B---3--:R-:W-:Y:S02]  /*195d0*/  IADD3 R12, P2, P5, R12, R14, R65.reuse ;  /* 0x0000000e0c0c7210 */ /* 0x108fe40007d5e041 */
[----:B------:R-:W-:Y:S01]  /*195e0*/  SHF.R.S32.HI R66, RZ, 0x1f, R65 ;  /* 0x0000001fff427819 */ /* 0x000fe20000011441 */
[----:B------:R-:W-:Y:S02]  /*195f0*/  IMAD.IADD R14, R9, 0x1, R15 ;  /* 0x00000001090e7824 */ /* 0x000fe400078e020f */
[----:B------:R-:W-:Y:S01]  /*19600*/  IMAD.MOV R15, RZ, RZ, -R13 ;  /* 0x000000ffff0f7224 */ /* 0x000fe200078e0a0d */
[----:B------:R-:W-:-:S02]  /*19610*/  IADD3.X R10, R73, R71, R66, P2, P5 ;  /* 0x00000047490a7210 */ /* 0x000fc400017ea442 */
[----:B------:R-:W-:Y:S02]  /*19620*/  IADD3 R8, P2, P5, R13, R12, R8 ;  /* 0x0000000c0d087210 */ /* 0x000fe40007d5e008 */
[----:B------:R-:W-:Y:S01]  /*19630*/  LEA.HI R12, R27, R72, RZ, 0x2 ;  /* 0x000000481b0c7211 */ /* 0x000fe200078f10ff */
[----:B------:R-:W-:Y:S01]  /*19640*/  IMAD R15, R64, R15, R11 ;  /* 0x0000000f400f7224 */ /* 0x000fe200078e020b */
[----:B------:R-:W-:Y:S02]  /*19650*/  SHF.R.S32.HI R9, RZ, 0x1f, R13 ;  /* 0x0000001fff097819 */ /* 0x000fe4000001140d */
[--C-:B------:R-:W-:Y:S02]  /*19660*/  SHF.R.S32.HI R26, RZ, 0x2, R12.reuse ;  /* 0x00000002ff1a7819 */ /* 0x100fe4000001140c */
[----:B------:R-:W-:Y:S01]  /*19670*/  SHF.R.S32.HI R63, RZ, 0x1f, R12 ;  /* 0x0000001fff3f7819 */ /* 0x000fe2000001140c */
[----:B------:R-:W-:Y:S01]  /*19680*/  IMAD R7, R7, R15, RZ ;  /* 0x0000000f07077224 */ /* 0x000fe200078e02ff */
[----:B------:R-:W-:-:S02]  /*19690*/  SHF.R.S32.HI R13, RZ, 0x1f, R15 ;  /* 0x0000001fff0d7819 */ /* 0x000fc4000001140f */
[----:B------:R-:W-:Y:S02]  /*196a0*/  IADD3.X R9, R9, R10, R14, P2, P5 ;  /* 0x0000000a09097210 */ /* 0x000fe400017ea40e */
[----:B------:R-:W-:Y:S01]  /*196b0*/  LEA.HI R63, R63, R26, RZ, 0x3 ;  /* 0x0000001a3f3f7211 */ /* 0x000fe200078f18ff */
[----:B------:R-:W-:Y:S01]  /*196c0*/  IMAD.HI R10, R70, 0x55555556, RZ ;  /* 0x55555556460a7827 */ /* 0x000fe200078e02ff */
[----:B------:R-:W-:Y:S02]  /*196d0*/  LEA.HI R27, R27, R72, RZ, 0x5 ;  /* 0x000000481b1b7211 */ /* 0x000fe400078f28ff */
[----:B------:R-:W-:Y:S01]  /*196e0*/  LOP3.LUT R63, R63, 0xfffffff8, RZ, 0xc0, !PT ;  /* 0xfffffff83f3f7812 */ /* 0x000fe200078ec0ff */
[C---:B------:R-:W-:Y:S02]  /*196f0*/  IMAD R7, R6.reuse, R13, R7 ;  /* 0x0000000d06077224 */ /* 0x040fe400078e0207 */
[----:B------:R-:W-:Y:S01]  /*19700*/  IMAD.WIDE.U32 R8, R6, R15, R8 ;  /* 0x0000000f06087225 */ /* 0x000fe200078e0008 */
[----:B------:R-:W-:-:S02]  /*19710*/  LEA.HI R13, R10, R10, RZ, 0x1 ;  /* 0x0000000a0a0d7211 */ /* 0x000fc400078f08ff */
[----:B------:R-:W-:Y:S01]  /*19720*/  SHF.R.S32.HI R27, RZ, 0x5, R27 ;  /* 0x00000005ff1b7819 */ /* 0x000fe2000001141b */
[----:B------:R-:W-:Y:S01]  /*19730*/  IMAD.IADD R6, R9, 0x1, R7 ;  /* 0x0000000109067824 */ /* 0x000fe200078e0207 */
[----:B0-----:R-:W-:Y:S01]  /*19740*/  LEA R10, P2, R8, R4, 0x2 ;  /* 0x00000004080a7211 */ /* 0x001fe200078410ff */
[----:B------:R-:W-:Y:S02]  /*19750*/  IMAD.IADD R26, R26, 0x1, -R63 ;  /* 0x000000011a1a7824 */ /* 0x000fe400078e0a3f */
[----:B------:R-:W-:Y:S01]  /*19760*/  IMAD R13, R13, -0x3, R70 ;  /* 0xfffffffd0d0d7824 */ /* 0x000fe200078e0246 */
[----:B-1----:R-:W-:Y:S01]  /*19770*/  LEA.HI.X R5, R8, R5, R6, 0x2, P2 ;  /* 0x0000000508057211 */ /* 0x002fe200010f1406 */
[----:B------:R-:W-:Y:S01]  /*19780*/  IMAD R26, R27, 0x10, R26 ;  /* 0x000000101b1a7824 */ /* 0x000fe200078e021a */
[----:B------:R-:W-:Y:S07]  /*19790*/  @P1 BRA `(.L_x_1256) ;  /* 0x0000000000101947 */ /* 0x000fee0003800000 */
[----:B------:R-:W-:Y:S05]  /*197a0*/  @!P0 BRA `(.L_x_1256) ;  /* 0x00000000000c8947 */ /* 0x000fea0003800000 */
[----:B------:R-:W2:Y:S04]  /*197b0*/  LDG.E R4, desc[UR40][R24.64] ;  /* 0x0000002818047981 */ /* 0x000ea8000c1e1900 */
[----:B-----5:R-:W2:Y:S02]  /*197c0*/  LDG.E R69, desc[UR40][R24.64+0x4] ;  /* 0x0000042818457981 */ /* 0x020ea4000c1e1900 */
[----:B--2---:R-:W-:-:S07]  /*197d0*/  IMAD.IADD R69, R69, 0x1, -R4 ;  /* 0x0000000145457824 */ /* 0x004fce00078e0a04 */
.L_x_1256:
[----:B------:R-:W-:Y:S01]  /*197e0*/  IMAD R12, R13, 0x40, R26 ;  /* 0x000000400d0c7824 */ /* 0x000fe200078e021a */
[----:B------:R-:W-:Y:S01]  /*197f0*/  SHFL.IDX PT, R6, R10, RZ, 0x1c1f ;  /* 0x001c1fff0a067589 */ /* 0x000fe200000e0000 */
[----:B-----5:R-:W-:Y:S01]  /*19800*/  IMAD R63, R69, R64, RZ ;  /* 0x00000040453f7224 */ /* 0x020fe200078e02ff */
[----:B------:R-:W-:Y:S01]  /*19810*/  LOP3.LUT P0, RZ, R72, 0x3, RZ, 0xc0, !PT ;  /* 0x0000000348ff7812 */ /* 0x000fe2000780c0ff */
[----:B------:R-:W-:Y:S01]  /*19820*/  IMAD.IADD R12, R12, 0x1, R85 ;  /* 0x000000010c0c7824 */ /* 0x000fe200078e0255 */
        /* <DEDUP_REMOVED lines=8> */
[----:B------:R-:W-:Y:S05]  /*198b0*/  @P3 BRA `(.L_x_1257) ;  /* 0x0000000400a03947 */ /* 0x000fea0003800000 */
[----:B------:R-:W-:Y:S01]  /*198c0*/  IMAD R5, R62, 0x40, R21 ;  /* 0x000000403e057824 */ /* 0x000fe200078e0215 */
[----:B------:R-:W1:Y:S01]  /*198d0*/  @P4 LDC R31, c[0x0][0xbf0] ;  /* 0x0002fc00ff1f4b82 */ /* 0x000e620000000800 */
[----:B------:R-:W-:Y:S02]  /*198e0*/  ULDC.64 UR4, c[0x0][0xaa0] ;  /* 0x0002a80000047ab9 */ /* 0x000fe40000000a00 */
[----:B------:R-:W-:-:S03]  /*198f0*/  IMAD.WIDE R2, R5, 0x2, R2 ;  /* 0x0000000205027825 */ /* 0x000fc600078e0202 */
[C---:B0-----:R-:W-:Y:S02]  /*19900*/  IADD3 R9, P0, R2.reuse, 0x1800, RZ ;  /* 0x0000180002097810 */ /* 0x041fe40007f1e0ff */
        /* <DEDUP_REMOVED lines=18> */
[----:B------:R-:W-:Y:S02]  /*19a30*/  IMAD R66, R66, UR4, RZ ;  /* 0x0000000442427c24 */ /* 0x000fe4000f8e02ff */
[----:B------:R-:W-:Y:S01]  /*19a40*/  IMAD.X R25, RZ, RZ, R3, P0 ;  /* 0x000000ffff197224 */ /* 0x000fe200000e0603 */
[----:B------:R-:W-:-:S04]  /*19a50*/  SHF.R.U64 R0, R0, 0x3, RZ ;  /* 0x0000000300007819 */ /* 0x000fc800000012ff */
[----:B------:R-:W-:Y:S02]  /*19a60*/  LOP3.LUT R24, R0, R27, RZ, 0x3c, !PT ;  /* 0x0000001b00187212 */ /* 0x000fe400078e3cff */
[----:B------:R-:W0:Y:S01]  /*19a70*/  @P4 LDC R0, c[0x0][0xbec] ;  /* 0x0002fb00ff004b82 */ /* 0x000e220000000800 */
[C---:B------:R-:W-:Y:S02]  /*19a80*/  IMAD R29, R65.reuse, UR5, R66 ;  /* 0x00000005411d7c24 */ /* 0x040fe4000f8e0242 */
[----:B------:R-:W-:Y:S01]  /*19a90*/  IMAD.WIDE.U32 R2, R65, UR4, RZ ;  /* 0x0000000441027c25 */ /* 0x000fe2000f8e00ff */
[----:B------:R-:W-:-:S03]  /*19aa0*/  ULDC.64 UR4, c[0x0][0xae8] ;  /* 0x0002ba0000047ab9 */ /* 0x000fc60000000a00 */
[----:B------:R-:W-:Y:S01]  /*19ab0*/  IMAD R61, R61, 0x30, R62 ;  /* 0x000000303d3d7824 */ /* 0x000fe200078e023e */
[----:B------:R-:W-:Y:S01]  /*19ac0*/  SHF.R.S32.HI R20, RZ, 0x1f, R67 ;  /* 0x0000001fff147819 */ /* 0x000fe20000011443 */
[----:B------:R-:W-:Y:S01]  /*19ad0*/  IMAD.IADD R3, R3, 0x1, R29 ;  /* 0x0000000103037824 */ /* 0x000fe200078e021d */
[----:B------:R-:W5:Y:S01]  /*19ae0*/  LD.E.128 R24, desc[UR40][R24.64] ;  /* 0x0000002818187980 */ /* 0x000f62000c101d00 */
[----:B------:R-:W-:Y:S02]  /*19af0*/  IMAD.IADD R61, R85, 0x1, R61 ;  /* 0x00000001553d7824 */ /* 0x000fe400078e023d */
[C---:B------:R-:W-:Y:S01]  /*19b00*/  IMAD.WIDE.U32 R2, R84.reuse, UR4, R2 ;  /* 0x0000000454027c25 */ /* 0x040fe2000f8e0002 */
[----:B------:R-:W-:Y:S01]  /*19b10*/  @!PT LDS RZ, [RZ] ;  /* 0x00000000fffff984 */ /* 0x000fe20000000800 */
[----:B------:R-:W-:Y:S01]  /*19b20*/  @!PT LDS RZ, [RZ] ;  /* 0x00000000fffff984 */ /* 0x000fe20000000800 */
[----:B------:R-:W-:Y:S01]  /*19b30*/  @!PT LDS RZ, [RZ] ;  /* 0x00000000fffff984 */ /* 0x000fe20000000800 */
[----:B------:R-:W-:Y:S01]  /*19b40*/  @!PT LDS RZ, [RZ] ;  /* 0x00000000fffff984 */ /* 0x000fe20000000800 */
[----:B------:R1:W-:Y:S06]  /*19b50*/  MEMBAR.ALL.CTA ;  /* 0x0000000000007992 */ /* 0x0003ec0000008000 */
[----:B-1----:R-:W1:Y:S01]  /*19b60*/  FENCE.VIEW.ASYNC.S ;  /* 0x00000000000073c6 */ /* 0x002e620000000000 */
[----:B------:R-:W-:Y:S01]  /*19b70*/  IMAD R3, R84, UR5, R3 ;  /* 0x0000000554037c24 */ /* 0x000fe2000f8e0203 */
[----:B------:R-:W-:Y:S01]  /*19b80*/  ULDC.64 UR4, c[0x0][0xaf0] ;  /* 0x0002bc0000047ab9 */ /* 0x000fe20000000a00 */
[----:B------:R-:W-:-:S02]  /*19b90*/  IMAD.MOV.U32 R29, RZ, RZ, R61 ;  /* 0x000000ffff1d7224 */ /* 0x000fc400078e003d */
[----:B------:R-:W-:Y:S02]  /*19ba0*/  IMAD R20, R20, UR4, RZ ;  /* 0x0000000414147c24 */ /* 0x000fe4000f8e02ff */
[----:B------:R-:W-:-:S04]  /*19bb0*/  IMAD.WIDE.U32 R2, R67, UR4, R2 ;  /* 0x0000000443027c25 */ /* 0x000fc8000f8e0002 */
[----:B0-----:R-:W-:-:S04]  /*19bc0*/  @P4 IMAD.HI.U32 R0, R61, R0, RZ ;  /* 0x000000003d004227 */ /* 0x001fc800078e00ff */
[----:B------:R-:W-:Y:S01]  /*19bd0*/  IMAD.IADD R62, R62, 0x1, R85 ;  /* 0x000000013e3e7824 */ /* 0x000fe200078e0255 */
[----:B------:R-:W-:Y:S01]  /*19be0*/  @P4 SHF.R.U32.HI R29, RZ, R31, R0 ;  /* 0x0000001fff1d4219 */ /* 0x000fe20000011600 */
[----:B------:R-:W-:Y:S01]  /*19bf0*/  IMAD R31, R67, UR5, R20 ;  /* 0x00000005431f7c24 */ /* 0x000fe2000f8e0214 */
[----:B------:R-:W-:Y:S02]  /*19c00*/  ULDC.64 UR4, c[0x0][0xae0] ;  /* 0x0002b80000047ab9 */ /* 0x000fe40000000a00 */
[--C-:B------:R-:W-:Y:S01]  /*19c10*/  SHF.R.S32.HI R0, RZ, 0x1f, R29.reuse ;  /* 0x0000001fff007819 */ /* 0x100fe2000001141d */
[----:B------:R-:W-:Y:S02]  /*19c20*/  IMAD.MOV R33, RZ, RZ, -R29 ;  /* 0x000000ffff217224 */ /* 0x000fe400078e0a1d */
[----:B------:R-:W-:Y:S02]  /*19c30*/  IMAD.IADD R3, R3, 0x1, R31 ;  /* 0x0000000103037824 */ /* 0x000fe400078e021f */
[----:B------:R-:W-:-:S02]  /*19c40*/  IMAD R0, R0, UR4, RZ ;  /* 0x0000000400007c24 */ /* 0x000fc4000f8e02ff */
[----:B------:R-:W-:Y:S02]  /*19c50*/  IMAD R31, R64, R33, R61 ;  /* 0x00000021401f7224 */ /* 0x000fe400078e023d */
[C---:B------:R-:W-:Y:S02]  /*19c60*/  IMAD R33, R29.reuse, UR5, R0 ;  /* 0x000000051d217c24 */ /* 0x040fe4000f8e0200 */
[----:B------:R-:W-:Y:S01]  /*19c70*/  IMAD.WIDE.U32 R2, R29, UR4, R2 ;  /* 0x000000041d027c25 */ /* 0x000fe2000f8e0002 */
[----:B------:R-:W-:Y:S01]  /*19c80*/  SHF.R.S32.HI R0, RZ, 0x1f, R31 ;  /* 0x0000001fff007819 */ /* 0x000fe2000001141f */
[----:B------:R-:W-:Y:S02]  /*19c90*/  ULDC.64 UR4, c[0x0][0xad8] ;  /* 0x0002b60000047ab9 */ /* 0x000fe40000000a00 */
[----:B------:R-:W-:Y:S02]  /*19ca0*/  IMAD.IADD R3, R3, 0x1, R33 ;  /* 0x0000000103037824 */ /* 0x000fe400078e0221 */
[----:B------:R-:W-:-:S02]  /*19cb0*/  IMAD R0, R0, UR4, RZ ;  /* 0x0000000400007c24 */ /* 0x000fc4000f8e02ff */
[----:B------:R-:W-:-:S04]  /*19cc0*/  IMAD.WIDE.U32 R2, R31, UR4, R2 ;  /* 0x000000041f027c25 */ /* 0x000fc8000f8e0002 */
[----:B------:R-:W-:Y:S01]  /*19cd0*/  IMAD R29, R31, UR5, R0 ;  /* 0x000000051f1d7c24 */ /* 0x000fe2000f8e0200 */
[----:B------:R-:W-:Y:S01]  /*19ce0*/  ULDC.64 UR4, c[0x0][0xa80] ;  /* 0x0002a00000047ab9 */ /* 0x000fe20000000a00 */
[----:B------:R-:W-:Y:S01]  /*19cf0*/  VIADD R0, R62, 0x30 ;  /* 0x000000303e007836 */ /* 0x000fe20000000000 */
[----:B------:R-:W-:Y:S01]  /*19d00*/  LEA R20, P0, R2, UR4, 0x1 ;  /* 0x0000000402147c11 */ /* 0x000fe2000f8008ff */
[----:B------:R-:W-:Y:S01]  /*19d10*/  IMAD.IADD R3, R3, 0x1, R29 ;  /* 0x0000000103037824 */ /* 0x000fe200078e021d */
[----:B------:R-:W-:-:S03]  /*19d20*/  ULDC UR4, c[0x0][0xac8] ;  /* 0x0002b20000047ab9 */ /* 0x000fc60000000800 */
[----:B-1----:R-:W0:Y:S01]  /*19d30*/  SHFL.IDX PT, R28, R20, RZ, 0x181f ;  /* 0x00181fff141c7589 */ /* 0x002e2200000e0000 */
[----:B------:R-:W-:Y:S01]  /*19d40*/  LEA.HI.X R32, R2, UR5, R3, 0x1, P0 ;  /* 0x0000000502207c11 */ /* 0x000fe200080f0c03 */
[C---:B------:R-:W-:Y:S01]  /*19d50*/  VIADD R2, R62.reuse, 0x60 ;  /* 0x000000603e027836 */ /* 0x040fe20000000000 */
[C---:B------:R-:W-:Y:S01]  /*19d60*/  ISETP.GE.AND P0, PT, R21.reuse, UR4, PT ;  /* 0x0000000415007c0c */ /* 0x040fe2000bf06270 */
[----:B------:R-:W1:Y:S03]  /*19d70*/  SHFL.IDX PT, R30, R20, 0x1, 0x181f ;  /* 0x00381f00141e7f89 */ /* 0x000e6600000e0000 */
[-C--:B------:R-:W-:Y:S01]  /*19d80*/  ISETP.GE.OR P1, PT, R62, R63.reuse, P0 ;  /* 0x0000003f3e00720c */ /* 0x080fe20000726670 */
[----:B------:R-:W1:Y:S01]  /*19d90*/  SHFL.IDX PT, R34, R20, 0x2, 0x181f ;  /* 0x00581f0014227f89 */ /* 0x000e6200000e0000 */
[-C--:B------:R-:W-:Y:S01]  /*19da0*/  ISETP.GE.OR P2, PT, R0, R63.reuse, P0 ;  /* 0x0000003f0000720c */ /* 0x080fe20000746670 */
[----:B------:R-:W-:Y:S01]  /*19db0*/  VIADD R0, R18, 0x13220 ;  /* 0x0001322012007836 */ /* 0x000fe20000000000 */
[----:B------:R-:W-:Y:S01]  /*19dc0*/  ISETP.GE.OR P3, PT, R2, R63, P0 ;  /* 0x0000003f0200720c */ /* 0x000fe20000766670 */
[----:B------:R-:W1:Y:S03]  /*19dd0*/  SHFL.IDX PT, R3, R32, RZ, 0x181f ;  /* 0x00181fff20037589 */ /* 0x000e6600000e0000 */
[----:B------:R-:W-:Y:S01]  /*19de0*/  PRMT R0, RZ, 0x654, R0 ;  /* 0x00000654ff007816 */ /* 0x000fe20000000000 */
[----:B------:R-:W1:Y:S03]  /*19df0*/  SHFL.IDX PT, R29, R32, 0x1, 0x181f ;  /* 0x00381f00201d7f89 */ /* 0x000e6600000e0000 */
[----:B------:R1:W-:Y:S01]  /*19e00*/  SYNCS.ARRIVE.TRANS64.RED.A1T0 RZ, [R0+URZ], RZ ;  /* 0x000000ff00ff79a7 */ /* 0x0003e2000810043f */
[----:B------:R-:W1:Y:S01]  /*19e10*/  SHFL.IDX PT, R31, R32, 0x2, 0x181f ;  /* 0x00581f00201f7f89 */ /* 0x000e6200000e0000 */
[----:B0-----:R-:W-:-:S03]  /*19e20*/  @!P1 LEA R2, P4, R21, R28, 0x1 ;  /* 0x0000001c15029211 */ /* 0x001fc600078808ff */
[----:B------:R-:W0:Y:S01]  /*19e30*/  SHFL.IDX PT, R20, R20, 0x3, 0x181f ;  /* 0x00781f0014147f89 */ /* 0x000e2200000e0000 */
[----:B-1----:R-:W-:Y:S01]  /*19e40*/  VIADD R0, R62, 0x90 ;  /* 0x000000903e007836 */ /* 0x002fe20000000000 */
[C---:B------:R-:W-:Y:S02]  /*19e50*/  @!P2 LEA R28, P5, R21.reuse, R30, 0x1 ;  /* 0x0000001e151ca211 */ /* 0x040fe400078a08ff */
[----:B------:R-:W1:Y:S01]  /*19e60*/  SHFL.IDX PT, R32, R32, 0x3, 0x181f ;  /* 0x00781f0020207f89 */ /* 0x000e6200000e0000 */
[C---:B------:R-:W-:Y:S02]  /*19e70*/  @!P3 LEA R30, P6, R21.reuse, R34, 0x1 ;  /* 0x00000022151eb211 */ /* 0x040fe400078c08ff */
[----:B------:R-:W-:Y:S02]  /*19e80*/  ISETP.GE.OR P0, PT, R0, R63, P0 ;  /* 0x0000003f0000720c */ /* 0x000fe40000706670 */
[C-C-:B------:R-:W-:Y:S02]  /*19e90*/  @!P1 LEA.HI.X R3, R21.reuse, R3, R60.reuse, 0x1, P4 ;  /* 0x0000000315039211 */ /* 0x140fe400020f0c3c */
[----:B------:R-:W-:-:S02]  /*19ea0*/  @!P2 LEA.HI.X R29, R21, R29, R60, 0x1, P5 ;  /* 0x0000001d151da211 */ /* 0x000fc400028f0c3c */
        /* <DEDUP_REMOVED lines=9> */
.L_x_1257:
[----:B------:R-:W2:Y:S01]  /*19f40*/  LDL R68, [R1+0x24] ;  /* 0x0000240001447983 */ /* 0x000ea20000100800 */
[----:B0-----:R-:W0:Y:S01]  /*19f50*/  @P4 LDC R6, c[0x0][0xbec] ;  /* 0x0002fb00ff064b82 */ /* 0x001e220000000800 */
[----:B------:R-:W-:Y:S01]  /*19f60*/  ULDC.64 UR4, c[0x0][0xb08] ;  /* 0x0002c20000047ab9 */ /* 0x000fe20000000a00 */
[----:B------:R-:W-:Y:S01]  /*19f70*/  SHF.R.S32.HI R0, RZ, 0x1f, R67 ;  /* 0x0000001fff007819 */ /* 0x000fe20000011443 */
[----:B------:R-:W-:Y:S01]  /*19f80*/  IMAD R66, R66, UR4, RZ ;  /* 0x0000000442427c24 */ /* 0x000fe2000f8e02ff */
[----:B------:R-:W-:Y:S01]  /*19f90*/  ULDC.64 UR6, c[0x0][0xb30] ;  /* 0x0002cc0000067ab9 */ /* 0x000fe20000000a00 */
[----:B------:R-:W-:-:S03]  /*19fa0*/  IMAD.WIDE.U32 R2, R65, UR4, RZ ;  /* 0x0000000441027c25 */ /* 0x000fc6000f8e00ff */
[----:B------:R-:W1:Y:S01]  /*19fb0*/  @P4 LDC R9, c[0x0][0xbf0] ;  /* 0x0002fc00ff094b82 */ /* 0x000e620000000800 */
[----:B------:R-:W-:Y:S01]  /*19fc0*/  IMAD R65, R65, UR5, R66 ;  /* 0x0000000541417c24 */ /* 0x000fe2000f8e0242 */
[----:B------:R-:W-:-:S03]  /*19fd0*/  ULDC.64 UR4, c[0x0][0xb38] ;  /* 0x0002ce0000047ab9 */ /* 0x000fc60000000a00 */
[----:B------:R-:W-:Y:S02]  /*19fe0*/  IMAD.IADD R3, R3, 0x1, R65 ;  /* 0x0000000103037824 */ /* 0x000fe400078e0241 */
[----:B------:R-:W-:-:S04]  /*19ff0*/  IMAD.WIDE.U32 R2, R84, UR4, R2 ;  /* 0x0000000454027c25 */ /* 0x000fc8000f8e0002 */
[----:B------:R-:W-:Y:S01]  /*1a000*/  IMAD R3, R84, UR5, R3 ;  /* 0x0000000554037c24 */ /* 0x000fe2000f8e0203 */
[----:B------:R-:W-:Y:S02]  /*1a010*/  ULDC.64 UR4, c[0x0][0xb40] ;  /* 0x0002d00000047ab9 */ /* 0x000fe40000000a00 */
[----:B------:R-:W-:Y:S02]  /*1a020*/  IMAD R0, R0, UR4, RZ ;  /* 0x0000000400007c24 */ /* 0x000fe4000f8e02ff */
[----:B0-----:R-:W-:-:S04]  /*1a030*/  @P4 IMAD.HI.U32 R6, R11, R6, RZ ;  /* 0x000000060b064227 */ /* 0x001fc800078e00ff */
[C---:B------:R-:W-:Y:S02]  /*1a040*/  IMAD R7, R67.reuse, UR5, R0 ;  /* 0x0000000543077c24 */ /* 0x040fe4000f8e0200 */
[----:B------:R-:W-:Y:S01]  /*1a050*/  IMAD.WIDE.U32 R2, R67, UR4, R2 ;  /* 0x0000000443027c25 */ /* 0x000fe2000f8e0002 */
[----:B------:R-:W-:-:S03]  /*1a060*/  ULDC.64 UR4, c[0x0][0xb48] ;  /* 0x0002d20000047ab9 */ /* 0x000fc60000000a00 */
[----:B------:R-:W-:Y:S01]  /*1a070*/  IMAD.MOV.U32 R5, RZ, RZ, R11 ;  /* 0x000000ffff057224 */ /* 0x000fe200078e000b */
[----:B-1----:R-:W-:Y:S01]  /*1a080*/  @P4 SHF.R.U32.HI R5, RZ, R9, R6 ;  /* 0x00000009ff054219 */ /* 0x002fe20000011606 */
[----:B------:R-:W-:-:S03]  /*1a090*/  IMAD.IADD R3, R3, 0x1, R7 ;  /* 0x0000000103037824 */ /* 0x000fc600078e0207 */
[--C-:B------:R-:W-:Y:S01]  /*1a0a0*/  SHF.R.S32.HI R0, RZ, 0x1f, R5.reuse ;  /* 0x0000001fff007819 */ /* 0x100fe20000011405 */
[----:B------:R-:W-:Y:S02]  /*1a0b0*/  IMAD.MOV R7, RZ, RZ, -R5 ;  /* 0x000000ffff077224 */ /* 0x000fe400078e0a05 */
[----:B------:R-:W-:-:S04]  /*1a0c0*/  IMAD.WIDE.U32 R2, R83, UR4, R2 ;  /* 0x0000000453027c25 */ /* 0x000fc8000f8e0002 */
[----:B------:R-:W-:Y:S02]  /*1a0d0*/  IMAD R7, R64, R7, R11 ;  /* 0x0000000740077224 */ /* 0x000fe400078e020b */
        /* <DEDUP_REMOVED lines=19> */
[----:B------:R1:W3:Y:S04]  /*1a210*/  SHFL.IDX PT, R7, R5, RZ, 0x1c1f ;  /* 0x001c1fff05077589 */ /* 0x0002e800000e0000 */
[----:B0-----:R1:W0:Y:S01]  /*1a220*/  SHFL.IDX PT, R6, R0, RZ, 0x1c1f ;  /* 0x001c1fff00067589 */ /* 0x00122200000e0000 */
[----:B--2---:R-:W-:-:S02]  /*1a230*/  VIADD R21, R68, 0x10 ;  /* 0x0000001044157836 */ /* 0x004fc40000000000 */
[C---:B------:R-:W-:Y:S02]  /*1a240*/  VIADD R25, R68.reuse, 0x8 ;  /* 0x0000000844197836 */ /* 0x040fe40000000000 */
[C---:B------:R-:W-:Y:S02]  /*1a250*/  VIADD R27, R68.reuse, 0x18 ;  /* 0x00000018441b7836 */ /* 0x040fe40000000000 */
[C---:B------:R-:W-:Y:S02]  /*1a260*/  VIADD R61, R68.reuse, 0x20 ;  /* 0x00000020443d7836 */ /* 0x040fe40000000000 */
[C---:B------:R-:W-:Y:S02]  /*1a270*/  VIADD R65, R68.reuse, 0x28 ;  /* 0x0000002844417836 */ /* 0x040fe40000000000 */
[C---:B------:R-:W-:Y:S02]  /*1a280*/  VIADD R67, R68.reuse, 0x30 ;  /* 0x0000003044437836 */ /* 0x040fe40000000000 */
[----:B------:R-:W-:Y:S01]  /*1a290*/  VIADD R69, R68, 0x38 ;  /* 0x0000003844457836 */ /* 0x000fe20000000000 */
[----:B------:R-:W-:-:S02]  /*1a2a0*/  SHF.R.S32.HI R20, RZ, 0x1f, R21 ;  /* 0x0000001fff147819 */ /* 0x000fc40000011415 */
[----:B------:R-:W-:Y:S02]  /*1a2b0*/  SHF.R.S32.HI R24, RZ, 0x1f, R27 ;  /* 0x0000001fff187819 */ /* 0x000fe4000001141b */
[----:B------:R-:W-:Y:S02]  /*1a2c0*/  SHF.R.S32.HI R26, RZ, 0x1f, R61 ;  /* 0x0000001fff1a7819 */ /* 0x000fe4000001143d */
[----:B------:R-:W-:Y:S02]  /*1a2d0*/  SHF.R.S32.HI R60, RZ, 0x1f, R65 ;  /* 0x0000001fff3c7819 */ /* 0x000fe40000011441 */
[----:B------:R-:W-:Y:S02]  /*1a2e0*/  SHF.R.S32.HI R62, RZ, 0x1f, R67 ;  /* 0x0000001fff3e7819 */ /* 0x000fe40000011443 */
[----:B------:R-:W-:Y:S02]  /*1a2f0*/  SHF.R.S32.HI R64, RZ, 0x1f, R69 ;  /* 0x0000001fff407819 */ /* 0x000fe40000011445 */
[----:B------:R-:W-:Y:S01]  /*1a300*/  SHF.R.S32.HI R66, RZ, 0x1f, R25 ;  /* 0x0000001fff427819 */ /* 0x000fe20000011419 */
[----:B01-3--:R-:W-:Y:S06]  /*1a310*/  @P0 BRA `(.L_x_1260) ;  /* 0x0000000000800947 */ /* 0x00bfec0003800000 */
[----:B------:R-:W-:Y:S02]  /*1a320*/  ULDC UR4, c[0x0][0xac8] ;  /* 0x0002b20000047ab9 */ /* 0x000fe40000000800 */
[----:B------:R-:W-:Y:S02]  /*1a330*/  ISETP.GE.AND P1, PT, R25, UR4, PT ;  /* 0x0000000419007c0c */ /* 0x000fe4000bf26270 */
[----:B------:R-:W-:Y:S02]  /*1a340*/  ISETP.GE.AND P0, PT, R68, UR4, PT ;  /* 0x0000000444007c0c */ /* 0x000fe4000bf06270 */
[----:B------:R-:W-:Y:S02]  /*1a350*/  ISETP.GE.AND P4, PT, R21, UR4, PT ;  /* 0x0000000415007c0c */ /* 0x000fe4000bf86270 */
[----:B------:R-:W-:Y:S02]  /*1a360*/  ISETP.GE.AND P5, PT, R27, UR4, PT ;  /* 0x000000041b007c0c */ /* 0x000fe4000bfa6270 */
[----:B------:R-:W-:-:S05]  /*1a370*/  ISETP.GE.AND P3, PT, R61, UR4, PT ;  /* 0x000000043d007c0c */ /* 0x000fca000bf66270 */
        /* <DEDUP_REMOVED lines=18> */
[-C--:B-1----:R-:W-:Y:S02]  /*1a4a0*/  @!P1 LEA R8, P5, R67, R6.reuse, 0x2 ;  /* 0x0000000643089211 */ /* 0x082fe400078a10ff */
[----:B------:R-:W-:Y:S01]  /*1a4b0*/  @!P0 LEA R6, P6, R69, R6, 0x2 ;  /* 0x0000000645068211 */ /* 0x000fe200078c10ff */
[----:B------:R2:W-:Y:S01]  /*1a4c0*/  @!P3 ST.E.64 desc[UR40][R2.64], R36 ;  /* 0x000000240200b985 */ /* 0x0005e2000c101b28 */
[-C--:B------:R-:W-:Y:S02]  /*1a4d0*/  @!P1 LEA.HI.X R9, R67, R7.reuse, R62, 0x2, P5 ;  /* 0x0000000743099211 */ /* 0x080fe400028f143e */
[----:B------:R-:W-:Y:S01]  /*1a4e0*/  @!P0 LEA.HI.X R7, R69, R7, R64, 0x2, P6 ;  /* 0x0000000745078211 */ /* 0x000fe200030f1440 */
[----:B------:R2:W-:Y:S04]  /*1a4f0*/  @!P2 ST.E.64 desc[UR40][R14.64], R38 ;  /* 0x000000260e00a985 */ /* 0x0005e8000c101b28 */
[----:B------:R2:W-:Y:S04]  /*1a500*/  @!P1 ST.E.64 desc[UR40][R8.64], R40 ;  /* 0x0000002808009985 */ /* 0x0005e8000c101b28 */
[----:B------:R2:W-:Y:S02]  /*1a510*/  @!P0 ST.E.64 desc[UR40][R6.64], R42 ;  /* 0x0000002a06008985 */ /* 0x0005e4000c101b28 */
.L_x_1260:
[----:B------:R-:W-:Y:S05]  /*1a520*/  BSYNC B1 ;  /* 0x0000000000017941 */ /* 0x000fea0003800000 */
.L_x_1259:
[----:B------:R-:W-:Y:S01]  /*1a530*/  ISETP.GE.AND P0, PT, R4, R63, PT ;  /* 0x0000003f0400720c */ /* 0x000fe20003f06270 */
[----:B--2---:R0:W1:Y:S04]  /*1a540*/  SHFL.IDX PT, R7, R5, 0x1, 0x1c1f ;  /* 0x003c1f0005077f89 */ /* 0x00406800000e0000 */
[----:B------:R0:W2:Y:S08]  /*1a550*/  SHFL.IDX PT, R6, R0, 0x1, 0x1c1f ;  /* 0x003c1f0000067f89 */ /* 0x0000b000000e0000 */
[----:B0-----:R-:W-:Y:S05]  /*1a560*/  @P0 BRA `(.L_x_1258) ;  /* 0x0000000800f00947 */ /* 0x001fea0003800000 */
[----:B------:R-:W-:Y:S02]  /*1a570*/  ULDC UR4, c[0x0][0xac8] ;  /* 0x0002b20000047ab9 */ /* 0x000fe40000000800 */
[----:B------:R-:W-:Y:S02]  /*1a580*/  ISETP.GE.AND P0, PT, R68, UR4, PT ;  /* 0x0000000444007c0c */ /* 0x000fe4000bf06270 */
[----:B------:R-:W-:Y:S02]  /*1a590*/  ISETP.GE.AND P4, PT, R25, UR4, PT ;  /* 0x0000000419007c0c */ /* 0x000fe4000bf86270 */
[----:B------:R-:W-:Y:S02]  /*1a5a0*/  ISETP.GE.AND P3, PT, R21, UR4, PT ;  /* 0x0000000415007c0c */ /* 0x000fe4000bf66270 */
[----:B------:R-:W-:Y:S02]  /*1a5b0*/  ISETP.GE.AND P2, PT, R27, UR4, PT ;  /* 0x000000041b007c0c */ /* 0x000fe4000bf46270 */
[----:B------:R-:W-:-:S05]  /*1a5c0*/  ISETP.GE.AND P1, PT, R61, UR4, PT ;  /* 0x000000043d007c0c */ /* 0x000fca000bf26270 */
[----:B-12---:R-:W-:Y:S02]  /*1a5d0*/  @!P0 IMAD.WIDE R2, R68, 0x4, R6 ;  /* 0x0000000444028825 */ /* 0x006fe400078e0206 */
[-C--:B------:R-:W-:Y:S02]  /*1a5e0*/  @!P4 LEA R4, P5, R25, R6.reuse, 0x2 ;  /* 0x000000061904c211 */ /* 0x080fe400078a10ff */
        /* <DEDUP_REMOVED lines=26> */
.L_x_1255:
[----:B0-----:R-:W2:Y:S01]  /*1a790*/  LDL R6, [R1+0x70] ;  /* 0x0000700001067983 */ /* 0x001ea20000100800 */
[----:B------:R-:W-:Y:S01]  /*1a7a0*/  ULDC.64 UR4, c[0x0][0xc08] ;  /* 0x0003020000047ab9 */ /* 0x000fe20000000a00 */
[----:B------:R-:W2:Y:S01]  /*1a7b0*/  LDC.64 R2, c[0x0][0xc00] ;  /* 0x00030000ff027b82 */ /* 0x000ea20000000a00 */
[----:B------:R-:W-:Y:S01]  /*1a7c0*/  ISETP.NE.U32.AND P0, PT, RZ, UR4, PT ;  /* 0x00000004ff007c0c */ /* 0x000fe2000bf05070 */
[----:B------:R-:W-:-:S03]  /*1a7d0*/  IMAD.MOV.U32 R13, RZ, RZ, RZ ;  /* 0x000000ffff0d7224 */ /* 0x000fc600078e00ff */
[----:B------:R-:W-:Y:S01]  /*1a7e0*/  ISETP.NE.AND.EX P1, PT, RZ, UR5, PT, P0 ;  /* 0x00000005ff007c0c */ /* 0x000fe2000bf25300 */
[----:B------:R-:W-:Y:S02]  /*1a7f0*/  ULDC.64 UR4, c[0x0][0xc00] ;  /* 0x0003000000047ab9 */ /* 0x000fe40000000a00 */
[----:B------:R-:W-:-:S04]  /*1a800*/  ISETP.NE.U32.AND P0, PT, RZ, UR4, PT ;  /* 0x00000004ff007c0c */ /* 0x000fc8000bf05070 */
[----:B------:R-:W-:-:S06]  /*1a810*/  ISETP.NE.AND.EX P0, PT, RZ, UR5, PT, P0 ;  /* 0x00000005ff007c0c */ /* 0x000fcc000bf05300 */
[----:B------:R-:W0:Y:S01]  /*1a820*/  @P1 LDC.64 R4, c[0x0][0xc08] ;  /* 0x00030200ff041b82 */ /* 0x000e220000000a00 */
[----:B------:R-:W-:Y:S02]  /*1a830*/  ULDC UR4, c[0x0][0xa88] ;  /* 0x0002a20000047ab9 */ /* 0x000fe40000000800 */
[----:B------:R-:W-:Y:S02]  /*1a840*/  IMAD.U32 R0, RZ, RZ, UR4 ;  /* 0x00000004ff007e24 */ /* 0x000fe4000f8e00ff */
[----:B--2---:R-:W-:-:S04]  /*1a850*/  IMAD.WIDE R2, R6, 0x4, R2 ;  /* 0x0000000406027825 */ /* 0x004fc800078e0202 */
[----:B0-----:R-:W-:Y:S01]  /*1a860*/  @P1 IMAD.WIDE R4, R6, 0x4, R4 ;  /* 0x0000000406041825 */ /* 0x001fe200078e0204 */
[----:B------:R0:W5:Y:S04]  /*1a870*/  @P0 LDG.E R13, desc[UR40][R2.64] ;  /* 0x00000028020d0981 */ /* 0x000168000c1e1900 */
[----:B------:R0:W5:Y:S01]  /*1a880*/  @P1 LDG.E R0, desc[UR40][R4.64] ;  /* 0x0000002804001981 */ /* 0x000162000c1e1900 */
[----:B------:R-:W-:Y:S02]  /*1a890*/  ISETP.GT.AND P3, PT, R63, 0xbf, PT ;  /* 0x000000bf3f00780c */ /* 0x000fe40003f64270 */
[----:B------:R-:W-:Y:S02]  /*1a8a0*/  ISETP.GT.AND P2, PT, R79, 0x1, PT ;  /* 0x000000014f00780c */ /* 0x000fe40003f44270 */
[----:B------:R-:W-:Y:S01]  /*1a8b0*/  SHF.R.S32.HI R20, RZ, 0x1f, R6 ;  /* 0x0000001fff147819 */ /* 0x000fe20000011406 */
[----:B------:R-:W-:Y:S10]  /*1a8c0*/  @P1 BRA `(.L_x_1261) ;  /* 0x0000000000101947 */ /* 0x000ff40003800000 */
[----:B------:R-:W-:Y:S05]  /*1a8d0*/  @!P0 BRA `(.L_x_1261) ;  /* 0x00000000000c8947 */ /* 0x000fea0003800000 */
[----:B0-----:R-:W2:Y:S04]  /*1a8e0*/  LDG.E R5, desc[UR40][R2.64] ;  /* 0x0000002802057981 */ /* 0x001ea8000c1e1900 */
[----:B-----5:R-:W2:Y:S02]  /*1a8f0*/  LDG.E R0, desc[UR40][R2.64+0x4] ;  /* 0x0000042802007981 */ /* 0x020ea4000c1e1900 */
[----:B--2---:R-:W-:-:S07]  /*1a900*/  IMAD.IADD R0, R0, 0x1, -R5 ;  /* 0x0000000100007824 */ /* 0x004fce00078e0a05 */
.L_x_1261:
[----:B------:R-:W-:Y:S01]  /*1a910*/  BSSY B1, `(.L_x_1262) ;  /* 0x0000038000017945 */ /* 0x000fe20003800000 */
[----:B------:R-:W-:Y:S02]  /*1a920*/  SEL R25, R6, RZ, !P0 ;  /* 0x000000ff06197207 */ /* 0x000fe40004000000 */
[----:B------:R-:W-:Y:S02]  /*1a930*/  SEL R20, R20, RZ, !P0 ;  /* 0x000000ff14147207 */ /* 0x000fe40004000000 */
[----:B-----5:R-:W-:Y:S01]  /*1a940*/  SHF.R.S32.HI R14, RZ, 0x1f, R13 ;  /* 0x0000001fff0e7819 */ /* 0x020fe2000001140d */
[----:B------:R-:W-:Y:S06]  /*1a950*/  @P3 BRA `(.L_x_1263) ;  /* 0x0000000000cc3947 */ /* 0x000fec0003800000 */
[----:B0-----:R-:W2:Y:S01]  /*1a960*/  LDL R3, [R1+0x34] ;  /* 0x0000340001037983 */ /* 0x001ea20000100800 */
[----:B------:R-:W0:Y:S02]  /*1a970*/  LDC R29, c[0x0][0xbe8] ;  /* 0x0002fa00ff1d7b82 */ /* 0x000e240000000800 */
[----:B0-----:R-:W-:Y:S01]  /*1a980*/  IMAD R2, R0, R29, RZ ;  /* 0x0000001d00027224 */ /* 0x001fe200078e02ff */
[----:B--2---:R-:W-:-:S04]  /*1a990*/  IADD3 R27, R3, -0x80, R81 ;  /* 0xffffff80031b7810 */ /* 0x004fc80007ffe051 */
[----:B------:R-:W-:-:S13]  /*1a9a0*/  ISETP.GE.AND P0, PT, R27, R2, PT ;  /* 0x000000021b00720c */ /* 0x000fda0003f06270 */
[----:B------:R-:W-:Y:S05]  /*1a9b0*/  @P0 BRA `(.L_x_1263) ;  /* 0x0000000000b40947 */ /* 0x000fea0003800000 */
[----:B------:R-:W2:Y:S01]  /*1a9c0*/  LDL R10, [R1+0x60] ;  /* 0x00006000010a7983 */ /* 0x000ea20000100800 */
[----:B------:R-:W-:Y:S01]  /*1a9d0*/  IMAD.MOV.U32 R2, RZ, RZ, 0x9b8 ;  /* 0x000009b8ff027424 */ /* 0x000fe200078e00ff */
[----:B------:R-:W-:Y:S01]  /*1a9e0*/  ISETP.GT.AND P3, PT, R79, 0x1, PT ;  /* 0x000000014f00780c */ /* 0x000fe20003f64270 */
[----:B------:R-:W0:Y:S01]  /*1a9f0*/  LDC.64 R30, c[0x0][0xba8] ;  /* 0x0002ea00ff1e7b82 */ /* 0x000e220000000a00 */
[----:B------:R-:W3:Y:S01]  /*1aa00*/  LDL.LU R26, [R1+0x78] ;  /* 0x00007800011a7983 */ /* 0x000ee20000300800 */
[----:B------:R-:W-:Y:S01]  /*1aa10*/  ISETP.NE.AND P0, PT, R29, 0x1, PT ;  /* 0x000000011d00780c */ /* 0x000fe20003f05270 */
[----:B------:R-:W-:Y:S01]  /*1aa20*/  IMAD.MOV.U32 R15, RZ, RZ, R27 ;  /* 0x000000ffff0f7224 */ /* 0x000fe200078e001b */
[----:B------:R-:W-:-:S04]  /*1aa30*/  SEL R24, R2, 0x978, P3 ;  /* 0x0000097802187807 */ /* 0x000fc80001800000 */
[----:B------:R-:W1:Y:S08]  /*1aa40*/  LDC.64 R6, c[0x0][R24+0x220] ;  /* 0x0000880018067b82 */ /* 0x000e700000000a00 */
[----:B------:R-:W2:Y:S08]  /*1aa50*/  LDC.64 R2, c[0x0][R24+0x218] ;  /* 0x0000860018027b82 */ /* 0x000eb00000000a00 */
[----:B------:R-:W4:Y:S08]  /*1aa60*/  LDC.64 R8, c[0x0][R24+0x228] ;  /* 0x00008a0018087b82 */ /* 0x000f300000000a00 */
[----:B------:R-:W5:Y:S08]  /*1aa70*/  LDC.64 R4, c[0x0][R24+0x210] ;  /* 0x0000840018047b82 */ /* 0x000f700000000a00 */
[----:B------:R-:W4:Y:S08]  /*1aa80*/  @P0 LDC R12, c[0x0][0xbec] ;  /* 0x0002fb00ff0c0b82 */ /* 0x000f300000000800 */
[----:B------:R-:W5:Y:S01]  /*1aa90*/  @P0 LDC R35, c[0x0][0xbf0] ;  /* 0x0002fc00ff230b82 */ /* 0x000f620000000800 */
[----:B-1----:R-:W-:-:S07]  /*1aaa0*/  IMAD R7, R7, R25, RZ ;  /* 0x0000001907077224 */ /* 0x002fce00078e02ff */
[----:B0-----:R-:W0:Y:S01]  /*1aab0*/  @!P3 LDC R30, c[0x0][0xb50] ;  /* 0x0002d400ff1ebb82 */ /* 0x001e220000000800 */
[----:B------:R-:W-:Y:S02]  /*1aac0*/  IMAD R7, R6, R20, R7 ;  /* 0x0000001406077224 */ /* 0x000fe400078e0207 */
[----:B----4-:R-:W-:-:S05]  /*1aad0*/  @P0 IMAD.HI.U32 R12, R27, R12, RZ ;  /* 0x0000000c1b0c0227 */ /* 0x010fca00078e00ff */
[----:B------:R-:W1:Y:S01]  /*1aae0*/  @!P3 LDC R31, c[0x0][0xb54] ;  /* 0x0002d500ff1fbb82 */ /* 0x000e620000000800 */
[----:B-----5:R-:W-:Y:S01]  /*1aaf0*/  @P0 SHF.R.U32.HI R15, RZ, R35, R12 ;  /* 0x00000023ff0f0219 */ /* 0x020fe2000001160c */
        /* <DEDUP_REMOVED lines=21> */
[----:B0-----:R-:W-:-:S04]  /*1ac50*/  LEA R4, P0, R2, R30, 0x2 ;  /* 0x0000001e02047211 */ /* 0x001fc800078010ff */
[----:B-1----:R-:W-:Y:S01]  /*1ac60*/  LEA.HI.X R5, R2, R31, R3, 0x2, P0 ;  /* 0x0000001f02057211 */ /* 0x002fe200000f1403 */
[----:B------:R-:W-:-:S05]  /*1ac70*/  IMAD.MOV.U32 R3, RZ, RZ, -0x800000 ;  /* 0xff800000ff037424 */ /* 0x000fca00078e00ff */
[----:B------:R1:W-:Y:S03]  /*1ac80*/  STG.E desc[UR40][R4.64], R3 ;  /* 0x0000000304007986 */ /* 0x0003e6000c101928 */
.L_x_1263:
[----:B------:R-:W-:Y:S05]  /*1ac90*/  BSYNC B1 ;  /* 0x0000000000017941 */ /* 0x000fea0003800000 */
.L_x_1262:
[----:B------:R-:W-:Y:S05]  /*1aca0*/  @P2 BRA `(.L_x_1258) ;  /* 0x0000000400202947 */ /* 0x000fea0003800000 */
[----:B------:R-:W2:Y:S01]  /*1acb0*/  LDL.LU R12, [R1+0x60] ;  /* 0x00006000010c7983 */ /* 0x000ea20000300800 */
[----:B------:R-:W3:Y:S01]  /*1acc0*/  LDC R11, c[0x0][0xbe8] ;  /* 0x0002fa00ff0b7b82 */ /* 0x000ee20000000800 */
[----:B------:R-:W-:Y:S01]  /*1acd0*/  ULDC.64 UR4, c[0x0][0xaa0] ;  /* 0x0002a80000047ab9 */ /* 0x000fe20000000a00 */
[----:B------:R-:W-:Y:S01]  /*1ace0*/  IMAD R61, R61, 0x30, R62 ;  /* 0x000000303d3d7824 */ /* 0x000fe200078e023e */
[----:B------:R-:W4:Y:S01]  /*1acf0*/  LDL.LU R10, [R1+0x34] ;  /* 0x00003400010a7983 */ /* 0x000f220000300800 */
[----:B0-----:R-:W-:Y:S01]  /*1ad00*/  IMAD R2, R14, UR4, RZ ;  /* 0x000000040e027c24 */ /* 0x001fe2000f8e02ff */
[----:B------:R-:W-:Y:S02]  /*1ad10*/  ULDC.64 UR6, c[0x0][0xaf0] ;  /* 0x0002bc0000067ab9 */ /* 0x000fe40000000a00 */
[----:B------:R-:W-:Y:S02]  /*1ad20*/  IMAD R6, R20, UR6, RZ ;  /* 0x0000000614067c24 */ /* 0x000fe4000f8e02ff */
[----:B-1----:R-:W-:-:S02]  /*1ad30*/  IMAD R5, R13, UR5, R2 ;  /* 0x000000050d057c24 */ /* 0x002fc4000f8e0202 */
[----:B------:R-:W-:Y:S01]  /*1ad40*/  IMAD.WIDE.U32 R2, R13, UR4, RZ ;  /* 0x000000040d027c25 */ /* 0x000fe2000f8e00ff */
[----:B------:R-:W-:-:S03]  /*1ad50*/  ULDC.64 UR4, c[0x0][0xae8] ;  /* 0x0002ba0000047ab9 */ /* 0x000fc60000000a00 */
[----:B------:R-:W-:Y:S01]  /*1ad60*/  IMAD.IADD R3, R3, 0x1, R5 ;  /* 0x0000000103037824 */ /* 0x000fe200078e0205 */
[----:B---3--:R-:W-:Y:S01]  /*1ad70*/  ISETP.NE.AND P0, PT, R11, 0x1, PT ;  /* 0x000000010b00780c */ /* 0x008fe20003f05270 */
[----:B------:R-:W-:-:S12]  /*1ad80*/  IMAD R13, R0, R11, RZ ;  /* 0x0000000b000d7224 */ /* 0x000fd800078e02ff */
[----:B------:R-:W0:Y:S08]  /*1ad90*/  @P0 LDC R7, c[0x0][0xbec] ;  /* 0x0002fb00ff070b82 */ /* 0x000e300000000800 */
[----:B------:R-:W1:Y:S01]  /*1ada0*/  @P0 LDC R9, c[0x0][0xbf0] ;  /* 0x0002fc00ff090b82 */ /* 0x000e620000000800 */
[----:B--2---:R-:W-:-:S04]  /*1adb0*/  IMAD.WIDE.U32 R2, R12, UR4, R2 ;  /* 0x000000040c027c25 */ /* 0x004fc8000f8e0002 */
[----:B----4-:R-:W-:Y:S02]  /*1adc0*/  IMAD.IADD R8, R10, 0x1, R61 ;  /* 0x000000010a087824 */ /* 0x010fe400078e023d */
[----:B------:R-:W-:Y:S01]  /*1add0*/  IMAD R3, R12, UR5, R3 ;  /* 0x000000050c037c24 */ /* 0x000fe2000f8e0203 */
[----:B------:R-:W-:Y:S01]  /*1ade0*/  ULDC.64 UR4, c[0x0][0xae0] ;  /* 0x0002b80000047ab9 */ /* 0x000fe20000000a00 */
[----:B0-----:R-:W-:-:S04]  /*1adf0*/  @P0 IMAD.HI.U32 R4, R8, R7, RZ ;  /* 0x0000000708040227 */ /* 0x001fc800078e00ff */
[----:B------:R-:W-:Y:S01]  /*1ae00*/  IMAD.MOV.U32 R5, RZ, RZ, R8 ;  /* 0x000000ffff057224 */ /* 0x000fe200078e0008 */
[----:B-1----:R-:W-:Y:S01]  /*1ae10*/  @P0 SHF.R.U32.HI R5, RZ, R9, R4 ;  /* 0x00000009ff050219 */ /* 0x002fe20000011604 */
        /* <DEDUP_REMOVED lines=18> */
[----:B------:R-:W-:Y:S01]  /*1af40*/  IMAD.IADD R62, R62, 0x1, R10 ;  /* 0x000000013e3e7824 */ /* 0x000fe200078e020a */
[----:B------:R-:W-:Y:S02]  /*1af50*/  ULDC UR4, c[0x0][0xac8] ;  /* 0x0002b20000047ab9 */ /* 0x000fe40000000800 */
[----:B------:R-:W-:Y:S01]  /*1af60*/  LEA.HI.X R8, R2, UR5, R3, 0x1, P0 ;  /* 0x0000000502087c11 */ /* 0x000fe200080f0c03 */
[----:B------:R-:W0:Y:S01]  /*1af70*/  SHFL.IDX PT, R6, R4, RZ, 0x181f ;  /* 0x00181fff04067589 */ /* 0x000e2200000e0000 */
[----:B------:R-:W-:Y:S01]  /*1af80*/  ISETP.GE.AND P0, PT, R21, UR4, PT ;  /* 0x0000000415007c0c */ /* 0x000fe2000bf06270 */
[C---:B------:R-:W-:Y:S02]  /*1af90*/  VIADD R0, R62.reuse, 0x30 ;  /* 0x000000303e007836 */ /* 0x040fe40000000000 */
[----:B------:R-:W1:Y:S01]  /*1afa0*/  SHFL.IDX PT, R10, R4, 0x1, 0x181f ;  /* 0x00381f00040a7f89 */ /* 0x000e6200000e0000 */
[C---:B------:R-:W-:Y:S01]  /*1afb0*/  VIADD R2, R62.reuse, 0x60 ;  /* 0x000000603e027836 */ /* 0x040fe20000000000 */
[CC--:B------:R-:W-:Y:S01]  /*1afc0*/  ISETP.GE.OR P3, PT, R62.reuse, R13.reuse, P0 ;  /* 0x0000000d3e00720c */ /* 0x0c0fe20000766670 */
[----:B------:R-:W-:Y:S01]  /*1afd0*/  VIADD R3, R62, 0x90 ;  /* 0x000000903e037836 */ /* 0x000fe20000000000 */
[----:B------:R-:W2:Y:S01]  /*1afe0*/  SHFL.IDX PT, R12, R4, 0x2, 0x181f ;  /* 0x00581f00040c7f89 */ /* 0x000ea200000e0000 */
[----:B------:R-:W-:-:S02]  /*1aff0*/  ISETP.GE.OR P2, PT, R0, R13, P0 ;  /* 0x0000000d0000720c */ /* 0x000fc40000746670 */
[-C--:B------:R-:W-:Y:S01]  /*1b000*/  ISETP.GE.OR P1, PT, R2, R13.reuse, P0 ;  /* 0x0000000d0200720c */ /* 0x080fe20000726670 */
[----:B------:R-:W3:Y:S01]  /*1b010*/  SHFL.IDX PT, R5, R8, RZ, 0x181f ;  /* 0x00181fff08057589 */ /* 0x000ee200000e0000 */
[----:B------:R-:W-:-:S03]  /*1b020*/  ISETP.GE.OR P0, PT, R3, R13, P0 ;  /* 0x0000000d0300720c */ /* 0x000fc60000706670 */
        /* <DEDUP_REMOVED lines=16> */
.L_x_1258:
[----:B------:R-:W-:Y:S05]  /*1b130*/  BSYNC B0 ;  /* 0x0000000000007941 */ /* 0x000fea0003800000 */
.L_x_1254:
[----:B------:R-:W3:Y:S01]  /*1b140*/  LDL R0, [R1+0x5c] ;  /* 0x00005c0001007983 */ /* 0x000ee20000100800 */
[----:B------:R-:W-:Y:S02]  /*1b150*/  ULDC UR4, c[0x0][0xc3c] ;  /* 0x00030f0000047ab9 */ /* 0x000fe40000000800 */
[----:B---3--:R-:W-:-:S13]  /*1b160*/  ISETP.GE.AND P0, PT, R0, UR4, PT ;  /* 0x0000000400007c0c */ /* 0x008fda000bf06270 */
[----:B------:R-:W-:Y:S05]  /*1b170*/  @!P0 BRA `(.L_x_1264) ;  /* 0xfffffe5c00888947 */ /* 0x000fea000383ffff */
[----:B------:R-:W-:Y:S05]  /*1b180*/  BRA `(.L_x_1082) ;  /* 0x0000007000547947 */ /* 0x000fea0003800000 */
.L_x_1080:
[----:B------:R-:W-:-:S08]  /*1b190*/  NOP ;  /* 0x0000000000007918 */ /* 0x000fd00000000000 */
[----:B0-----:R-:W0:-:S00]  /*1b1a0*/  USETMAXREG.DEALLOC.CTAPOOL 0x20 ;  /* 0x00000020000079c8 */ /* 0x001e0000080e0500 */
        /* <DEDUP_REMOVED lines=11> */
[----:B------:R-:W1:Y:S01]  /*1b260*/  LDS.128 R24, [UR4+0x132d0] ;  /* 0x0132d004ff187984 */ /* 0x000e620008000c00 */
[----:B------:R-:W-:Y:S06]  /*1b270*/  BAR.ARV 0x4, 0x200 ;  /* 0x0108000000007b1d */ /* 0x000fec0000002000 */
[----:B------:R-:W-:Y:S05]  /*1b280*/  BRA `(.L_x_1266) ;  /* 0x0000000c008c7947 */ /* 0x000fea0003800000 */
.L_x_1265:
        /* <DEDUP_REMOVED lines=44> */
.L_x_1269:
[----:B------:R-:W0:Y:S01]  /*1b550*/  LDC R2, c[0x0][0xc3c] ;  /* 0x00030f00ff027b82 */ /* 0x000e220000000800 */
[----:B------:R-:W-:Y:S01]  /*1b560*/  UIADD3 UR4, UR4, 0x1f, URZ ;  /* 0x0000001f04047890 */ /* 0x000fe2000fffe03f */
[----:B------:R-:W-:Y:S02]  /*1b570*/  ULDC UR7, c[0x0][0xc3c] ;  /* 0x00030f0000077ab9 */ /* 0x000fe40000000800 */
[----:B------:R-:W-:-:S03]  /*1b580*/  IMAD.U32 R27, RZ, RZ, UR7 ;  /* 0x00000007ff1b7e24 */ /* 0x000fc6000f8e00ff */
[----:B0-----:R-:W-:-:S13]  /*1b590*/  ISETP.LE.AND P6, PT, R2, UR4, PT ;  /* 0x0000000402007c0c */ /* 0x001fda000bfc3270 */
[----:B------:R-:W-:Y:S05]  /*1b5a0*/  @P6 BRA `(.L_x_1268) ;  /* 0x0000000800a06947 */ /* 0x000fea0003800000 */
[----:B------:R-:W-:Y:S02]  /*1b5b0*/  VIADD R9, R0, UR4 ;  /* 0x0000000400097c36 */ /* 0x000fe40008000000 */
[----:B------:R-:W-:Y:S02]  /*1b5c0*/  IMAD.MOV.U32 R25, RZ, RZ, RZ ;  /* 0x000000ffff197224 */ /* 0x000fe400078e00ff */
[----:B------:R-:W-:Y:S01]  /*1b5d0*/  IMAD.MOV.U32 R6, RZ, RZ, RZ ;  /* 0x000000ffff067224 */ /* 0x000fe200078e00ff */
[----:B------:R-:W-:-:S13]  /*1b5e0*/  ISETP.GE.OR P6, PT, R9, R2, !P0 ;  /* 0x000000020900720c */ /* 0x000fda00047c6670 */
[----:B------:R-:W0:Y:S08]  /*1b5f0*/  @!P6 LDC.64 R4, c[0x0][0xc80] ;  /* 0x00032000ff04eb82 */ /* 0x000e300000000a00 */
[----:B------:R-:W1:Y:S01]  /*1b600*/  @!P6 LDC.64 R2, c[0x0][0xc78] ;  /* 0x00031e00ff02eb82 */ /* 0x000e620000000a00 */
[----:B0-----:R-:W-:-:S05]  /*1b610*/  @!P6 IMAD.WIDE R4, R9, 0x4, R4 ;  /* 0x000000040904e825 */ /* 0x001fca00078e0204 */
[----:B------:R-:W2:Y:S01]  /*1b620*/  @!P6 LDG.E R25, desc[UR40][R4.64] ;  /* 0x000000280419e981 */ /* 0x000ea2000c1e1900 */
[----:B-1----:R-:W-:-:S05]  /*1b630*/  @!P6 IMAD.WIDE R2, R9, 0x4, R2 ;  /* 0x000000040902e825 */ /* 0x002fca00078e0202 */
        /* <DEDUP_REMOVED lines=22> */
.L_x_1267:
        /* <DEDUP_REMOVED lines=8> */
[----:B------:R1:W2:Y:S01]  /*1b820*/  SHFL.IDX PT, R25, R25, R27, 0x1f ;  /* 0x00001f1b19197589 */ /* 0x0002a200000e0000 */
[----:B0-----:R-:W-:-:S07]  /*1b830*/  ISETP.NE.AND P1, PT, R6, 0x1, PT ;  /* 0x000000010600780c */ /* 0x001fce0003f25270 */
[----:B-1----:R-:W-:Y:S06]  /*1b840*/  @!P0 BRA `(.L_x_1270) ;  /* 0x0000000000088947 */ /* 0x002fec0003800000 */
[----:B------:R-:W-:-:S05]  /*1b850*/  VIADD R3, R27, 0xffffffff ;  /* 0xffffffff1b037836 */ /* 0x000fca0000000000 */
[----:B------:R0:W1:Y:S02]  /*1b860*/  SHFL.IDX PT, R24, R2, R3, 0x1f ;  /* 0x00001f0302187589 */ /* 0x00006400000e0000 */
.L_x_1270:
[----:B-1----:R-:W-:Y:S02]  /*1b870*/  IMAD R24, R24, UR5, R5 ;  /* 0x0000000518187c24 */ /* 0x002fe4000f8e0205 */
[----:B------:R-:W-:-:S03]  /*1b880*/  VIADD R27, R27, UR4 ;  /* 0x000000041b1b7c36 */ /* 0x000fc60008000000 */
[----:B------:R-:W-:Y:S01]  /*1b890*/  IADD3 R4, -R24, UR6, RZ ;  /* 0x0000000618047c10 */ /* 0x000fe2000fffe1ff */
[----:B------:R-:W-:Y:S06]  /*1b8a0*/  @!P1 BRA `(.L_x_1271) ;  /* 0x0000000000e49947 */ /* 0x000fec0003800000 */
[----:B--2---:R-:W-:Y:S02]  /*1b8b0*/  IABS R7, R25 ;  /* 0x0000001900077213 */ /* 0x004fe40000000000 */
[----:B------:R-:W-:Y:S02]  /*1b8c0*/  IABS R5, R6 ;  /* 0x0000000600057213 */ /* 0x000fe40000000000 */
[----:B------:R-:W1:Y:S08]  /*1b8d0*/  I2F.RP R8, R7 ;  /* 0x0000000700087306 */ /* 0x000e700000209400 */
[----:B-1----:R-:W0:Y:S02]  /*1b8e0*/  MUFU.RCP R8, R8 ;  /* 0x0000000800087308 */ /* 0x002e240000001000 */
[----:B0-----:R-:W-:Y:S01]  /*1b8f0*/  VIADD R2, R8, 0xffffffe ;  /* 0x0ffffffe08027836 */ /* 0x001fe20000000000 */
[----:B------:R-:W-:-:S05]  /*1b900*/  IABS R8, R4 ;  /* 0x0000000400087213 */ /* 0x000fca0000000000 */
[----:B------:R0:W1:Y:S02]  /*1b910*/  F2I.FTZ.U32.TRUNC.NTZ R3, R2 ;  /* 0x0000000200037305 */ /* 0x000064000021f000 */
[----:B0-----:R-:W-:Y:S02]  /*1b920*/  IMAD.MOV.U32 R2, RZ, RZ, RZ ;  /* 0x000000ffff027224 */ /* 0x001fe400078e00ff */
[----:B-1----:R-:W-:-:S04]  /*1b930*/  IMAD.MOV R10, RZ, RZ, -R3 ;  /* 0x000000ffff0a7224 */ /* 0x002fc800078e0a03 */
[----:B------:R-:W-:Y:S01]  /*1b940*/  IMAD R9, R10, R7, RZ ;  /* 0x000000070a097224 */ /* 0x000fe200078e02ff */
[----:B------:R-:W-:-:S03]  /*1b950*/  IABS R10, R25 ;  /* 0x00000019000a7213 */ /* 0x000fc60000000000 */
[----:B------:R-:W-:Y:S02]  /*1b960*/  IMAD.HI.U32 R3, R3, R9, R2 ;  /* 0x0000000903037227 */ /* 0x000fe400078e0002 */
[----:B------:R-:W0:Y:S02]  /*1b970*/  I2F.RP R9, R5 ;  /* 0x0000000500097306 */ /* 0x000e240000209400 */
[----:B------:R-:W-:Y:S02]  /*1b980*/  IMAD.MOV R11, RZ, RZ, -R10 ;  /* 0x000000ffff0b7224 */ /* 0x000fe400078e0a0a */
[----:B------:R-:W-:-:S04]  /*1b990*/  IMAD.HI.U32 R2, R3, R8, RZ ;  /* 0x0000000803027227 */ /* 0x000fc800078e00ff */
[----:B------:R-:W-:-:S05]  /*1b9a0*/  IMAD R8, R2, R11, R8 ;  /* 0x0000000b02087224 */ /* 0x000fca00078e0208 */
[----:B------:R-:W-:Y:S01]  /*1b9b0*/  ISETP.GT.U32.AND P1, PT, R7, R8, PT ;  /* 0x000000080700720c */ /* 0x000fe20003f24070 */
[----:B0-----:R-:W0:-:S12]  /*1b9c0*/  MUFU.RCP R9, R9 ;  /* 0x0000000900097308 */ /* 0x001e180000001000 */
[----:B------:R-:W-:Y:S02]  /*1b9d0*/  @!P1 IMAD.IADD R8, R8, 0x1, -R7 ;  /* 0x0000000108089824 */ /* 0x000fe400078e0a07 */
[----:B------:R-:W-:Y:S01]  /*1b9e0*/  @!P1 VIADD R2, R2, 0x1 ;  /* 0x0000000102029836 */ /* 0x000fe20000000000 */
[----:B------:R-:W-:Y:S02]  /*1b9f0*/  ISETP.NE.AND P1, PT, R25, RZ, PT ;  /* 0x000000ff1900720c */ /* 0x000fe40003f25270 */
[----:B------:R-:W-:Y:S01]  /*1ba00*/  ISETP.GE.U32.AND P0, PT, R8, R7, PT ;  /* 0x000000070800720c */ /* 0x000fe20003f06070 */
[----:B0-----:R-:W-:Y:S01]  /*1ba10*/  VIADD R3, R9, 0xffffffe ;  /* 0x0ffffffe09037836 */ /* 0x001fe20000000000 */
[----:B------:R-:W-:-:S04]  /*1ba20*/  LOP3.LUT R7, R4, R25, RZ, 0x3c, !PT ;  /* 0x0000001904077212 */ /* 0x000fc800078e3cff */
[----:B------:R-:W-:Y:S01]  /*1ba30*/  ISETP.GE.AND P2, PT, R7, RZ, PT ;  /* 0x000000ff0700720c */ /* 0x000fe20003f46270 */
[----:B------:R-:W0:Y:S06]  /*1ba40*/  F2I.FTZ.U32.TRUNC.NTZ R3, R3 ;  /* 0x0000000300037305 */ /* 0x000e2c000021f000 */
[----:B------:R-:W-:-:S04]  /*1ba50*/  @P0 VIADD R2, R2, 0x1 ;  /* 0x0000000102020836 */ /* 0x000fc80000000000 */
[----:B------:R-:W-:-:S04]  /*1ba60*/  IMAD.MOV.U32 R7, RZ, RZ, R2 ;  /* 0x000000ffff077224 */ /* 0x000fc800078e0002 */
[----:B------:R-:W-:Y:S01]  /*1ba70*/  @!P2 IMAD.MOV R7, RZ, RZ, -R7 ;  /* 0x000000ffff07a224 */ /* 0x000fe200078e0a07 */
[----:B------:R-:W-:Y:S01]  /*1ba80*/  @!P1 LOP3.LUT R7, RZ, R25, RZ, 0x33, !PT ;  /* 0x00000019ff079212 */ /* 0x000fe200078e33ff */
[----:B0-----:R-:W-:-:S04]  /*1ba90*/  IMAD.MOV R8, RZ, RZ, -R3 ;  /* 0x000000ffff087224 */ /* 0x001fc800078e0a03 */
[----:B------:R-:W-:Y:S01]  /*1baa0*/  IMAD.MOV.U32 R2, RZ, RZ, R8 ;  /* 0x000000ffff027224 */ /* 0x000fe200078e0008 */
[----:B------:R-:W-:-:S03]  /*1bab0*/  IABS R8, R6 ;  /* 0x0000000600087213 */ /* 0x000fc60000000000 */
[----:B------:R-:W-:Y:S02]  /*1bac0*/  IMAD R9, R2, R5, RZ ;  /* 0x0000000502097224 */ /* 0x000fe400078e02ff */
[----:B------:R-:W-:Y:S02]  /*1bad0*/  IMAD.MOV.U32 R2, RZ, RZ, RZ ;  /* 0x000000ffff027224 */ /* 0x000fe400078e00ff */
[----:B------:R-:W-:Y:S02]  /*1bae0*/  IMAD.MOV R8, RZ, RZ, -R8 ;  /* 0x000000ffff087224 */ /* 0x000fe400078e0a08 */
[----:B------:R-:W-:Y:S01]  /*1baf0*/  IMAD.HI.U32 R2, R3, R9, R2 ;  /* 0x0000000903027227 */ /* 0x000fe200078e0002 */
[----:B------:R-:W-:-:S05]  /*1bb00*/  IABS R3, R7 ;  /* 0x0000000700037213 */ /* 0x000fca0000000000 */
[----:B------:R-:W-:-:S04]  /*1bb10*/  IMAD.HI.U32 R2, R2, R3, RZ ;  /* 0x0000000302027227 */ /* 0x000fc800078e00ff */
[----:B------:R-:W-:Y:S01]  /*1bb20*/  IMAD R8, R2, R8, R3 ;  /* 0x0000000802087224 */ /* 0x000fe200078e0203 */
[----:B------:R-:W-:-:S04]  /*1bb30*/  LOP3.LUT R3, R7, R6, RZ, 0x3c, !PT ;  /* 0x0000000607037212 */ /* 0x000fc800078e3cff */
[----:B------:R-:W-:Y:S02]  /*1bb40*/  ISETP.GT.U32.AND P1, PT, R5, R8, PT ;  /* 0x000000080500720c */ /* 0x000fe40003f24070 */
[----:B------:R-:W-:Y:S01]  /*1bb50*/  ISETP.GE.AND P2, PT, R3, RZ, PT ;  /* 0x000000ff0300720c */ /* 0x000fe20003f46270 */
[----:B------:R-:W-:-:S10]  /*1bb60*/  IMAD.MOV R3, RZ, RZ, -R7 ;  /* 0x000000ffff037224 */ /* 0x000fd400078e0a07 */
        /* <DEDUP_REMOVED lines=13> */
.L_x_1271:
[----:B0-----:R-:W0:Y:S02]  /*1bc40*/  LDC.64 R2, c[0x0][0xc90] ;  /* 0x00032400ff027b82 */ /* 0x001e240000000a00 */
[----:B0-----:R-:W-:-:S05]  /*1bc50*/  IMAD.WIDE R2, R27, 0x4, R2 ;  /* 0x000000041b027825 */ /* 0x001fca00078e0202 */
[----:B------:R0:W2:Y:S02]  /*1bc60*/  LDG.E R8, desc[UR40][R2.64] ;  /* 0x0000002802087981 */ /* 0x0000a4000c1e1900 */
[----:B0-----:R-:W-:Y:S02]  /*1bc70*/  IMAD.MOV.U32 R2, RZ, RZ, RZ ;  /* 0x000000ffff027224 */ /* 0x001fe400078e00ff */
[----:B--2---:R-:W-:-:S05]  /*1bc80*/  IMAD R5, R25, R8, RZ ;  /* 0x0000000819057224 */ /* 0x004fca00078e02ff */
[----:B------:R-:W-:-:S04]  /*1bc90*/  IABS R10, R5 ;  /* 0x00000005000a7213 */ /* 0x000fc80000000000 */
[----:B------:R-:W0:Y:S08]  /*1bca0*/  I2F.RP R6, R10 ;  /* 0x0000000a00067306 */ /* 0x000e300000209400 */
[----:B0-----:R-:W0:Y:S02]  /*1bcb0*/  MUFU.RCP R6, R6 ;  /* 0x0000000600067308 */ /* 0x001e240000001000 */
[----:B0-----:R-:W-:-:S06]  /*1bcc0*/  VIADD R7, R6, 0xffffffe ;  /* 0x0ffffffe06077836 */ /* 0x001fcc0000000000 */
[----:B------:R-:W0:Y:S02]  /*1bcd0*/  F2I.FTZ.U32.TRUNC.NTZ R3, R7 ;  /* 0x0000000700037305 */ /* 0x000e24000021f000 */
[----:B0-----:R-:W-:-:S04]  /*1bce0*/  IMAD.MOV R9, RZ, RZ, -R3 ;  /* 0x000000ffff097224 */ /* 0x001fc800078e0a03 */
[----:B------:R-:W-:-:S04]  /*1bcf0*/  IMAD R9, R9, R10, RZ ;  /* 0x0000000a09097224 */ /* 0x000fc800078e02ff */
[----:B------:R-:W-:Y:S01]  /*1bd00*/  IMAD.HI.U32 R2, R3, R9, R2 ;  /* 0x0000000903027227 */ /* 0x000fe200078e0002 */
[----:B------:R-:W-:Y:S02]  /*1bd10*/  IABS R9, R4 ;  /* 0x0000000400097213 */ /* 0x000fe40000000000 */
[----:B------:R-:W-:-:S03]  /*1bd20*/  IABS R3, R5 ;  /* 0x0000000500037213 */ /* 0x000fc60000000000 */
[----:B------:R-:W-:-:S04]  /*1bd30*/  IMAD.HI.U32 R2, R2, R9, RZ ;  /* 0x0000000902027227 */ /* 0x000fc800078e00ff */
[----:B------:R-:W-:-:S04]  /*1bd40*/  IMAD.MOV R3, RZ, RZ, -R3 ;  /* 0x000000ffff037224 */ /* 0x000fc800078e0a03 */
        /* <DEDUP_REMOVED lines=14> */
[----:B------:R-:W-:Y:S02]  /*1be30*/  IMAD R4, R5, R2, R4 ;  /* 0x0000000205047224 */ /* 0x000fe400078e0204 */
[----:B------:R-:W-:Y:S01]  /*1be40*/  IMAD.MOV.U32 R2, RZ, RZ, RZ ;  /* 0x000000ffff027224 */ /* 0x000fe200078e00ff */
[----:B------:R-:W-:-:S04]  /*1be50*/  VIADDMNMX R7, R7, UR5, R8, PT ;  /* 0x0000000507077c46 */ /* 0x000fc8000b800108 */
[----:B------:R-:W-:Y:S01]  /*1be60*/  IABS R8, R7 ;  /* 0x0000000700087213 */ /* 0x000fe20000000000 */
[----:B------:R-:W-:-:S03]  /*1be70*/  IMAD.MOV R26, RZ, RZ, -R7 ;  /* 0x000000ffff1a7224 */ /* 0x000fc600078e0a07 */
[----:B------:R-:W0:Y:S08]  /*1be80*/  I2F.RP R9, R8 ;  /* 0x0000000800097306 */ /* 0x000e300000209400 */
[----:B0-----:R-:W0:Y:S02]  /*1be90*/  MUFU.RCP R9, R9 ;  /* 0x0000000900097308 */ /* 0x001e240000001000 */
[----:B0-----:R-:W-:Y:S01]  /*1bea0*/  VIADD R3, R9, 0xffffffe ;  /* 0x0ffffffe09037836 */ /* 0x001fe20000000000 */
[----:B------:R-:W-:-:S05]  /*1beb0*/  IABS R9, R7 ;  /* 0x0000000700097213 */ /* 0x000fca0000000000 */
[----:B------:R-:W0:Y:S02]  /*1bec0*/  F2I.FTZ.U32.TRUNC.NTZ R3, R3 ;  /* 0x0000000300037305 */ /* 0x000e24000021f000 */
[----:B0-----:R-:W-:-:S04]  /*1bed0*/  IMAD.MOV R11, RZ, RZ, -R3 ;  /* 0x000000ffff0b7224 */ /* 0x001fc800078e0a03 */
        /* <DEDUP_REMOVED lines=12> */
[----:B------:R-:W-:Y:S02]  /*1bfa0*/  ISETP.GE.AND P2, PT, R3, RZ, PT ;  /* 0x000000ff0300720c */ /* 0x000fe40003f46270 */
[----:B------:R-:W-:-:S05]  /*1bfb0*/  IADD3 R3, R6, 0x1000000, R4 ;  /* 0x0100000006037810 */ /* 0x000fca0007ffe004 */
[----:B------:R-:W-:-:S06]  /*1bfc0*/  @P0 VIADD R2, R2, 0x1 ;  /* 0x0000000102020836 */ /* 0x000fcc0000000000 */
[----:B------:R-:W-:Y:S01]  /*1bfd0*/  @!P2 IMAD.MOV R2, RZ, RZ, -R2 ;  /* 0x000000ffff02a224 */ /* 0x000fe200078e0a02 */
[----:B------:R-:W-:-:S05]  /*1bfe0*/  @!P1 LOP3.LUT R2, RZ, R7, RZ, 0x33, !PT ;  /* 0x00000007ff029212 */ /* 0x000fca00078e33ff */
[----:B------:R-:W-:-:S07]  /*1bff0*/  IMAD R26, R2, R26, R3 ;  /* 0x0000001a021a7224 */ /* 0x000fce00078e0203 */
.L_x_1272:
[----:B------:R-:W-:-:S05]  /*1c000*/  LOP3.LUT R2, RZ, R2, RZ, 0x33, !PT ;  /* 0x00000002ff027212 */ /* 0x000fca00078e33ff */
[----:B------:R-:W-:Y:S01]  /*1c010*/  IMAD.IADD R25, R25, 0x1, R2 ;  /* 0x0000000119197824 */ /* 0x000fe200078e0202 */
[----:B------:R-:W-:Y:S06]  /*1c020*/  BRA `(.L_x_1273) ;  /* 0x00000000000c7947 */ /* 0x000fec0003800000 */
.L_x_1268:
[----:B------:R-:W-:Y:S02]  /*1c030*/  IMAD.MOV.U32 R25, RZ, RZ, RZ ;  /* 0x000000ffff197224 */ /* 0x000fe400078e00ff */
[----:B------:R-:W-:Y:S02]  /*1c040*/  IMAD.U32 R24, RZ, RZ, UR6 ;  /* 0x00000006ff187e24 */ /* 0x000fe4000f8e00ff */
[----:B------:R-:W-:-:S07]  /*1c050*/  IMAD.MOV.U32 R26, RZ, RZ, RZ ;  /* 0x000000ffff1a7224 */ /* 0x000fce00078e00ff */
.L_x_1273:
[----:B------:R-:W-:-:S13]  /*1c060*/  ISETP.NE.AND P0, PT, R0, RZ, PT ;  /* 0x000000ff0000720c */ /* 0x000fda0003f05270 */
[----:B------:R-:W0:Y:S01]  /*1c070*/  @!P0 S2R R3, SR_CgaCtaId ;  /* 0x0000000000038919 */ /* 0x000e220000008800 */
[----:B------:R-:W-:-:S04]  /*1c080*/  @!P0 MOV R0, 0x400 ;  /* 0x0000040000008802 */ /* 0x000fc80000000f00 */
[----:B0-----:R-:W-:-:S05]  /*1c090*/  @!P0 LEA R0, R3, R0, 0x18 ;  /* 0x0000000003008211 */ /* 0x001fca00078ec0ff */
[----:B------:R0:W-:Y:S01]  /*1c0a0*/  @!P0 STS.128 [R0+0x132d0], R24 ;  /* 0x0132d01800008388 */ /* 0x0001e20000000c00 */
[----:B------:R-:W-:Y:S06]  /*1c0b0*/  BAR.ARV 0x5, 0x200 ;  /* 0x0148000000007b1d */ /* 0x000fec0000002000 */
.L_x_1266:
[----:B------:R2:W-:Y:S01]  /*1c0c0*/  STL [R1+0x40], RZ ;  /* 0x000040ff01007387 */ /* 0x0005e20000100800 */
[----:B------:R-:W-:Y:S01]  /*1c0d0*/  ULDC UR4, c[0x0][0xc3c] ;  /* 0x00030f0000047ab9 */ /* 0x000fe20000000800 */
[----:B------:R-:W-:Y:S01]  /*1c0e0*/  IMAD.MOV.U32 R28, RZ, RZ, 0x1 ;  /* 0x00000001ff1c7424 */ /* 0x000fe200078e00ff */
[----:B-1----:R-:W-:Y:S01]  /*1c0f0*/  ISETP.GE.AND P0, PT, R27, UR4, PT ;  /* 0x000000041b007c0c */ /* 0x002fe2000bf06270 */
[----:B------:R-:W-:-:S12]  /*1c100*/  IMAD.MOV.U32 R22, RZ, RZ, RZ ;  /* 0x000000ffff167224 */ /* 0x000fd800078e00ff */
[----:B--2---:R-:W-:Y:S05]  /*1c110*/  @P0 BRA `(.L_x_1274) ;  /* 0x0000005c00780947 */ /* 0x004fea0003800000 */
[----:B------:R-:W2:Y:S01]  /*1c120*/  LDL R10, [R1+0x38] ;  /* 0x00003800010a7983 */ /* 0x000ea20000100800 */
[----:B------:R-:W1:Y:S01]  /*1c130*/  S2R R12, SR_TID.X ;  /* 0x00000000000c7919 */ /* 0x000e620000002100 */
[----:B------:R-:W3:Y:S01]  /*1c140*/  S2UR UR5, SR_CgaCtaId ;  /* 0x00000000000579c3 */ /* 0x000ee20000008800 */
[----:B------:R-:W-:Y:S01]  /*1c150*/  UMOV UR4, 0x400 ;  /* 0x0000040000047882 */ /* 0x000fe20000000000 */
[C---:B-1----:R-:W-:Y:S01]  /*1c160*/  IMAD.SHL.U32 R3, R12.reuse, 0x40, RZ ;  /* 0x000000400c037824 */ /* 0x042fe200078e00ff */
[C---:B------:R-:W-:Y:S01]  /*1c170*/  LOP3.LUT R11, R12.reuse, 0x7f, RZ, 0xc0, !PT ;  /* 0x0000007f0c0b7812 */ /* 0x040fe200078ec0ff */
[C---:B------:R-:W-:Y:S01]  /*1c180*/  IMAD.SHL.U32 R2, R12.reuse, 0x10, RZ ;  /* 0x000000100c027824 */ /* 0x040fe200078e00ff */
[----:B------:R-:W-:Y:S02]  /*1c190*/  SHF.R.U32.HI R5, RZ, 0x1, R12 ;  /* 0x00000001ff057819 */ /* 0x000fe4000001160c */
[----:B------:R-:W-:Y:S01]  /*1c1a0*/  LOP3.LUT R4, R3, 0x180, RZ, 0xc0, !PT ;  /* 0x0000018003047812 */ /* 0x000fe200078ec0ff */
[----:B0-----:R-:W-:-:S02]  /*1c1b0*/  IMAD.SHL.U32 R0, R12, 0x20, RZ ;  /* 0x000000200c007824 */ /* 0x001fc400078e00ff */
        /* <DEDUP_REMOVED lines=26> */
[----:B------:R-:W-:Y:S01]  /*1c360*/  IMAD.MOV.U32 R29, RZ, RZ, 0x1 ;  /* 0x00000001ff1d7424 */ /* 0x000fe200078e00ff */
[----:B------:R-:W-:Y:S01]  /*1c370*/  CS2R R22, SRZ ;  /* 0x0000000000167805 */ /* 0x000fe2000001ff00 */
[----:B------:R-:W-:Y:S01]  /*1c380*/  IMAD.MOV.U32 R28, RZ, RZ, 0x1 ;  /* 0x00000001ff1c7424 */ /* 0x000fe200078e00ff */
[----:B------:R-:W-:Y:S01]  /*1c390*/  ULDC.64 UR38, c[0x0][0x198] ;  /* 0x0000660000267ab9 */ /* 0x000fe20000000a00 */
[----:B------:R-:W-:Y:S01]  /*1c3a0*/  ULDC UR36, c[0x0][0xc] ;  /* 0x0000030000247ab9 */ /* 0x000fe20000000800 */
[C---:B--2---:R-:W-:Y:S02]  /*1c3b0*/  LOP3.LUT R4, R10.reuse, 0x1, RZ, 0xfc, !PT ;  /* 0x000000010a047812 */ /* 0x044fe400078efcff */
[----:B------:R-:W-:-:S03]  /*1c3c0*/  LOP3.LUT R0, R10, 0x2, RZ, 0xfc, !PT ;  /* 0x000000020a007812 */ /* 0x000fc600078efcff */
[----:B------:R0:W-:Y:S04]  /*1c3d0*/  STL [R1+0x44], R4 ;  /* 0x0000440401007387 */ /* 0x0001e80000100800 */
[----:B------:R0:W-:Y:S04]  /*1c3e0*/  STL [R1+0x30], R2 ;  /* 0x0000300201007387 */ /* 0x0001e80000100800 */
[----:B------:R0:W-:Y:S04]  /*1c3f0*/  STL [R1+0x1c], R0 ;  /* 0x00001c0001007387 */ /* 0x0001e80000100800 */
[----:B------:R0:W-:Y:S02]  /*1c400*/  STL [R1+0x40], RZ ;  /* 0x000040ff01007387 */ /* 0x0001e40000100800 */
.L_x_1396:
[----:B------:R-:W-:Y:S05]  /*1c410*/  YIELD ;  /* 0x0000000000007946 */ /* 0x000fea0003800000 */
[----:B------:R-:W-:Y:S01]  /*1c420*/  ULDC.64 UR4, c[0x0][0xa28] ;  /* 0x00028a0000047ab9 */ /* 0x000fe20000000a00 */
[----:B------:R-:W-:Y:S02]  /*1c430*/  CS2R R6, SRZ ;  /* 0x0000000000067805 */ /* 0x000fe4000001ff00 */
[----:B------:R-:W-:Y:S01]  /*1c440*/  ISETP.NE.U32.AND P0, PT, RZ, UR4, PT ;  /* 0x00000004ff007c0c */ /* 0x000fe2000bf05070 */
[----:B01----:R-:W1:Y:S01]  /*1c450*/  LDC.64 R10, c[0x0][0xa00] ;  /* 0x00028000ff0a7b82 */ /* 0x003e620000000a00 */
[----:B0-----:R-:W-:Y:S01]  /*1c460*/  IMAD.MOV.U32 R0, RZ, RZ, RZ ;  /* 0x000000ffff007224 */ /* 0x001fe200078e00ff */
[----:B------:R-:W-:Y:S01]  /*1c470*/  ULDC.64 UR6, c[0x0][0xa08] ;  /* 0x0002820000067ab9 */ /* 0x000fe20000000a00 */
[----:B------:R-:W-:Y:S01]  /*1c480*/  ISETP.NE.AND.EX P0, PT, RZ, UR5, PT, P0 ;  /* 0x00000005ff007c0c */ /* 0x000fe2000bf05300 */
[----:B------:R-:W-:Y:S01]  /*1c490*/  ULDC.64 UR4, c[0x0][0xa18] ;  /* 0x0002860000047ab9 */ /* 0x000fe20000000a00 */
[----:B------:R-:W-:-:S03]  /*1c4a0*/  ULDC.64 UR8, c[0x0][0xa10] ;  /* 0x0002840000087ab9 */ /* 0x000fc60000000a00 */
[----:B------:R-:W0:Y:S08]  /*1c4b0*/  LDC.64 R4, c[0x0][0xa08] ;  /* 0x00028200ff047b82 */ /* 0x000e300000000a00 */
[----:B--2---:R-:W2:Y:S02]  /*1c4c0*/  @P0 LDC.64 R2, c[0x0][0xa28] ;  /* 0x00028a00ff020b82 */ /* 0x004ea40000000a00 */
[----:B--2---:R-:W-:-:S05]  /*1c4d0*/  @P0 IMAD.WIDE R2, R27, 0x4, R2 ;  /* 0x000000041b020825 */ /* 0x004fca00078e0202 */
[----:B------:R2:W5:Y:S01]  /*1c4e0*/  @P0 LDG.E R7, desc[UR40][R2.64] ;  /* 0x0000002802070981 */ /* 0x000562000c1e1900 */
[----:B------:R-:W-:Y:S01]  /*1c4f0*/  ISETP.NE.U32.AND P0, PT, RZ, UR4, PT ;  /* 0x00000004ff007c0c */ /* 0x000fe2000bf05070 */
[C---:B-1----:R-:W-:Y:S01]  /*1c500*/  IMAD.WIDE R10, R27.reuse, 0x4, R10 ;  /* 0x000000041b0a7825 */ /* 0x042fe200078e020a */
[----:B------:R-:W-:Y:S02]  /*1c510*/  ISETP.NE.U32.AND P2, PT, RZ, UR6, PT ;  /* 0x00000006ff007c0c */ /* 0x000fe4000bf45070 */
[----:B------:R-:W-:Y:S01]  /*1c520*/  ISETP.NE.AND.EX P0, PT, RZ, UR5, PT, P0 ;  /* 0x00000005ff007c0c */ /* 0x000fe2000bf05300 */
[----:B------:R-:W-:Y:S01]  /*1c530*/  ULDC.64 UR4, c[0x0][0xa00] ;  /* 0x0002800000047ab9 */ /* 0x000fe20000000a00 */
[----:B------:R-:W-:Y:S01]  /*1c540*/  ISETP.NE.U32.AND P4, PT, RZ, UR8, PT ;  /* 0x00000008ff007c0c */ /* 0x000fe2000bf85070 */
[----:B------:R-:W-:Y:S01]  /*1c550*/  IMAD.MOV.U32 R12, RZ, RZ, RZ ;  /* 0x000000ffff0c7224 */ /* 0x000fe200078e00ff */
[----:B------:R-:W-:Y:S01]  /*1c560*/  ISETP.NE.U32.AND P1, PT, RZ, UR4, PT ;  /* 0x00000004ff007c0c */ /* 0x000fe2000bf25070 */
[----:B--2---:R-:W1:Y:S01]  /*1c570*/  LDC.64 R2, c[0x0][0xa10] ;  /* 0x00028400ff027b82 */ /* 0x004e620000000a00 */
[----:B0-----:R-:W-:-:S02]  /*1c580*/  IMAD.WIDE R4, R27, 0x4, R4 ;  /* 0x000000041b047825 */ /* 0x001fc400078e0204 */
[----:B------:R-:W-:-:S05]  /*1c590*/  ISETP.NE.AND.EX P3, PT, RZ, UR5, PT, P1 ;  /* 0x00000005ff007c0c */ /* 0x000fca000bf65310 */
[----:B------:R-:W0:Y:S01]  /*1c5a0*/  @P0 LDC.64 R8, c[0x0][0xa18] ;  /* 0x00028600ff080b82 */ /* 0x000e220000000a00 */
[----:B------:R-:W-:Y:S01]  /*1c5b0*/  ULDC UR4, c[0x0][0x288] ;  /* 0x0000a20000047ab9 */ /* 0x000fe20000000800 */
[----:B------:R-:W-:Y:S02]  /*1c5c0*/  ISETP.NE.AND.EX P1, PT, RZ, UR7, PT, P2 ;  /* 0x00000007ff007c0c */ /* 0x000fe4000bf25320 */
[----:B------:R-:W-:-:S04]  /*1c5d0*/  ISETP.NE.AND.EX P2, PT, RZ, UR9, PT, P4 ;  /* 0x00000009ff007c0c */ /* 0x000fc8000bf45340 */
[----:B------:R-:W2:Y:S07]  /*1c5e0*/  @P3 LDG.E R0, desc[UR40][R10.64] ;  /* 0x000000280a003981 */ /* 0x000eae000c1e1900 */
[----:B------:R-:W5:Y:S01]  /*1c5f0*/  @P1 LDG.E R12, desc[UR40][R4.64] ;  /* 0x00000028040c1981 */ /* 0x000f62000c1e1900 */
[----:B-1----:R-:W-:-:S05]  /*1c600*/  IMAD.WIDE R2, R27, 0x4, R2 ;  /* 0x000000041b027825 */ /* 0x002fca00078e0202 */
[----:B------:R-:W5:Y:S01]  /*1c610*/  @P2 LDG.E R6, desc[UR40][R2.64] ;  /* 0x0000002802062981 */ /* 0x000f62000c1e1900 */
[----:B0-----:R-:W-:-:S03]  /*1c620*/  @P0 IMAD.WIDE R8, R27, 0x4, R8 ;  /* 0x000000041b080825 */ /* 0x001fc600078e0208 */
        /* <DEDUP_REMOVED lines=10> */
[----:B------:R-:W-:Y:S02]  /*1c6d0*/  ULDC UR5, c[0x0][0x348] ;  /* 0x0000d20000057ab9 */ /* 0x000fe40000000800 */
[----:B0-----:R-:W-:Y:S02]  /*1c6e0*/  IMAD.U32 R8, RZ, RZ, UR5 ;  /* 0x00000005ff087e24 */ /* 0x001fe4000f8e00ff */
[----:B------:R-:W-:Y:S01]  /*1c6f0*/  IMAD.U32 R9, RZ, RZ, UR4 ;  /* 0x00000004ff097e24 */ /* 0x000fe2000f8e00ff */
[----:B--2---:R0:W-:Y:S01]  /*1c700*/  STL [R1+0x14], R0 ;  /* 0x0000140001007387 */ /* 0x0041e20000100800 */
[----:B------:R-:W-:Y:S01]  /*1c710*/  IMAD.MOV.U32 R13, RZ, RZ, R0 ;  /* 0x000000ffff0d7224 */ /* 0x000fe200078e0000 */
[----:B------:R-:W-:Y:S06]  /*1c720*/  @P0 BRA `(.L_x_1275) ;  /* 0x0000000000140947 */ /* 0x000fec0003800000 */
[----:B------:R-:W-:Y:S05]  /*1c730*/  @!P3 BRA `(.L_x_1275) ;  /* 0x000000000010b947 */ /* 0x000fea0003800000 */
[----:B0-----:R-:W2:Y:S04]  /*1c740*/  LDG.E R0, desc[UR40][R10.64] ;  /* 0x000000280a007981 */ /* 0x001ea8000c1e1900 */
[----:B------:R-:W2:Y:S02]  /*1c750*/  LDG.E R10, desc[UR40][R10.64+0x4] ;  /* 0x000004280a0a7981 */ /* 0x000ea4000c1e1900 */
[----:B--2---:R-:W-:-:S05]  /*1c760*/  IMAD.IADD R13, R10, 0x1, -R0 ;  /* 0x000000010a0d7824 */ /* 0x004fca00078e0a00 */
[----:B------:R1:W-:Y:S02]  /*1c770*/  STL [R1+0x14], R13 ;  /* 0x0000140d01007387 */ /* 0x0003e40000100800 */
.L_x_1275:
        /* <DEDUP_REMOVED lines=8> */
[----:B------:R-:W-:Y:S02]  /*1c800*/  LOP3.LUT R17, R26, 0xffff, RZ, 0xc0, !PT ;  /* 0x0000ffff1a117812 */ /* 0x000fe400078ec0ff */
[----:B------:R0:W-:Y:S09]  /*1c810*/  STL [R1+0x4], R10 ;  /* 0x0000040a01007387 */ /* 0x0001f20000100800 */
[----:B------:R-:W-:Y:S05]  /*1c820*/  @!P0 BRA `(.L_x_1276) ;  /* 0x0000000000108947 */ /* 0x000fea0003800000 */
[----:B------:R-:W2:Y:S02]  /*1c830*/  LDC.64 R4, c[0x0][0xa20] ;  /* 0x00028800ff047b82 */ /* 0x000ea40000000a00 */
[----:B--2---:R-:W-:-:S05]  /*1c840*/  IMAD.WIDE R4, R27, 0x4, R4 ;  /* 0x000000041b047825 */ /* 0x004fca00078e0204 */
[----:B------:R2:W5:Y:S01]  /*1c850*/  LDG.E R9, desc[UR40][R4.64] ;  /* 0x0000002804097981 */ /* 0x000562000c1e1900 */
[----:B------:R-:W-:Y:S05]  /*1c860*/  BRA `(.L_x_1277) ;  /* 0x0000000000107947 */ /* 0x000fea0003800000 */
.L_x_1276:
[----:B------:R-:W-:Y:S05]  /*1c870*/  @!P1 BRA `(.L_x_1277) ;  /* 0x00000000000c9947 */ /* 0x000fea0003800000 */
[----:B------:R-:W2:Y:S04]  /*1c880*/  LDG.E R9, desc[UR40][R4.64] ;  /* 0x0000002804097981 */ /* 0x000ea8000c1e1900 */
[----:B------:R-:W2:Y:S02]  /*1c890*/  LDG.E R4, desc[UR40][R4.64+0x4] ;  /* 0x0000042804047981 */ /* 0x000ea4000c1e1900 */
[----:B--2---:R-:W-:-:S07]  /*1c8a0*/  IMAD.IADD R9, R4, 0x1, -R9 ;  /* 0x0000000104097824 */ /* 0x004fce00078e0a09 */
.L_x_1277:
[----:B--2---:R-:W2:Y:S04]  /*1c8b0*/  @P2 LDG.E R4, desc[UR40][R2.64] ;  /* 0x0000002802042981 */ /* 0x004ea8000c1e1900 */
[----:B------:R3:W2:Y:S01]  /*1c8c0*/  @P2 LDG.E R5, desc[UR40][R2.64+0x4] ;  /* 0x0000042802052981 */ /* 0x0006a2000c1e1900 */
[----:B-----5:R-:W-:Y:S02]  /*1c8d0*/  IMAD.IADD R7, R9, 0x1, -R7 ;  /* 0x0000000109077824 */ /* 0x020fe400078e0a07 */
[----:B------:R-:W-:-:S04]  /*1c8e0*/  IMAD R11, R25, 0xc0, RZ ;  /* 0x000000c0190b7824 */ /* 0x000fc800078e02ff */
[----:B------:R-:W-:Y:S01]  /*1c8f0*/  VIADD R9, R11, 0xbf ;  /* 0x000000bf0b097836 */ /* 0x000fe20000000000 */
[----:B------:R4:W-:Y:S01]  /*1c900*/  STL [R1+0x10], R11 ;  /* 0x0000100b01007387 */ /* 0x0009e20000100800 */
[----:B---3--:R-:W3:Y:S02]  /*1c910*/  LDC R2, c[0x0][0x448] ;  /* 0x00011200ff027b82 */ /* 0x008ee40000000800 */
[----:B---3--:R-:W-:-:S13]  /*1c920*/  ISETP.NE.AND P1, PT, R2, 0x1, PT ;  /* 0x000000010200780c */ /* 0x008fda0003f25270 */
[----:B------:R-:W3:Y:S08]  /*1c930*/  @P1 LDC R2, c[0x0][0x44c] ;  /* 0x00011300ff021b82 */ /* 0x000ef00000000800 */
[----:B------:R-:W0:Y:S01]  /*1c940*/  @P1 LDC R3, c[0x0][0x450] ;  /* 0x00011400ff031b82 */ /* 0x000e220000000800 */
[----:B---3--:R-:W-:-:S05]  /*1c950*/  @P1 IMAD.HI.U32 R2, R9, R2, RZ ;  /* 0x0000000209021227 */ /* 0x008fca00078e00ff */
[----:B0-----:R-:W-:Y:S01]  /*1c960*/  @P1 SHF.R.U32.HI R9, RZ, R3, R2 ;  /* 0x00000003ff091219 */ /* 0x001fe20000011602 */
[----:B--2---:R-:W-:-:S04]  /*1c970*/  @P2 IMAD.IADD R8, R5, 0x1, -R4 ;  /* 0x0000000105082824 */ /* 0x004fc800078e0a04 */
[----:B------:R-:W-:-:S04]  /*1c980*/  IMAD.IADD R20, R7, 0x1, R8 ;  /* 0x0000000107147824 */ /* 0x000fc800078e0208 */
[C---:B------:R-:W-:Y:S01]  /*1c990*/  VIADD R21, R20.reuse, 0x9f ;  /* 0x0000009f14157836 */ /* 0x040fe20000000000 */
[----:B------:R-:W-:-:S03]  /*1c9a0*/  IADD3 R18, R20, 0x1, -R13 ;  /* 0x0000000114127810 */ /* 0x000fc60007ffe80d */
[----:B------:R-:W-:-:S04]  /*1c9b0*/  IMAD.HI R21, R21, 0x66666667, RZ ;  /* 0x6666666715157827 */ /* 0x000fc800078e02ff */
[----:B------:R-:W-:Y:S01]  /*1c9c0*/  IMAD.IADD R9, R18, 0x1, R9 ;  /* 0x0000000112097824 */ /* 0x000fe200078e0209 */
[----:B------:R-:W-:-:S04]  /*1c9d0*/  SHF.R.U32.HI R2, RZ, 0x1f, R21 ;  /* 0x0000001fff027819 */ /* 0x000fc80000011615 */
[----:B------:R-:W-:Y:S02]  /*1c9e0*/  LEA.HI.SX32 R21, R21, R2, 0x1a ;  /* 0x0000000215157211 */ /* 0x000fe400078fd2ff */
[----:B------:R-:W0:Y:S02]  /*1c9f0*/  LDC.64 R2, c[0x0][0x9e0] ;  /* 0x00027800ff027b82 */ /* 0x000e240000000a00 */
[----:B0-----:R-:W-:Y:S01]  /*1ca00*/  ISETP.GE.AND P3, PT, R3, 0x1, PT ;  /* 0x000000010300780c */ /* 0x001fe20003f66270 */
[----:B------:R-:W-:-:S12]  /*1ca10*/  IMAD.IADD R2, R9, 0x1, R2 ;  /* 0x0000000109027824 */ /* 0x000fd800078e0202 */
[----:B----4-:R-:W-:Y:S05]  /*1ca20*/  @!P3 BRA `(.L_x_1278) ;  /* 0x000000000048b947 */ /* 0x010fea0003800000 */
        /* <DEDUP_REMOVED lines=11> */
.L_x_1280:
[----:B------:R-:W-:-:S13]  /*1cae0*/  ISETP.NE.AND P0, PT, R3, 0x1, PT ;  /* 0x000000010300780c */ /* 0x000fda0003f05270 */
[----:B------:R-:W0:Y:S02]  /*1caf0*/  @P0 LDC.64 R4, c[0x0][0x9e8] ;  /* 0x00027a00ff040b82 */ /* 0x000e240000000a00 */
[----:B0-----:R-:W-:-:S05]  /*1cb00*/  @P0 IMAD.HI.U32 R4, R10, R4, RZ ;  /* 0x000000040a040227 */ /* 0x001fca00078e00ff */
[----:B------:R-:W-:-:S07]  /*1cb10*/  @P0 SHF.R.U32.HI R10, RZ, R5, R4 ;  /* 0x00000005ff0a0219 */ /* 0x000fce0000011604 */
.L_x_1281:
[----:B------:R-:W-:Y:S05]  /*1cb20*/  BSYNC B0 ;  /* 0x0000000000007941 */ /* 0x000fea0003800000 */
.L_x_1279:
[----:B------:R-:W-:-:S05]  /*1cb30*/  IMAD R10, R10, R3, R3 ;  /* 0x000000030a0a7224 */ /* 0x000fca00078e0203 */
[----:B------:R-:W-:-:S07]  /*1cb40*/  VIMNMX R2, R2, R10, PT ;  /* 0x0000000a02027248 */ /* 0x000fce0003fe0100 */
.L_x_1278:
[----:B------:R-:W0:Y:S01]  /*1cb50*/  @P1 LDC R5, c[0x0][0x44c] ;  /* 0x00011300ff051b82 */ /* 0x000e220000000800 */
[----:B------:R-:W-:Y:S01]  /*1cb60*/  VIADD R2, R2, 0x9f ;  /* 0x0000009f02027836 */ /* 0x000fe20000000000 */
[----:B------:R-:W-:Y:S01]  /*1cb70*/  ULDC UR4, c[0x0][0x9dc] ;  /* 0x0002770000047ab9 */ /* 0x000fe20000000800 */
[----:B------:R-:W-:Y:S02]  /*1cb80*/  IMAD.MOV.U32 R4, RZ, RZ, R11 ;  /* 0x000000ffff047224 */ /* 0x000fe400078e000b */
[----:B------:R-:W-:-:S03]  /*1cb90*/  IMAD.HI R2, R2, 0x66666667, RZ ;  /* 0x6666666702027827 */ /* 0x000fc600078e02ff */
[----:B------:R-:W2:Y:S01]  /*1cba0*/  @P1 LDC R9, c[0x0][0x450] ;  /* 0x00011400ff091b82 */ /* 0x000ea20000000800 */
[----:B------:R-:W-:Y:S02]  /*1cbb0*/  IMAD.IADD R20, R20, 0x1, -R13 ;  /* 0x0000000114147824 */ /* 0x000fe400078e0a0d */
[----:B0-----:R-:W-:-:S05]  /*1cbc0*/  @P1 IMAD.HI.U32 R5, R11, R5, RZ ;  /* 0x000000050b051227 */ /* 0x001fca00078e00ff */
[----:B--2---:R-:W-:Y:S02]  /*1cbd0*/  @P1 SHF.R.U32.HI R4, RZ, R9, R5 ;  /* 0x00000009ff041219 */ /* 0x004fe40000011605 */
[----:B------:R-:W-:-:S03]  /*1cbe0*/  SHF.R.U32.HI R9, RZ, 0x1f, R2 ;  /* 0x0000001fff097819 */ /* 0x000fc60000011602 */
[----:B------:R-:W-:Y:S01]  /*1cbf0*/  IMAD.IADD R10, R20, 0x1, R4 ;  /* 0x00000001140a7824 */ /* 0x000fe200078e0204 */
[----:B------:R-:W-:-:S03]  /*1cc00*/  LEA.HI.SX32 R9, R2, R9, 0x1a ;  /* 0x0000000902097211 */ /* 0x000fc600078fd2ff */
[----:B------:R-:W-:Y:S01]  /*1cc10*/  VIADD R2, R10, -UR4 ;  /* 0x800000040a027c36 */ /* 0x000fe20008000000 */
[----:B------:R-:W-:Y:S01]  /*1cc20*/  VIMNMX R9, R21, R9, PT ;  /* 0x0000000915097248 */ /* 0x000fe20003fe0100 */
        /* <DEDUP_REMOVED lines=11> */
.L_x_1284:
[----:B------:R-:W-:-:S13]  /*1cce0*/  ISETP.NE.AND P0, PT, R3, 0x1, PT ;  /* 0x000000010300780c */ /* 0x000fda0003f05270 */
[----:B------:R-:W0:Y:S02]  /*1ccf0*/  @P0 LDC.64 R4, c[0x0][0x9e8] ;  /* 0x00027a00ff040b82 */ /* 0x000e240000000a00 */
[----:B0-----:R-:W-:-:S05]  /*1cd00*/  @P0 IMAD.HI.U32 R4, R10, R4, RZ ;  /* 0x000000040a040227 */ /* 0x001fca00078e00ff */
[----:B------:R-:W-:-:S07]  /*1cd10*/  @P0 SHF.R.U32.HI R10, RZ, R5, R4 ;  /* 0x00000005ff0a0219 */ /* 0x000fce0000011604 */
.L_x_1285:
[----:B------:R-:W-:Y:S05]  /*1cd20*/  BSYNC B0 ;  /* 0x0000000000007941 */ /* 0x000fea0003800000 */
.L_x_1283:
[----:B------:R-:W-:-:S05]  /*1cd30*/  IMAD R3, R10, R3, RZ ;  /* 0x000000030a037224 */ /* 0x000fca00078e02ff */
[----:B------:R-:W-:-:S07]  /*1cd40*/  VIMNMX R2, R2, R3, !PT ;  /* 0x0000000302027248 */ /* 0x000fce0007fe0100 */
.L_x_1282:
[----:B------:R-:W-:Y:S01]  /*1cd50*/  IMAD.HI R2, R2, 0x66666667, RZ ;  /* 0x6666666702027827 */ /* 0x000fe200078e02ff */
[----:B------:R-:W-:Y:S01]  /*1cd60*/  BSSY B0, `(.L_x_1286) ;  /* 0x0000027000007945 */ /* 0x000fe20003800000 */
[----:B------:R-:W-:Y:S02]  /*1cd70*/  LOP3.LUT R26, R0, 0xff, RZ, 0xc0, !PT ;  /* 0x000000ff001a7812 */ /* 0x000fe400078ec0ff */
[----:B------:R-:W-:Y:S02]  /*1cd80*/  SHF.R.U32.HI R0, RZ, 0x10, R0 ;  /* 0x00000010ff007819 */ /* 0x000fe40000011600 */
[----:B------:R-:W-:-:S04]  /*1cd90*/  SHF.R.U32.HI R3, RZ, 0x1f, R2 ;  /* 0x0000001fff037819 */ /* 0x000fc80000011602 */
[----:B------:R-:W-:Y:S01]  /*1cda0*/  LEA.HI.SX32 R3, R2, R3, 0x1a ;  /* 0x0000000302037211 */ /* 0x000fe200078fd2ff */
[----:B------:R-:W-:-:S03]  /*1cdb0*/  IMAD.MOV.U32 R2, RZ, RZ, RZ ;  /* 0x000000ffff027224 */ /* 0x000fc600078e00ff */
[----:B------:R-:W-:-:S04]  /*1cdc0*/  VIMNMX R4, RZ, R3, !PT ;  /* 0x00000003ff047248 */ /* 0x000fc80007fe0100 */
[----:B------:R-:W-:-:S13]  /*1cdd0*/  ISETP.GT.AND P0, PT, R9, R4, PT ;  /* 0x000000040900720c */ /* 0x000fda0003f04270 */
[----:B------:R-:W-:Y:S05]  /*1cde0*/  @!P0 BRA `(.L_x_1287) ;  /* 0x0000000000788947 */ /* 0x000fea0003800000 */
[----:B------:R-:W-:Y:S01]  /*1cdf0*/  ISETP.NE.AND P0, PT, R0, RZ, PT ;  /* 0x000000ff0000720c */ /* 0x000fe20003f05270 */
[----:B------:R-:W-:-:S03]  /*1ce00*/  ULDC UR4, c[0x0][0x9f0] ;  /* 0x00027c0000047ab9 */ /* 0x000fc60000000800 */
[----:B------:R-:W-:-:S04]  /*1ce10*/  SEL R5, R0, UR4, P0 ;  /* 0x0000000400057c07 */ /* 0x000fc80008000000 */
[----:B------:R-:W-:Y:S02]  /*1ce20*/  IABS R10, R5 ;  /* 0x00000005000a7213 */ /* 0x000fe40000000000 */
[----:B------:R-:W-:Y:S02]  /*1ce30*/  IADD3 R11, R5, -0x1, R9 ;  /* 0xffffffff050b7810 */ /* 0x000fe40007ffe009 */
[----:B------:R-:W0:Y:S03]  /*1ce40*/  I2F.RP R2, R10 ;  /* 0x0000000a00027306 */ /* 0x000e260000209400 */
[----:B------:R-:W-:-:S05]  /*1ce50*/  IMAD.IADD R11, R11, 0x1, -R4 ;  /* 0x000000010b0b7824 */ /* 0x000fca00078e0a04 */
[----:B0-----:R-:W0:Y:S02]  /*1ce60*/  MUFU.RCP R2, R2 ;  /* 0x0000000200027308 */ /* 0x001e240000001000 */
[----:B0-----:R-:W-:-:S06]  /*1ce70*/  VIADD R2, R2, 0xffffffe ;  /* 0x0ffffffe02027836 */ /* 0x001fcc0000000000 */
[----:B------:R0:W2:Y:S02]  /*1ce80*/  F2I.FTZ.U32.TRUNC.NTZ R3, R2 ;  /* 0x0000000200037305 */ /* 0x0000a4000021f000 */
[----:B0-----:R-:W-:-:S04]  /*1ce90*/  LOP3.LUT R2, R11, R5, RZ, 0x3c, !PT ;  /* 0x000000050b027212 */ /* 0x001fc800078e3cff */
[----:B------:R-:W-:Y:S01]  /*1cea0*/  ISETP.GE.AND P3, PT, R2, RZ, PT ;  /* 0x000000ff0200720c */ /* 0x000fe20003f66270 */
[----:B--2---:R-:W-:-:S04]  /*1ceb0*/  IMAD.MOV R2, RZ, RZ, -R3 ;  /* 0x000000ffff027224 */ /* 0x004fc800078e0a03 */
[----:B------:R-:W-:Y:S02]  /*1cec0*/  IMAD R12, R2, R10, RZ ;  /* 0x0000000a020c7224 */ /* 0x000fe400078e02ff */
        /* <DEDUP_REMOVED lines=16> */
.L_x_1287:
[----:B------:R-:W-:Y:S05]  /*1cfd0*/  BSYNC B0 ;  /* 0x0000000000007941 */ /* 0x000fea0003800000 */
.L_x_1286:
[-C--:B------:R-:W-:Y:S01]  /*1cfe0*/  IMAD R4, R26, R2.reuse, R4 ;  /* 0x000000021a047224 */ /* 0x080fe200078e0204 */
[----:B------:R-:W-:Y:S04]  /*1cff0*/  BSSY B0, `(.L_x_1288) ;  /* 0x00000d5000007945 */ /* 0x000fe80003800000 */
        /* <DEDUP_REMOVED lines=23> */
.L_x_1431:
[----:B--2---:R-:W-:Y:S02]  /*1d170*/  ISETP.NE.AND P0, PT, R14, RZ, PT ;  /* 0x000000ff0e00720c */ /* 0x004fe40003f05270 */
[----:B------:R-:W-:-:S11]  /*1d180*/  PLOP3.LUT P6, PT, PT, PT, PT, 0x8, 0x0 ;  /* 0x000000000000781c */ /* 0x000fd60003fce170 */
[----:B------:R-:W-:Y:S05]  /*1d190*/  @P0 BRA `(.L_x_1291) ;  /* 0x00000000000c0947 */ /* 0x000fea0003800000 */
[----:B------:R-:W-:-:S03]  /*1d1a0*/  UMOV UR4, 0xffffffff ;  /* 0xffffffff00047882 */ /* 0x000fc60000000000 */
[----:B------:R-:W-:Y:S05]  /*1d1b0*/  BRA.DIV UR4, `(.L_x_1292) ;  /* 0x0000005a04747947 */ /* 0x000fea000b800000 */
[----:B------:R-:W-:-:S13]  /*1d1c0*/  ELECT P6, URZ, PT ;  /* 0x00000000003f782f */ /* 0x000fda00038c0000 */
.L_x_1291:
        /* <DEDUP_REMOVED lines=9> */
.L_x_1434:
[----:B------:R-:W-:Y:S05]  /*1d260*/  BSYNC B1 ;  /* 0x0000000000017941 */ /* 0x000fea0003800000 */
.L_x_1293:
[----:B------:R-:W-:Y:S04]  /*1d270*/  BSSY B1, `(.L_x_1295) ;  /* 0x000004d000017945 */ /* 0x000fe80003800000 */
[----:B------:R-:W-:Y:S05]  /*1d280*/  @!P6 BRA `(.L_x_1296) ;  /* 0x00000004002ce947 */ /* 0x000fea0003800000 */
[----:B------:R-:W2:Y:S01]  /*1d290*/  S2R R7, SR_TID.X ;  /* 0x0000000000077919 */ /* 0x000ea20000002100 */
[----:B0-----:R-:W-:Y:S01]  /*1d2a0*/  IMAD R5, R23, 0x8, R19 ;  /* 0x0000000817057824 */ /* 0x001fe200078e0213 */
[----:B------:R-:W-:Y:S01]  /*1d2b0*/  BSSY B2, `(.L_x_1297) ;  /* 0x0000006000027945 */ /* 0x000fe20003800000 */
[----:B--2---:R-:W-:Y:S02]  /*1d2c0*/  LOP3.LUT R8, R7, 0x7f, RZ, 0xc0, !PT ;  /* 0x0000007f07087812 */ /* 0x004fe400078ec0ff */
[----:B------:R-:W-:Y:S02]  /*1d2d0*/  SHF.L.U32 R7, R29, 0x1f, RZ ;  /* 0x0000001f1d077819 */ /* 0x000fe400000006ff */
[----:B------:R-:W-:Y:S02]  /*1d2e0*/  ISETP.NE.AND P1, PT, R8, RZ, PT ;  /* 0x000000ff0800720c */ /* 0x000fe40003f25270 */
[----:B------:R-:W0:Y:S02]  /*1d2f0*/  SYNCS.PHASECHK.TRANS64.TRYWAIT P0, [R5+URZ+0x132a0], R7 ;  /* 0x0132a007050075a7 */ /* 0x000e24000800017f */
[----:B0-----:R-:W-:Y:S09]  /*1d300*/  @!P0 BRA `(.L_x_1298) ;  /* 0x0000005800548947 */ /* 0x001ff20003800000 */
.L_x_1435:
[----:B------:R-:W-:Y:S05]  /*1d310*/  BSYNC B2 ;  /* 0x0000000000027941 */ /* 0x000fea0003800000 */
.L_x_1297:
        /* <DEDUP_REMOVED lines=9> */
.L_x_1300:
[----:B------:R-:W-:Y:S05]  /*1d3b0*/  BSYNC B2 ;  /* 0x0000000000027941 */ /* 0x000fea0003800000 */
.L_x_1299:
        /* <DEDUP_REMOVED lines=12> */
.L_x_1301:
        /* <DEDUP_REMOVED lines=13> */
.L_x_1436:
[----:B------:R-:W-:Y:S05]  /*1d550*/  BSYNC B2 ;  /* 0x0000000000027941 */ /* 0x000fea0003800000 */
.L_x_1302:
        /* <DEDUP_REMOVED lines=11> */
.L_x_1305:
[----:B------:R-:W-:Y:S05]  /*1d610*/  BSYNC B2 ;  /* 0x0000000000027941 */ /* 0x000fea0003800000 */
.L_x_1304:
        /* <DEDUP_REMOVED lines=8> */
.L_x_1306:
        /* <DEDUP_REMOVED lines=10> */
.L_x_1296:
[----:B------:R-:W-:Y:S05]  /*1d740*/  BSYNC B1 ;  /* 0x0000000000017941 */ /* 0x000fea0003800000 */
.L_x_1295:
        /* <DEDUP_REMOVED lines=9> */
.L_x_1319:
        /* <DEDUP_REMOVED lines=11> */
.L_x_1437:
[----:B------:R-:W-:Y:S05]  /*1d890*/  BSYNC B2 ;  /* 0x0000000000027941 */ /* 0x000fea0003800000 */
.L_x_1309:
        /* <DEDUP_REMOVED lines=9> */
.L_x_1312:
[----:B------:R-:W-:Y:S05]  /*1d930*/  BSYNC B2 ;  /* 0x0000000000027941 */ /* 0x000fea0003800000 */
.L_x_1311:
        /* <DEDUP_REMOVED lines=11> */
.L_x_1313:
        /* <DEDUP_REMOVED lines=13> */
.L_x_1438:
[----:B------:R-:W-:Y:S05]  /*1dac0*/  BSYNC B2 ;  /* 0x0000000000027941 */ /* 0x000fea0003800000 */
.L_x_1314:
        /* <DEDUP_REMOVED lines=11> */
.L_x_1317:
[----:B------:R-:W-:Y:S05]  /*1db80*/  BSYNC B2 ;  /* 0x0000000000027941 */ /* 0x000fea0003800000 */
.L_x_1316:
        /* <DEDUP_REMOVED lines=8> */
.L_x_1318:
        /* <DEDUP_REMOVED lines=10> */
.L_x_1308:
[----:B------:R-:W-:Y:S05]  /*1dcb0*/  BSYNC B1 ;  /* 0x0000000000017941 */ /* 0x000fea0003800000 */
.L_x_1307:
[----:B------:R-:W-:Y:S01]  /*1dcc0*/  ISETP.GT.AND P2, PT, R3, R4, PT ;  /* 0x000000040300720c */ /* 0x000fe20003f44270 */
[----:B------:R-:W-:Y:S02]  /*1dcd0*/  VIADD R23, R23, 0x1 ;  /* 0x0000000117177836 */ /* 0x000fe40000000000 */
[----:B------:R-:W-:-:S03]  /*1dce0*/  VIADD R3, R3, 0xffffffff ;  /* 0xffffffff03037836 */ /* 0x000fc60000000000 */
[----:B------:R-:W-:-:S04]  /*1dcf0*/  ISETP.NE.AND P1, PT, R23, 0x2, PT ;  /* 0x000000021700780c */ /* 0x000fc80003f25270 */
[----:B------:R-:W-:Y:S02]  /*1dd00*/  SEL R5, RZ, 0x1, P1 ;  /* 0x00000001ff057807 */ /* 0x000fe40000800000 */
[----:B------:R-:W-:Y:S02]  /*1dd10*/  SEL R23, R23, RZ, P1 ;  /* 0x000000ff17177207 */ /* 0x000fe40000800000 */
[----:B------:R-:W-:Y:S01]  /*1dd20*/  LOP3.LUT R29, R29, R5, RZ, 0x3c, !PT ;  /* 0x000000051d1d7212 */ /* 0x000fe200078e3cff */
[----:B------:R-:W-:Y:S06]  /*1dd30*/  @P2 BRA `(.L_x_1319) ;  /* 0xfffffff800a82947 */ /* 0x000fec000383ffff */
.L_x_1289:
[----:B------:R-:W-:Y:S05]  /*1dd40*/  BSYNC B0 ;  /* 0x0000000000007941 */ /* 0x000fea0003800000 */
.L_x_1288:
[----:B------:R-:W2:Y:S01]  /*1dd50*/  LDL R7, [R1+0x10] ;  /* 0x0000100001077983 */ /* 0x000ea20000100800 */
[----:B------:R-:W0:Y:S01]  /*1dd60*/  LDC R2, c[0x0][0x448] ;  /* 0x00011200ff027b82 */ /* 0x000e220000000800 */
[----:B------:R-:W-:Y:S07]  /*1dd70*/  @!P0 WARPSYNC.ALL ;  /* 0x0000000000008948 */ /* 0x000fee0003800000 */
[----:B------:R-:W-:Y:S01]  /*1dd80*/  @!P0 BAR.SYNC.DEFER_BLOCKING 0xc, 0x200 ;  /* 0x0308000000008b1d */ /* 0x000fe20000010000 */
[----:B0-----:R-:W-:-:S13]  /*1dd90*/  ISETP.NE.AND P1, PT, R2, 0x1, PT ;  /* 0x000000010200780c */ /* 0x001fda0003f25270 */
[----:B------:R-:W0:Y:S08]  /*1dda0*/  @P1 LDC R4, c[0x0][0x44c] ;  /* 0x00011300ff041b82 */ /* 0x000e300000000800 */
[----:B------:R-:W3:Y:S01]  /*1ddb0*/  @P1 LDC R2, c[0x0][0x450] ;  /* 0x00011400ff021b82 */ /* 0x000ee20000000800 */
[----:B--2---:R-:W-:-:S04]  /*1ddc0*/  VIADD R3, R7, 0xbf ;  /* 0x000000bf07037836 */ /* 0x004fc80000000000 */
[----:B0-----:R-:W-:-:S05]  /*1ddd0*/  @P1 IMAD.HI.U32 R4, R3, R4, RZ ;  /* 0x0000000403041227 */ /* 0x001fca00078e00ff */
[----:B---3--:R-:W-:-:S05]  /*1dde0*/  @P1 SHF.R.U32.HI R3, RZ, R2, R4 ;  /* 0x00000002ff031219 */ /* 0x008fca0000011604 */
[----:B------:R-:W-:Y:S02]  /*1ddf0*/  IMAD.IADD R18, R18, 0x1, R3 ;  /* 0x0000000112127824 */ /* 0x000fe400078e0203 */
[----:B------:R-:W0:Y:S02]  /*1de00*/  LDC.64 R2, c[0x0][0x9e0] ;  /* 0x00027800ff027b82 */ /* 0x000e240000000a00 */
[----:B0-----:R-:W-:Y:S01]  /*1de10*/  ISETP.GE.AND P2, PT, R3, 0x1, PT ;  /* 0x000000010300780c */ /* 0x001fe20003f46270 */
[----:B------:R-:W-:-:S12]  /*1de20*/  IMAD.IADD R2, R18, 0x1, R2 ;  /* 0x0000000112027824 */ /* 0x000fd800078e0202 */
[----:B------:R-:W-:Y:S05]  /*1de30*/  @!P2 BRA `(.L_x_1320) ;  /* 0x000000000048a947 */ /* 0x000fea0003800000 */
        /* <DEDUP_REMOVED lines=11> */
.L_x_1322:
[----:B------:R-:W-:-:S13]  /*1def0*/  ISETP.NE.AND P0, PT, R3, 0x1, PT ;  /* 0x000000010300780c */ /* 0x000fda0003f05270 */
[----:B------:R-:W0:Y:S02]  /*1df00*/  @P0 LDC.64 R4, c[0x0][0x9e8] ;  /* 0x00027a00ff040b82 */ /* 0x000e240000000a00 */
[----:B0-----:R-:W-:-:S05]  /*1df10*/  @P0 IMAD.HI.U32 R4, R6, R4, RZ ;  /* 0x0000000406040227 */ /* 0x001fca00078e00ff */
[----:B------:R-:W-:-:S07]  /*1df20*/  @P0 SHF.R.U32.HI R6, RZ, R5, R4 ;  /* 0x00000005ff060219 */ /* 0x000fce0000011604 */
.L_x_1323:
[----:B------:R-:W-:Y:S05]  /*1df30*/  BSYNC B0 ;  /* 0x0000000000007941 */ /* 0x000fea0003800000 */
.L_x_1321:
[----:B------:R-:W-:-:S05]  /*1df40*/  IMAD R6, R6, R3, R3 ;  /* 0x0000000306067224 */ /* 0x000fca00078e0203 */
[----:B------:R-:W-:-:S07]  /*1df50*/  VIMNMX R2, R2, R6, PT ;  /* 0x0000000602027248 */ /* 0x000fce0003fe0100 */
.L_x_1320:
[----:B------:R-:W-:Y:S01]  /*1df60*/  VIADD R2, R2, 0x9f ;  /* 0x0000009f02027836 */ /* 0x000fe20000000000 */
[----:B------:R-:W-:Y:S01]  /*1df70*/  ULDC UR4, c[0x0][0x9dc] ;  /* 0x0002770000047ab9 */ /* 0x000fe20000000800 */
[----:B------:R-:W-:Y:S02]  /*1df80*/  IMAD.MOV.U32 R5, RZ, RZ, R7 ;  /* 0x000000ffff057224 */ /* 0x000fe400078e0007 */
[----:B------:R-:W-:-:S05]  /*1df90*/  IMAD.HI R2, R2, 0x66666667, RZ ;  /* 0x6666666702027827 */ /* 0x000fca00078e02ff */
[----:B------:R-:W-:-:S04]  /*1dfa0*/  SHF.R.U32.HI R4, RZ, 0x1f, R2 ;  /* 0x0000001fff047819 */ /* 0x000fc80000011602 */
[----:B------:R-:W-:Y:S02]  /*1dfb0*/  LEA.HI.SX32 R4, R2, R4, 0x1a ;  /* 0x0000000402047211 */ /* 0x000fe400078fd2ff */
[----:B------:R-:W0:Y:S02]  /*1dfc0*/  @P1 LDC R2, c[0x0][0x450] ;  /* 0x00011400ff021b82 */ /* 0x000e240000000800 */
[----:B------:R-:W-:-:S06]  /*1dfd0*/  VIMNMX R21, R21, R4, PT ;  /* 0x0000000415157248 */ /* 0x000fcc0003fe0100 */
[----:B------:R-:W2:Y:S02]  /*1dfe0*/  @P1 LDC R4, c[0x0][0x44c] ;  /* 0x00011300ff041b82 */ /* 0x000ea40000000800 */
[----:B--2---:R-:W-:-:S05]  /*1dff0*/  @P1 IMAD.HI.U32 R4, R7, R4, RZ ;  /* 0x0000000407041227 */ /* 0x004fca00078e00ff */
[----:B0-----:R-:W-:-:S05]  /*1e000*/  @P1 SHF.R.U32.HI R5, RZ, R2, R4 ;  /* 0x00000002ff051219 */ /* 0x001fca0000011604 */
        /* <DEDUP_REMOVED lines=13> */
.L_x_1326:
[----:B------:R-:W-:-:S13]  /*1e0e0*/  ISETP.NE.AND P0, PT, R3, 0x1, PT ;  /* 0x000000010300780c */ /* 0x000fda0003f05270 */
[----:B------:R-:W0:Y:S02]  /*1e0f0*/  @P0 LDC.64 R4, c[0x0][0x9e8] ;  /* 0x00027a00ff040b82 */ /* 0x000e240000000a00 */
[----:B0-----:R-:W-:-:S05]  /*1e100*/  @P0 IMAD.HI.U32 R4, R6, R4, RZ ;  /* 0x0000000406040227 */ /* 0x001fca00078e00ff */
[----:B------:R-:W-:-:S07]  /*1e110*/  @P0 SHF.R.U32.HI R6, RZ, R5, R4 ;  /* 0x00000005ff060219 */ /* 0x000fce0000011604 */
.L_x_1327:
[----:B------:R-:W-:Y:S05]  /*1e120*/  BSYNC B0 ;  /* 0x0000000000007941 */ /* 0x000fea0003800000 */
.L_x_1325:
[----:B------:R-:W-:-:S05]  /*1e130*/  IMAD R3, R6, R3, RZ ;  /* 0x0000000306037224 */ /* 0x000fca00078e02ff */
[----:B------:R-:W-:-:S07]  /*1e140*/  VIMNMX R2, R2, R3, !PT ;  /* 0x0000000302027248 */ /* 0x000fce0007fe0100 */
.L_x_1324:
[----:B------:R-:W-:Y:S01]  /*1e150*/  ISETP.NE.AND P1, PT, R0, RZ, PT ;  /* 0x000000ff0000720c */ /* 0x000fe20003f25270 */
[----:B------:R-:W-:Y:S01]  /*1e160*/  IMAD.HI R2, R2, 0x66666667, RZ ;  /* 0x6666666702027827 */ /* 0x000fe200078e02ff */
[----:B------:R-:W-:Y:S04]  /*1e170*/  BSSY B0, `(.L_x_1328) ;  /* 0x0000023000007945 */ /* 0x000fe80003800000 */
[----:B------:R-:W-:-:S04]  /*1e180*/  SHF.R.U32.HI R3, RZ, 0x1f, R2 ;  /* 0x0000001fff037819 */ /* 0x000fc80000011602 */
[----:B------:R-:W-:Y:S01]  /*1e190*/  LEA.HI.SX32 R3, R2, R3, 0x1a ;  /* 0x0000000302037211 */ /* 0x000fe200078fd2ff */
[----:B------:R-:W-:Y:S02]  /*1e1a0*/  IMAD.MOV.U32 R2, RZ, RZ, RZ ;  /* 0x000000ffff027224 */ /* 0x000fe400078e00ff */
[----:B------:R-:W0:Y:S01]  /*1e1b0*/  @!P1 LDC R0, c[0x0][0x9f0] ;  /* 0x00027c00ff009b82 */ /* 0x000e220000000800 */
[----:B------:R-:W-:-:S04]  /*1e1c0*/  VIMNMX R4, RZ, R3, !PT ;  /* 0x00000003ff047248 */ /* 0x000fc80007fe0100 */
[----:B------:R-:W-:-:S13]  /*1e1d0*/  ISETP.GT.AND P0, PT, R21, R4, PT ;  /* 0x000000041500720c */ /* 0x000fda0003f04270 */
[----:B------:R-:W-:Y:S05]  /*1e1e0*/  @!P0 BRA `(.L_x_1329) ;  /* 0x00000000006c8947 */ /* 0x000fea0003800000 */
        /* <DEDUP_REMOVED lines=11> */
[----:B------:R-:W-:-:S05]  /*1e2a0*/  IADD3 R3, R0, -0x1, R21 ;  /* 0xffffffff00037810 */ /* 0x000fca0007ffe015 */
[----:B------:R-:W-:-:S05]  /*1e2b0*/  IMAD.IADD R3, R3, 0x1, -R4 ;  /* 0x0000000103037824 */ /* 0x000fca00078e0a04 */
        /* <DEDUP_REMOVED lines=14> */
.L_x_1329:
[----:B------:R-:W-:Y:S05]  /*1e3a0*/  BSYNC B0 ;  /* 0x0000000000007941 */ /* 0x000fea0003800000 */
.L_x_1328:
[----:B------:R-:W-:-:S05]  /*1e3b0*/  IMAD R26, R26, R2, R4 ;  /* 0x000000021a1a7224 */ /* 0x000fca00078e0204 */
[----:B0-----:R-:W-:-:S04]  /*1e3c0*/  VIADDMNMX R0, R26, R2, R21, PT ;  /* 0x000000021a007246 */ /* 0x001fc80003800115 */
        /* <DEDUP_REMOVED lines=20> */
.L_x_1330:
        /* <DEDUP_REMOVED lines=14> */
[----:B------:R-:W-:Y:S02]  /*1e5f0*/  IMAD.U32 R11, RZ, RZ, UR5 ;  /* 0x00000005ff0b7e24 */ /* 0x000fe4000f8e00ff */
[----:B------:R-:W-:Y:S02]  /*1e600*/  IMAD.MOV.U32 R8, RZ, RZ, 0x70 ;  /* 0x00000070ff087424 */ /* 0x000fe400078e00ff */
[----:B------:R-:W-:Y:S02]  /*1e610*/  IMAD.MOV.U32 R12, RZ, RZ, 0x1 ;  /* 0x00000001ff0c7424 */ /* 0x000fe400078e00ff */
[----:B-1----:R-:W-:-:S07]  /*1e620*/  IMAD.MOV.U32 R13, RZ, RZ, RZ ;  /* 0x000000ffff0d7224 */ /* 0x002fce00078e00ff */
[----:B------:R-:W-:-:S07]  /*1e630*/  LEPC R20, `(.L_x_1333) ;  /* 0x000000001014794e */ /* 0x000fce0000000000 */
[----:B0-----:R-:W-:Y:S05]  /*1e640*/  CALL.ABS.NOINC R2 ;  /* 0x0000000002007343 */ /* 0x001fea0003c00000 */
.L_x_1333:
[----:B------:R-:W-:Y:S05]  /*1e650*/  BSYNC B6 ;  /* 0x0000000000067941 */ /* 0x000fea0003800000 */
.L_x_1332:
        /* <DEDUP_REMOVED lines=22> */
.L_x_1335:
[----:B------:R-:W-:Y:S05]  /*1e7c0*/  BSYNC B6 ;  /* 0x0000000000067941 */ /* 0x000fea0003800000 */
.L_x_1334:
        /* <DEDUP_REMOVED lines=20> */
.L_x_1337:
[----:B------:R-:W-:Y:S05]  /*1e910*/  BSYNC B6 ;  /* 0x0000000000067941 */ /* 0x000fea0003800000 */
.L_x_1336:
        /* <DEDUP_REMOVED lines=19> */
.L_x_1339:
[----:B------:R-:W-:Y:S05]  /*1ea50*/  BSYNC B6 ;  /* 0x0000000000067941 */ /* 0x000fea0003800000 */
.L_x_1338:
[----:B------:R-:W-:Y:S01]  /*1ea60*/  ULDC.64 UR4, c[0x0][0x9f8] ;  /* 0x00027e0000047ab9 */ /* 0x000fe20000000a00 */
[----:B------:R-:W-:Y:S01]  /*1ea70*/  IMAD.MOV.U32 R25, RZ, RZ, R27 ;  /* 0x000000ffff197224 */ /* 0x000fe200078e001b */
[----:B------:R-:W-:-:S04]  /*1ea80*/  ISETP.NE.U32.AND P0, PT, RZ, UR4, PT ;  /* 0x00000004ff007c0c */ /* 0x000fc8000bf05070 */
[----:B------:R-:W-:Y:S01]  /*1ea90*/  ISETP.NE.AND.EX P0, PT, RZ, UR5, PT, P0 ;  /* 0x00000005ff007c0c */ /* 0x000fe2000bf05300 */
[----:B------:R-:W-:-:S12]  /*1eaa0*/  ULDC.64 UR4, c[0x0][0xa08] ;  /* 0x0002820000047ab9 */ /* 0x000fd80000000a00 */
[----:B------:R-:W0:Y:S02]  /*1eab0*/  @P0 LDC.64 R2, c[0x0][0x9f8] ;  /* 0x00027e00ff020b82 */ /* 0x000e240000000a00 */
[----:B0-----:R-:W-:-:S05]  /*1eac0*/  @P0 IMAD.WIDE R2, R27, 0x4, R2 ;  /* 0x000000041b020825 */ /* 0x001fca00078e0202 */
[----:B------:R0:W2:Y:S02]  /*1ead0*/  @P0 LDG.E R25, desc[UR40][R2.64] ;  /* 0x0000002802190981 */ /* 0x0000a4000c1e1900 */
[----:B0-----:R-:W0:Y:S02]  /*1eae0*/  LDC.64 R2, c[0x0][0x418] ;  /* 0x00010600ff027b82 */ /* 0x001e240000000a00 */
[----:B0-----:R-:W-:Y:S01]  /*1eaf0*/  LOP3.LUT P0, RZ, R2, UR4, RZ, 0xfc, !PT ;  /* 0x0000000402ff7c12 */ /* 0x001fe2000f80fcff */
[----:B------:R-:W-:-:S03]  /*1eb00*/  UMOV UR4, 0xffffffff ;  /* 0xffffffff00047882 */ /* 0x000fc60000000000 */
[----:B------:R-:W-:Y:S02]  /*1eb10*/  LOP3.LUT P0, RZ, R3, UR5, RZ, 0xfc, P0 ;  /* 0x0000000503ff7c12 */ /* 0x000fe4000800fcff */
[----:B--2---:R-:W-:Y:S02]  /*1eb20*/  SHF.R.S32.HI R8, RZ, 0x1f, R25 ;  /* 0x0000001fff087819 */ /* 0x004fe40000011419 */
[----:B------:R-:W-:-:S03]  /*1eb30*/  SEL R18, R25, RZ, !P0 ;  /* 0x000000ff19127207 */ /* 0x000fc60004000000 */
[----:B------:R0:W-:Y:S01]  /*1eb40*/  STL [R1], R8 ;  /* 0x0000000801007387 */ /* 0x0001e20000100800 */
[----:B------:R-:W-:Y:S05]  /*1eb50*/  BRA.DIV UR4, `(.L_x_1340) ;  /* 0x0000004204907947 */ /* 0x000fea000b800000 */
[----:B------:R-:W2:Y:S02]  /*1eb60*/  S2R R0, SR_TID.X ;  /* 0x0000000000007919 */ /* 0x000ea40000002100 */
[----:B--2---:R-:W-:-:S04]  /*1eb70*/  SHF.R.U32.HI R0, RZ, 0x5, R0 ;  /* 0x00000005ff007819 */ /* 0x004fc80000011600 */
[----:B------:R-:W-:-:S05]  /*1eb80*/  LOP3.LUT R0, R0, 0x3, RZ, 0xc0, !PT ;  /* 0x0000000300007812 */ /* 0x000fca00078ec0ff */
[----:B------:R2:W3:Y:S02]  /*1eb90*/  SHFL.IDX PT, R14, R0, RZ, 0x1f ;  /* 0x00001fff000e7589 */ /* 0x0004e400000e0000 */
.L_x_1441:
        /* <DEDUP_REMOVED lines=8> */
.L_x_1444:
        /* <DEDUP_REMOVED lines=23> */
.L_x_1343:
[----:B------:R-:W-:Y:S01]  /*1ed90*/  IMAD R4, R22, 0x8, R19 ;  /* 0x0000000816047824 */ /* 0x000fe200078e0213 */
[----:B--2---:R-:W-:Y:S01]  /*1eda0*/  SHF.L.U32 R3, R28, 0x1f, RZ ;  /* 0x0000001f1c037819 */ /* 0x004fe200000006ff */
[----:B------:R-:W2:Y:S03]  /*1edb0*/  S2R R2, SR_TID.X ;  /* 0x0000000000027919 */ /* 0x000ea60000002100 */
[----:B------:R-:W3:Y:S01]  /*1edc0*/  SYNCS.PHASECHK.TRANS64.TRYWAIT P0, [R4+URZ+0x13280], R3 ;  /* 0x01328003040075a7 */ /* 0x000ee2000800017f */
[----:B--2---:R-:W-:-:S04]  /*1edd0*/  LOP3.LUT R2, R2, 0x7f, RZ, 0xc0, !PT ;  /* 0x0000007f02027812 */ /* 0x004fc800078ec0ff */
[----:B------:R-:W-:Y:S01]  /*1ede0*/  ISETP.NE.AND P1, PT, R2, RZ, PT ;  /* 0x000000ff0200720c */ /* 0x000fe20003f25270 */
[----:B---3--:R-:W-:-:S12]  /*1edf0*/  @!P0 BRA `(.L_x_1344) ;  /* 0x00000040003c8947 */ /* 0x008fd80003800000 */
.L_x_1445:
        /* <DEDUP_REMOVED lines=8> */
.L_x_1345:
        /* <DEDUP_REMOVED lines=18> */
.L_x_1446:
        /* <DEDUP_REMOVED lines=8> */
.L_x_1347:
        /* <DEDUP_REMOVED lines=17> */
.L_x_1341:
[----:B--23--:R-:W2:Y:S01]  /*1f130*/  LDL.LU R3, [R1+0x18] ;  /* 0x0000180001037983 */ /* 0x00cea20000300800 */
[----:B------:R-:W-:Y:S05]  /*1f140*/  WARPSYNC.ALL ;  /* 0x0000000000007948 */ /* 0x000fea0003800000 */
[----:B------:R-:W-:Y:S01]  /*1f150*/  ULDC.64 UR4, c[0x0][0x298] ;  /* 0x0000a60000047ab9 */ /* 0x000fe20000000a00 */
[----:B------:R-:W-:Y:S01]  /*1f160*/  VIADD R0, R19, 0xb000 ;  /* 0x0000b00013007836 */ /* 0x000fe20000000000 */
[----:B------:R-:W-:Y:S01]  /*1f170*/  ULDC.64 UR6, c[0x0][0xa00] ;  /* 0x0002800000067ab9 */ /* 0x000fe20000000a00 */
[----:B------:R-:W-:Y:S01]  /*1f180*/  BSSY B6, `(.L_x_1348) ;  /* 0x0000022000067945 */ /* 0x000fe20003800000 */
[----:B------:R-:W-:Y:S01]  /*1f190*/  BAR.SYNC.DEFER_BLOCKING 0x8, 0x200 ;  /* 0x0208000000007b1d */ /* 0x000fe20000010000 */
[----:B------:R-:W-:-:S02]  /*1f1a0*/  ISETP.NE.U32.AND P0, PT, RZ, UR6, PT ;  /* 0x00000006ff007c0c */ /* 0x000fc4000bf05070 */
[----:B------:R-:W-:Y:S02]  /*1f1b0*/  LOP3.LUT P1, RZ, R0, 0x1bf, RZ, 0xc0, !PT ;  /* 0x000001bf00ff7812 */ /* 0x000fe4000782c0ff */
[----:B------:R-:W-:Y:S02]  /*1f1c0*/  ISETP.NE.AND.EX P0, PT, RZ, UR7, PT, P0 ;  /* 0x00000007ff007c0c */ /* 0x000fe4000bf05300 */
[----:B--2---:R-:W-:Y:S01]  /*1f1d0*/  SHF.R.S32.HI R2, RZ, 0x1f, R3 ;  /* 0x0000001fff027819 */ /* 0x004fe20000011403 */
[----:B------:R-:W-:-:S04]  /*1f1e0*/  IMAD.WIDE.U32 R4, R3, UR4, RZ ;  /* 0x0000000403047c25 */ /* 0x000fc8000f8e00ff */
[----:B------:R-:W-:Y:S01]  /*1f1f0*/  IMAD R2, R2, UR4, RZ ;  /* 0x0000000402027c24 */ /* 0x000fe2000f8e02ff */
[----:B------:R2:W-:Y:S03]  /*1f200*/  STL.64 [R1+0x28], R4 ;  /* 0x0000280401007387 */ /* 0x0005e60000100a00 */
[----:B------:R-:W-:Y:S01]  /*1f210*/  IMAD R0, R3, UR5, R2 ;  /* 0x0000000503007c24 */ /* 0x000fe2000f8e0202 */
[----:B------:R-:W-:-:S03]  /*1f220*/  SHF.R.S32.HI R2, RZ, 0x1f, R27 ;  /* 0x0000001fff027819 */ /* 0x000fc6000001141b */
[----:B------:R-:W-:Y:S01]  /*1f230*/  IMAD.IADD R3, R5, 0x1, R0 ;  /* 0x0000000105037824 */ /* 0x000fe200078e0200 */
[----:B------:R-:W-:Y:S02]  /*1f240*/  SEL R0, R27, RZ, !P0 ;  /* 0x000000ff1b007207 */ /* 0x000fe40004000000 */
[----:B------:R-:W-:Y:S02]  /*1f250*/  SEL R2, R2, RZ, !P0 ;  /* 0x000000ff02027207 */ /* 0x000fe40004000000 */
        /* <DEDUP_REMOVED lines=14> */
[----:B------:R-:W-:Y:S02]  /*1f340*/  IMAD.U32 R11, RZ, RZ, UR9 ;  /* 0x00000009ff0b7e24 */ /* 0x000fe4000f8e00ff */
[----:B0-----:R-:W-:Y:S02]  /*1f350*/  IMAD.MOV.U32 R8, RZ, RZ, 0x70 ;  /* 0x00000070ff087424 */ /* 0x001fe400078e00ff */
[----:B------:R-:W-:Y:S02]  /*1f360*/  IMAD.MOV.U32 R12, RZ, RZ, 0x1 ;  /* 0x00000001ff0c7424 */ /* 0x000fe400078e00ff */
[----:B-1----:R-:W-:-:S07]  /*1f370*/  IMAD.MOV.U32 R13, RZ, RZ, RZ ;  /* 0x000000ffff0d7224 */ /* 0x002fce00078e00ff */
[----:B------:R-:W-:-:S07]  /*1f380*/  LEPC R20, `(.L_x_1349) ;  /* 0x000000001014794e */ /* 0x000fce0000000000 */
[----:B--2---:R-:W-:Y:S05]  /*1f390*/  CALL.ABS.NOINC R2 ;  /* 0x0000000002007343 */ /* 0x004fea0003c00000 */
.L_x_1349:
[----:B------:R-:W-:Y:S05]  /*1f3a0*/  BSYNC B6 ;  /* 0x0000000000067941 */ /* 0x000fea0003800000 */
.L_x_1348:
[----:B------:R-:W3:Y:S01]  /*1f3b0*/  LDL.LU R20, [R1+0x34] ;  /* 0x0000340001147983 */ /* 0x000ee20000300800 */
[----:B------:R-:W-:Y:S01]  /*1f3c0*/  ULDC.64 UR6, c[0x0][0x2e0] ;  /* 0x0000b80000067ab9 */ /* 0x000fe20000000a00 */
[----:B------:R-:W4:Y:S01]  /*1f3d0*/  LDC R9, c[0x0][0x448] ;  /* 0x00011200ff097b82 */ /* 0x000f220000000800 */
[----:B------:R-:W-:Y:S01]  /*1f3e0*/  ULDC.64 UR4, c[0x0][0x2d8] ;  /* 0x0000b60000047ab9 */ /* 0x000fe20000000a00 */
[----:B--2---:R-:W3:Y:S01]  /*1f3f0*/  LDL.LU.64 R2, [R1+0x28] ;  /* 0x0000280001027983 */ /* 0x004ee20000300a00 */
[----:B------:R-:W-:-:S03]  /*1f400*/  ULDC.64 UR8, c[0x0][0x280] ;  /* 0x0000a00000087ab9 */ /* 0x000fc60000000a00 */
[----:B------:R-:W2:Y:S04]  /*1f410*/  LDL.LU R21, [R1+0x3c] ;  /* 0x00003c0001157983 */ /* 0x000ea80000300800 */
[----:B------:R-:W2:Y:S04]  /*1f420*/  LDL.LU R4, [R1+0x18] ;  /* 0x0000180001047983 */ /* 0x000ea80000300800 */
[----:B------:R-:W2:Y:S01]  /*1f430*/  LDL R12, [R1+0x10] ;  /* 0x00001000010c7983 */ /* 0x000ea20000100800 */
[----:B----4-:R-:W-:-:S13]  /*1f440*/  ISETP.NE.AND P1, PT, R9, 0x1, PT ;  /* 0x000000010900780c */ /* 0x010fda0003f25270 */
[----:B------:R-:W4:Y:S08]  /*1f450*/  @P1 LDC R5, c[0x0][0x450] ;  /* 0x00011400ff051b82 */ /* 0x000f300000000800 */
[----:B0-----:R-:W0:Y:S01]  /*1f460*/  @P1 LDC R8, c[0x0][0x450] ;  /* 0x00011400ff081b82 */ /* 0x001e220000000800 */
[----:B---3--:R-:W-:Y:S02]  /*1f470*/  IMAD.MOV.U32 R3, RZ, RZ, R20 ;  /* 0x000000ffff037224 */ /* 0x008fe400078e0014 */
[----:B------:R-:W3:Y:S01]  /*1f480*/  S2R R20, SR_TID.X ;  /* 0x0000000000147919 */ /* 0x000ee20000002100 */
[----:B--2---:R-:W-:-:S02]  /*1f490*/  IMAD R0, R21, UR6, RZ ;  /* 0x0000000615007c24 */ /* 0x004fc4000f8e02ff */
[----:B------:R-:W-:-:S04]  /*1f4a0*/  IMAD.WIDE.U32 R2, R17, UR4, R2 ;  /* 0x0000000411027c25 */ /* 0x000fc8000f8e0002 */
[----:B------:R-:W-:Y:S01]  /*1f4b0*/  IMAD R3, R17, UR5, R3 ;  /* 0x0000000511037c24 */ /* 0x000fe2000f8e0203 */
[----:B------:R-:W-:Y:S01]  /*1f4c0*/  ULDC.64 UR4, c[0x0][0x2d0] ;  /* 0x0000b40000047ab9 */ /* 0x000fe20000000a00 */
[C---:B------:R-:W-:Y:S02]  /*1f4d0*/  IMAD R0, R4.reuse, UR7, R0 ;  /* 0x0000000704007c24 */ /* 0x040fe4000f8e0200 */
[----:B------:R-:W-:Y:S01]  /*1f4e0*/  IMAD.WIDE.U32 R2, R4, UR6, R2 ;  /* 0x0000000604027c25 */ /* 0x000fe2000f8e0002 */
[----:B------:R-:W-:Y:S01]  /*1f4f0*/  ULDC.64 UR6, c[0x0][0x2c8] ;  /* 0x0000b20000067ab9 */ /* 0x000fe20000000a00 */
[----:B------:R-:W2:Y:S02]  /*1f500*/  @P1 LDC R4, c[0x0][0x44c] ;  /* 0x00011300ff041b82 */ /* 0x000ea40000000800 */
[----:B------:R-:W-:Y:S01]  /*1f510*/  IMAD.IADD R3, R3, 0x1, R0 ;  /* 0x0000000103037824 */ /* 0x000fe200078e0200 */
[C---:B---3--:R-:W-:Y:S01]  /*1f520*/  LOP3.LUT R21, R20.reuse, 0x7f, RZ, 0xc0, !PT ;  /* 0x0000007f14157812 */ /* 0x048fe200078ec0ff */
[----:B------:R-:W-:-:S03]  /*1f530*/  IMAD.SHL.U32 R20, R20, 0x20, RZ ;  /* 0x0000002014147824 */ /* 0x000fc600078e00ff */
[----:B------:R-:W-:-:S04]  /*1f540*/  SHF.R.U32.HI R21, RZ, 0x2, R21 ;  /* 0x00000002ff157819 */ /* 0x000fc80000011615 */
[----:B------:R-:W-:-:S05]  /*1f550*/  LOP3.LUT R20, R21, 0x60, R20, 0xf8, !PT ;  /* 0x0000006015147812 */ /* 0x000fca00078ef814 */
[----:B------:R-:W-:Y:S02]  /*1f560*/  IMAD.IADD R6, R20, 0x1, R12 ;  /* 0x0000000114067824 */ /* 0x000fe400078e020c */
[----:B------:R3:W5:Y:S02]  /*1f570*/  LDL R20, [R1+0x30] ;  /* 0x0000300001147983 */ /* 0x0007640000100800 */
[----:B--2---:R-:W-:Y:S01]  /*1f580*/  @P1 IMAD.HI.U32 R0, R6, R4, RZ ;  /* 0x0000000406001227 */ /* 0x004fe200078e00ff */
[----:B------:R-:W2:Y:S03]  /*1f590*/  S2R R10, SR_TID.X ;  /* 0x00000000000a7919 */ /* 0x000ea60000002100 */
        /* <DEDUP_REMOVED lines=11> */
[----:B------:R-:W-:Y:S02]  /*1f650*/  IMAD R7, R7, UR6, RZ ;  /* 0x0000000607077c24 */ /* 0x000fe4000f8e02ff */
[----:B--2---:R-:W-:Y:S02]  /*1f660*/  IMAD.SHL.U32 R21, R10, 0x10, RZ ;  /* 0x000000100a157824 */ /* 0x004fe400078e00ff */
[----:B------:R-:W-:Y:S01]  /*1f670*/  IMAD R7, R0, UR7, R7 ;  /* 0x0000000700077c24 */ /* 0x000fe2000f8e0207 */
[----:B------:R-:W-:Y:S02]  /*1f680*/  IADD3 R0, P0, R4, UR8, RZ ;  /* 0x0000000804007c10 */ /* 0x000fe4000ff1e0ff */
[----:B------:R-:W-:Y:S02]  /*1f690*/  LOP3.LUT R21, R21, 0x30, RZ, 0xc0, !PT ;  /* 0x0000003015157812 */ /* 0x000fe400078ec0ff */
[----:B------:R-:W-:Y:S01]  /*1f6a0*/  IADD3.X R4, R5, UR9, R7, P0, !PT ;  /* 0x0000000905047c10 */ /* 0x000fe200087fe407 */
[----:B------:R-:W-:Y:S01]  /*1f6b0*/  VIADD R5, R6, 0x80 ;  /* 0x0000008006057836 */ /* 0x000fe20000000000 */
[----:B------:R-:W2:Y:S03]  /*1f6c0*/  @P1 LDC R7, c[0x0][0x44c] ;  /* 0x00011300ff071b82 */ /* 0x000ea60000000800 */
[----:B------:R-:W-:-:S02]  /*1f6d0*/  IMAD.MOV.U32 R6, RZ, RZ, R5 ;  /* 0x000000ffff067224 */ /* 0x000fc400078e0005 */
[----:B--2---:R-:W-:-:S05]  /*1f6e0*/  @P1 IMAD.HI.U32 R7, R5, R7, RZ ;  /* 0x0000000705071227 */ /* 0x004fca00078e00ff */
[----:B0-----:R-:W-:-:S05]  /*1f6f0*/  @P1 SHF.R.U32.HI R6, RZ, R8, R7 ;  /* 0x00000008ff061219 */ /* 0x001fca0000011607 */
[----:B------:R-:W-:Y:S02]  /*1f700*/  IMAD.MOV R7, RZ, RZ, -R6 ;  /* 0x000000ffff077224 */ /* 0x000fe400078e0a06 */
[----:B------:R-:W-:-:S04]  /*1f710*/  IMAD.WIDE.U32 R2, R6, UR4, R2 ;  /* 0x0000000406027c25 */ /* 0x000fc8000f8e0002 */
[----:B------:R-:W-:Y:S01]  /*1f720*/  IMAD R5, R9, R7, R5 ;  /* 0x0000000709057224 */ /* 0x000fe200078e0205 */
[----:B------:R-:W-:-:S05]  /*1f730*/  SHF.R.S32.HI R7, RZ, 0x1f, R6 ;  /* 0x0000001fff077819 */ /* 0x000fca0000011406 */
[----:B------:R-:W-:Y:S01]  /*1f740*/  IMAD R7, R7, UR4, RZ ;  /* 0x0000000407077c24 */ /* 0x000fe2000f8e02ff */
[----:B------:R-:W-:Y:S02]  /*1f750*/  ULDC UR4, c[0x0][0x2b8] ;  /* 0x0000ae0000047ab9 */ /* 0x000fe40000000800 */
[----:B------:R-:W-:Y:S01]  /*1f760*/  ISETP.GE.AND P0, PT, R21, UR4, PT ;  /* 0x0000000415007c0c */ /* 0x000fe2000bf06270 */
[----:B------:R-:W-:Y:S01]  /*1f770*/  IMAD R7, R6, UR5, R7 ;  /* 0x0000000506077c24 */ /* 0x000fe2000f8e0207 */
[----:B------:R-:W-:Y:S01]  /*1f780*/  SHF.R.S32.HI R6, RZ, 0x1f, R5 ;  /* 0x0000001fff067819 */ /* 0x000fe20000011405 */
[----:B------:R-:W-:Y:S02]  /*1f790*/  UMOV UR4, 0xffffffff ;  /* 0xffffffff00047882 */ /* 0x000fe40000000000 */
[----:B------:R-:W-:Y:S02]  /*1f7a0*/  IMAD.IADD R3, R3, 0x1, R7 ;  /* 0x0000000103037824 */ /* 0x000fe400078e0207 */
[----:B------:R-:W-:-:S02]  /*1f7b0*/  IMAD R6, R6, UR6, RZ ;  /* 0x0000000606067c24 */ /* 0x000fc4000f8e02ff */
[----:B------:R-:W-:-:S04]  /*1f7c0*/  IMAD.WIDE.U32 R2, R5, UR6, R2 ;  /* 0x0000000605027c25 */ /* 0x000fc8000f8e0002 */
[----:B------:R-:W-:Y:S01]  /*1f7d0*/  IMAD R6, R5, UR7, R6 ;  /* 0x0000000705067c24 */ /* 0x000fe2000f8e0206 */
[----:B------:R-:W-:-:S04]  /*1f7e0*/  IADD3 R2, P1, R2, UR8, RZ ;  /* 0x0000000802027c10 */ /* 0x000fc8000ff3e0ff */
[----:B------:R-:W-:Y:S01]  /*1f7f0*/  IADD3.X R3, R3, UR9, R6, P1, !PT ;  /* 0x0000000903037c10 */ /* 0x000fe20008ffe406 */
[----:B---3--:R-:W-:Y:S08]  /*1f800*/  BRA.DIV UR4, `(.L_x_1350) ;  /* 0x0000003604e07947 */ /* 0x008ff0000b800000 */
[----:B------:R-:W0:Y:S02]  /*1f810*/  S2R R7, SR_TID.X ;  /* 0x0000000000077919 */ /* 0x000e240000002100 */
[----:B0-----:R-:W-:Y:S02]  /*1f820*/  LOP3.LUT R8, R7, 0x7f, RZ, 0xc0, !PT ;  /* 0x0000007f07087812 */ /* 0x001fe400078ec0ff */
[----:B------:R-:W2:Y:S04]  /*1f830*/  LDL.LU R7, [R1+0x14] ;  /* 0x0000140001077983 */ /* 0x000ea80000300800 */
[----:B------:R-:W3:Y:S01]  /*1f840*/  LDL.LU R11, [R1+0x10] ;  /* 0x00001000010b7983 */ /* 0x000ee20000300800 */
[----:B------:R-:W-:-:S03]  /*1f850*/  SHF.R.U32.HI R10, RZ, 0x2, R8 ;  /* 0x00000002ff0a7819 */ /* 0x000fc60000011608 */
[----:B------:R-:W0:Y:S01]  /*1f860*/  SHFL.IDX PT, R8, R0, RZ, 0x1c1f ;  /* 0x001c1fff00087589 */ /* 0x000e2200000e0000 */
[----:B--2---:R-:W-:-:S03]  /*1f870*/  IMAD R5, R7, R9, RZ ;  /* 0x0000000907057224 */ /* 0x004fc600078e02ff */
[----:B------:R-:W2:Y:S01]  /*1f880*/  SHFL.IDX PT, R7, R4, RZ, 0x1c1f ;  /* 0x001c1fff04077589 */ /* 0x000ea200000e0000 */
[----:B---3--:R-:W-:-:S05]  /*1f890*/  IMAD.IADD R6, R10, 0x1, R11 ;  /* 0x000000010a067824 */ /* 0x008fca00078e020b */
[----:B------:R-:W-:-:S13]  /*1f8a0*/  ISETP.GE.AND P1, PT, R6, R5, PT ;  /* 0x000000050600720c */ /* 0x000fda0003f26270 */
[----:B0-----:R-:W-:-:S05]  /*1f8b0*/  @!P1 IADD3 R8, P2, R21, R8, RZ ;  /* 0x0000000815089210 */ /* 0x001fca0007f5e0ff */
[----:B--2---:R-:W-:-:S04]  /*1f8c0*/  @!P1 IMAD.X R7, RZ, RZ, R7, P2 ;  /* 0x000000ffff079224 */ /* 0x004fc800010e0607 */
[----:B------:R-:W-:Y:S02]  /*1f8d0*/  @!P1 IMAD.MOV.U32 R9, RZ, RZ, R7 ;  /* 0x000000ffff099224 */ /* 0x000fe400078e0007 */
[----:B------:R-:W-:-:S03]  /*1f8e0*/  VIADD R7, R6, 0x20 ;  /* 0x0000002006077836 */ /* 0x000fc60000000000 */
[----:B------:R-:W-:Y:S01]  /*1f8f0*/  @!PT LDS RZ, [RZ] ;  /* 0x00000000fffff984 */ /* 0x000fe20000000800 */
[----:B-----5:R0:W-:Y:S02]  /*1f900*/  @!P1 LDGSTS.E.BYPASS.LTC128B.128 [R20+0xb000], desc[UR40][R8.64], !P0 ;  /* 0x0b00000008149fae */ /* 0x0201e4000c101d68 */
[----:B------:R-:W-:Y:S02]  /*1f910*/  ISETP.GE.AND P1, PT, R7, R5, PT ;  /* 0x000000050700720c */ /* 0x000fe40003f26270 */
[----:B------:R-:W-:Y:S04]  /*1f920*/  SHFL.IDX PT, R7, R4, 0x1, 0x1c1f ;  /* 0x003c1f0004077f89 */ /* 0x000fe800000e0000 */
[----:B0-----:R-:W0:Y:S07]  /*1f930*/  SHFL.IDX PT, R8, R0, 0x1, 0x1c1f ;  /* 0x003c1f0000087f89 */ /* 0x001e2e00000e0000 */
[----:B0-----:R-:W-:-:S05]  /*1f940*/  @!P1 IADD3 R8, P2, R21, R8, RZ ;  /* 0x0000000815089210 */ /* 0x001fca0007f5e0ff */
[----:B------:R-:W-:-:S04]  /*1f950*/  @!P1 IMAD.X R7, RZ, RZ, R7, P2 ;  /* 0x000000ffff079224 */ /* 0x000fc800010e0607 */
[----:B------:R-:W-:Y:S02]  /*1f960*/  @!P1 IMAD.MOV.U32 R9, RZ, RZ, R7 ;  /* 0x000000ffff099224 */ /* 0x000fe400078e0007 */
[----:B------:R-:W-:-:S03]  /*1f970*/  VIADD R7, R6, 0x40 ;  /* 0x0000004006077836 */ /* 0x000fc60000000000 */
[----:B------:R0:W-:Y:S02]  /*1f980*/  @!P1 LDGSTS.E.BYPASS.LTC128B.128 [R20+0xb800], desc[UR40][R8.64], !P0 ;  /* 0x0b80000008149fae */ /* 0x0001e4000c101d68 */
[----:B------:R-:W-:Y:S02]  /*1f990*/  ISETP.GE.AND P1, PT, R7, R5, PT ;  /* 0x000000050700720c */ /* 0x000fe40003f26270 */
[----:B------:R-:W-:Y:S04]  /*1f9a0*/  SHFL.IDX PT, R7, R4, 0x2, 0x1c1f ;  /* 0x005c1f0004077f89 */ /* 0x000fe800000e0000 */
[----:B------:R-:W-:Y:S04]  /*1f9b0*/  SHFL.IDX PT, R4, R4, 0x3, 0x1c1f ;  /* 0x007c1f0004047f89 */ /* 0x000fe800000e0000 */
[----:B0-----:R-:W0:Y:S03]  /*1f9c0*/  SHFL.IDX PT, R8, R0, 0x2, 0x1c1f ;  /* 0x005c1f0000087f89 */ /* 0x001e2600000e0000 */
[----:B0-----:R-:W-:-:S05]  /*1f9d0*/  @!P1 IADD3 R8, P2, R21, R8, RZ ;  /* 0x0000000815089210 */ /* 0x001fca0007f5e0ff */
[----:B------:R-:W-:-:S04]  /*1f9e0*/  @!P1 IMAD.X R7, RZ, RZ, R7, P2 ;  /* 0x000000ffff079224 */ /* 0x000fc800010e0607 */
[----:B------:R-:W-:Y:S02]  /*1f9f0*/  @!P1 IMAD.MOV.U32 R9, RZ, RZ, R7 ;  /* 0x000000ffff099224 */ /* 0x000fe400078e0007 */
[----:B------:R-:W-:Y:S04]  /*1fa00*/  SHFL.IDX PT, R7, R2, RZ, 0x1c1f ;  /* 0x001c1fff02077589 */ /* 0x000fe800000e0000 */
[----:B------:R0:W-:Y:S04]  /*1fa10*/  @!P1 LDGSTS.E.BYPASS.LTC128B.128 [R20+0xc000], desc[UR40][R8.64], !P0 ;  /* 0x0c00000008149fae */ /* 0x0001e8000c101d68 */
[----:B------:R-:W-:Y:S04]  /*1fa20*/  SHFL.IDX PT, R2, R2, 0x1, 0x1c1f ;  /* 0x003c1f0002027f89 */ /* 0x000fe800000e0000 */
        /* <DEDUP_REMOVED lines=10> */
[----:B------:R2:W-:Y:S01]  /*1fad0*/  @!P1 LDGSTS.E.BYPASS.LTC128B.128 [R20+0xc800], desc[UR40][R8.64], !P0 ;  /* 0x0c80000008149fae */ /* 0x0005e2000c101d68 */
[----:B------:R-:W-:-:S05]  /*1fae0*/  @!P2 IADD3 R7, P1, R21, R7, RZ ;  /* 0x000000071507a210 */ /* 0x000fca0007f3e0ff */
[----:B0-----:R-:W-:Y:S02]  /*1faf0*/  @!P2 IMAD.X R0, RZ, RZ, R0, P1 ;  /* 0x000000ffff00a224 */ /* 0x001fe400008e0600 */
[----:B--2---:R-:W-:Y:S02]  /*1fb00*/  @!P2 IMAD.MOV.U32 R8, RZ, RZ, R7 ;  /* 0x000000ffff08a224 */ /* 0x004fe400078e0007 */
[----:B------:R-:W-:-:S05]  /*1fb10*/  @!P2 IMAD.MOV.U32 R9, RZ, RZ, R0 ;  /* 0x000000ffff09a224 */ /* 0x000fca00078e0000 */
[----:B---3--:R0:W-:Y:S02]  /*1fb20*/  @!P2 LDGSTS.E.BYPASS.LTC128B.128 [R20+0xd000], desc[UR40][R8.64], !P0 ;  /* 0x0d0000000814afae */ /* 0x0081e4000c101d68 */
.L_x_1459:
        /* <DEDUP_REMOVED lines=10> */
.L_x_1351:
        /* <DEDUP_REMOVED lines=18> */
.L_x_1460:
[----:B------:R-:W-:Y:S05]  /*1fcf0*/  BSYNC B0 ;  /* 0x0000000000007941 */ /* 0x000fea0003800000 */
.L_x_1352:
[----:B------:R-:W2:Y:S02]  /*1fd00*/  LDL.LU R2, [R1+0x20] ;  /* 0x0000200001027983 */ /* 0x000ea40000300800 */
[----:B--2---:R-:W-:-:S05]  /*1fd10*/  VIADD R0, R2, 0xfffffffe ;  /* 0xfffffffe02007836 */ /* 0x004fca0000000000 */
[----:B------:R-:W-:-:S13]  /*1fd20*/  ISETP.GE.AND P0, PT, R0, R26, PT ;  /* 0x0000001a0000720c */ /* 0x000fda0003f06270 */
[----:B------:R-:W-:Y:S05]  /*1fd30*/  @!P0 BRA `(.L_x_1354) ;  /* 0x0000000800ec8947 */ /* 0x000fea0003800000 */
[----:B------:R-:W-:Y:S02]  /*1fd40*/  IMAD.MOV.U32 R6, RZ, RZ, R22 ;  /* 0x000000ffff067224 */ /* 0x000fe400078e0016 */
[----:B------:R-:W-:-:S07]  /*1fd50*/  IMAD.MOV.U32 R7, RZ, RZ, R28 ;  /* 0x000000ffff077224 */ /* 0x000fce00078e001c */
.L_x_1374:
        /* <DEDUP_REMOVED lines=10> */
[----:B0-----:R-:W-:Y:S01]  /*1fe00*/  IMAD.MOV.U32 R8, RZ, RZ, R0 ;  /* 0x000000ffff087224 */ /* 0x001fe200078e0000 */
[----:B------:R-:W-:-:S04]  /*1fe10*/  ISETP.NE.U32.AND P0, PT, RZ, UR4, PT ;  /* 0x00000004ff007c0c */ /* 0x000fc8000bf05070 */
[----:B------:R-:W-:-:S13]  /*1fe20*/  ISETP.NE.AND.EX P0, PT, RZ, UR5, PT, P0 ;  /* 0x00000005ff007c0c */ /* 0x000fda000bf05300 */
[----:B------:R-:W-:Y:S05]  /*1fe30*/  @!P0 BRA `(.L_x_1357) ;  /* 0x0000000000488947 */ /* 0x000fea0003800000 */
[----:B------:R-:W2:Y:S01]  /*1fe40*/  LDL R5, [R1] ;  /* 0x0000000001057983 */ /* 0x000ea20000100800 */
[----:B------:R-:W0:Y:S01]  /*1fe50*/  LDC R8, c[0x0][0x43c] ;  /* 0x00010f00ff087b82 */ /* 0x000e220000000800 */
[----:B------:R-:W-:Y:S01]  /*1fe60*/  ULDC.64 UR6, c[0x0][0x428] ;  /* 0x00010a0000067ab9 */ /* 0x000fe20000000a00 */
[----:B0-----:R-:W-:-:S13]  /*1fe70*/  ISETP.NE.AND P0, PT, R8, 0x1, PT ;  /* 0x000000010800780c */ /* 0x001fda0003f05270 */
[----:B------:R-:W0:Y:S02]  /*1fe80*/  @P0 LDC.64 R2, c[0x0][0x440] ;  /* 0x00011000ff020b82 */ /* 0x000e240000000a00 */
[----:B0-----:R-:W-:-:S04]  /*1fe90*/  @P0 IMAD.HI.U32 R4, R0, R2, RZ ;  /* 0x0000000200040227 */ /* 0x001fc800078e00ff */
[----:B------:R-:W-:Y:S01]  /*1fea0*/  IMAD.MOV.U32 R2, RZ, RZ, R0 ;  /* 0x000000ffff027224 */ /* 0x000fe200078e0000 */
[----:B------:R-:W-:-:S05]  /*1feb0*/  @P0 SHF.R.U32.HI R2, RZ, R3, R4 ;  /* 0x00000003ff020219 */ /* 0x000fca0000011604 */
[----:B------:R-:W-:-:S04]  /*1fec0*/  IMAD.MOV R3, RZ, RZ, -R2 ;  /* 0x000000ffff037224 */ /* 0x000fc800078e0a02 */
[----:B------:R-:W-:Y:S01]  /*1fed0*/  IMAD R8, R8, R3, R0 ;  /* 0x0000000308087224 */ /* 0x000fe200078e0200 */
[----:B------:R-:W-:-:S03]  /*1fee0*/  SHF.R.S32.HI R3, RZ, 0x1f, R2 ;  /* 0x0000001fff037819 */ /* 0x000fc60000011402 */
[----:B------:R-:W-:-:S04]  /*1fef0*/  IMAD.WIDE.U32 R2, R25, UR6, R2 ;  /* 0x0000000619027c25 */ /* 0x000fc8000f8e0002 */
[----:B--2---:R-:W-:-:S04]  /*1ff00*/  IMAD R4, R5, UR6, RZ ;  /* 0x0000000605047c24 */ /* 0x004fc8000f8e02ff */
[----:B------:R-:W-:-:S04]  /*1ff10*/  IMAD R4, R25, UR7, R4 ;  /* 0x0000000719047c24 */ /* 0x000fc8000f8e0204 */
[----:B------:R-:W-:Y:S01]  /*1ff20*/  IMAD.IADD R3, R4, 0x1, R3 ;  /* 0x0000000104037824 */ /* 0x000fe200078e0203 */
[----:B------:R-:W-:-:S04]  /*1ff30*/  LEA R4, P0, R2, UR4, 0x2 ;  /* 0x0000000402047c11 */ /* 0x000fc8000f8010ff */
[----:B------:R-:W-:-:S05]  /*1ff40*/  LEA.HI.X R5, R2, UR5, R3, 0x2, P0 ;  /* 0x0000000502057c11 */ /* 0x000fca00080f1403 */
[----:B------:R0:W5:Y:S04]  /*1ff50*/  LDG.E R18, desc[UR40][R4.64] ;  /* 0x0000002804127981 */ /* 0x000168000c1e1900 */
.L_x_1357:
[----:B0-----:R-:W-:Y:S01]  /*1ff60*/  IMAD R4, R22, 0x8, R19 ;  /* 0x0000000816047824 */ /* 0x001fe200078e0213 */
[----:B------:R-:W-:Y:S01]  /*1ff70*/  SHF.L.U32 R3, R28, 0x1f, RZ ;  /* 0x0000001f1c037819 */ /* 0x000fe200000006ff */
[----:B------:R-:W0:Y:S01]  /*1ff80*/  S2R R2, SR_TID.X ;  /* 0x0000000000027919 */ /* 0x000e220000002100 */
[----:B------:R-:W-:Y:S02]  /*1ff90*/  BSSY B1, `(.L_x_1358) ;  /* 0x0000005000017945 */ /* 0x000fe40003800000 */
[----:B------:R-:W2:Y:S01]  /*1ffa0*/  SYNCS.PHASECHK.TRANS64.TRYWAIT P0, [R4+URZ+0x13280], R3 ;  /* 0x01328003040075a7 */ /* 0x000ea2000800017f */
[----:B0-----:R-:W-:-:S04]  /*1ffb0*/  LOP3.LUT R2, R2, 0x7f, RZ, 0xc0, !PT ;  /* 0x0000007f02027812 */ /* 0x001fc800078ec0ff */
[----:B------:R-:W-:Y:S01]  /*1ffc0*/  ISETP.NE.AND P1, PT, R2, RZ, PT ;  /* 0x000000ff0200720c */ /* 0x000fe20003f25270 */
[----:B--2---:R-:W-:-:S12]  /*1ffd0*/  @!P0 BRA `(.L_x_1359) ;  /* 0x0000003400e08947 */ /* 0x004fd80003800000 */
.L_x_1461:
[----:B------:R-:W-:Y:S05]  /*1ffe0*/  BSYNC B1 ;  /* 0x0000000000017941 */ /* 0x000fea0003800000 */
.L_x_1358:
        /* <DEDUP_REMOVED lines=9> */
.L_x_1361:
[----:B------:R-:W-:Y:S05]  /*20080*/  BSYNC B1 ;  /* 0x0000000000017941 */ /* 0x000fea0003800000 */
.L_x_1360:
        /* <DEDUP_REMOVED lines=12> */
.L_x_1362:
        /* <DEDUP_REMOVED lines=13> */
.L_x_1462:
[----:B------:R-:W-:Y:S05]  /*20220*/  BSYNC B1 ;  /* 0x0000000000017941 */ /* 0x000fea0003800000 */
.L_x_1363:
[----:B------:R-:W-:Y:S01]  /*20230*/  BSSY B1, `(.L_x_1365) ;  /* 0x000000b000017945 */ /* 0x000fe20003800000 */
[----:B------:R-:W-:Y:S02]  /*20240*/  IMAD.MOV.U32 R8, RZ, RZ, 0x0 ;  /* 0x00000000ff087424 */ /* 0x000fe400078e00ff */
[----:B------:R-:W-:Y:S01]  /*20250*/  IMAD.MOV.U32 R9, RZ, RZ, 0x14f00000 ;  /* 0x14f00000ff097424 */ /* 0x000fe200078e00ff */
[----:B------:R-:W-:Y:S06]  /*20260*/  @P1 BRA `(.L_x_1366) ;  /* 0x00000000001c1947 */ /* 0x000fec0003800000 */
[----:B------:R-:W3:Y:S01]  /*20270*/  S2R R11, SR_TID.X ;  /* 0x00000000000b7919 */ /* 0x000ee20000002100 */
[----:B0-2---:R-:W-:-:S04]  /*20280*/  IMAD.MOV.U32 R3, RZ, RZ, 0x2800 ;  /* 0x00002800ff037424 */ /* 0x005fc800078e00ff */
[----:B------:R4:W-:Y:S01]  /*20290*/  SYNCS.ARRIVE.TRANS64 RZ, [R4+URZ+0x13230], R3 ;  /* 0x0132300304ff79a7 */ /* 0x0009e2000800003f */
[----:B---3--:R-:W-:-:S04]  /*202a0*/  LOP3.LUT R11, R11, 0x1f, RZ, 0xc0, !PT ;  /* 0x0000001f0b0b7812 */ /* 0x008fc800078ec0ff */
[----:B------:R-:W-:-:S13]  /*202b0*/  ISETP.NE.AND P0, PT, R11, RZ, PT ;  /* 0x000000ff0b00720c */ /* 0x000fda0003f05270 */
[----:B----4-:R-:W-:Y:S05]  /*202c0*/  @!P0 BRA `(.L_x_1366) ;  /* 0x0000000000048947 */ /* 0x010fea0003800000 */
[----:B------:R-:W-:Y:S01]  /*202d0*/  BPT.TRAP 0x1 ;  /* 0x000000040000795c */ /* 0x000fe20000300000 */
.L_x_1366:
[----:B------:R-:W-:Y:S05]  /*202e0*/  BSYNC B1 ;  /* 0x0000000000017941 */ /* 0x000fea0003800000 */
.L_x_1365:
        /* <DEDUP_REMOVED lines=8> */
.L_x_1367:
        /* <DEDUP_REMOVED lines=10> */
.L_x_1356:
[----:B------:R-:W-:Y:S05]  /*20410*/  BSYNC B0 ;  /* 0x0000000000007941 */ /* 0x000fea0003800000 */
.L_x_1355:
[----:B------:R-:W2:Y:S02]  /*20420*/  LDL R3, [R1+0x44] ;  /* 0x0000440001037983 */ /* 0x000ea40000100800 */
[----:B--2---:R-:W-:-:S13]  /*20430*/  ISETP.NE.AND P0, PT, R3, 0x3, PT ;  /* 0x000000030300780c */ /* 0x004fda0003f05270 */
[----:B------:R-:W-:Y:S05]  /*20440*/  @!P0 BRA `(.L_x_1368) ;  /* 0x0000000000048947 */ /* 0x000fea0003800000 */
[----:B------:R-:W-:Y:S01]  /*20450*/  BPT.TRAP 0x1 ;  /* 0x000000040000795c */ /* 0x000fe20000300000 */
.L_x_1368:
        /* <DEDUP_REMOVED lines=8> */
.L_x_1463:
[----:B------:R-:W-:Y:S05]  /*204e0*/  BSYNC B0 ;  /* 0x0000000000007941 */ /* 0x000fea0003800000 */
.L_x_1369:
[----:B------:R-:W-:Y:S05]  /*204f0*/  @!P1 BRA `(.L_x_1371) ;  /* 0x0000000000049947 */ /* 0x000fea0003800000 */
[----:B------:R-:W-:Y:S01]  /*20500*/  BPT.TRAP 0x1 ;  /* 0x000000040000795c */ /* 0x000fe20000300000 */
.L_x_1371:
[----:B--2---:R-:W-:Y:S01]  /*20510*/  SHF.L.U32 R2, R7, 0x1f, RZ ;  /* 0x0000001f07027819 */ /* 0x004fe200000006ff */
[----:B------:R-:W-:-:S03]  /*20520*/  IMAD R10, R6, 0x2800, RZ ;  /* 0x00002800060a7824 */ /* 0x000fc600078e02ff */
[----:B------:R-:W2:Y:S02]  /*20530*/  SYNCS.PHASECHK.TRANS64.TRYWAIT P0, [R3+URZ+0x13260], R2 ;  /* 0x01326002030075a7 */ /* 0x000ea4000800017f */
[----:B--2---:R-:W-:Y:S05]  /*20540*/  @!P0 BRA `(.L_x_1372) ;  /* 0x0000003000c08947 */ /* 0x004fea0003800000 */
.L_x_1464:
[----:B------:R-:W2:Y:S04]  /*20550*/  LDL R4, [R1+0xc] ;  /* 0x00000c0001047983 */ /* 0x000ea80000100800 */
[----:B------:R-:W3:Y:S01]  /*20560*/  LDL R11, [R1+0x8] ;  /* 0x00000800010b7983 */ /* 0x000ee20000100800 */
[----:B------:R-:W-:Y:S05]  /*20570*/  WARPSYNC.ALL ;  /* 0x0000000000007948 */ /* 0x000fea0003800000 */
[----:B--2---:R-:W-:-:S02]  /*20580*/  LOP3.LUT R2, R10, R4, RZ, 0xfc, !PT ;  /* 0x000000040a027212 */ /* 0x004fc400078efcff */
[----:B---3--:R-:W-:-:S03]  /*20590*/  LOP3.LUT R12, R10, R11, RZ, 0xfc, !PT ;  /* 0x0000000b0a0c7212 */ /* 0x008fc600078efcff */
        /* <DEDUP_REMOVED lines=37> */
[----:B--2---:R-:W2:Y:S01]  /*207f0*/  FENCE.VIEW.ASYNC.S ;  /* 0x00000000000073c6 */ /* 0x004ea20000000000 */
[----:B------:R-:W-:Y:S05]  /*20800*/  @!P1 BRA `(.L_x_1373) ;  /* 0x0000000000049947 */ /* 0x000fea0003800000 */
[----:B------:R-:W-:Y:S01]  /*20810*/  BPT.TRAP 0x1 ;  /* 0x000000040000795c */ /* 0x000fe20000300000 */
.L_x_1373:
[----:B------:R-:W3:Y:S01]  /*20820*/  S2R R2, SR_TID.X ;  /* 0x0000000000027919 */ /* 0x000ee20000002100 */
[----:B--2---:R2:W-:Y:S01]  /*20830*/  SYNCS.ARRIVE.TRANS64.A1T0 RZ, [R3+URZ+0x13250], RZ ;  /* 0x013250ff03ff79a7 */ /* 0x0045e2000810003f */
[----:B------:R-:W-:Y:S02]  /*20840*/  IMAD.MOV.U32 R6, RZ, RZ, R22 ;  /* 0x000000ffff067224 */ /* 0x000fe400078e0016 */
[----:B------:R-:W-:Y:S01]  /*20850*/  IMAD.MOV.U32 R7, RZ, RZ, R28 ;  /* 0x000000ffff077224 */ /* 0x000fe200078e001c */
[----:B---3--:R-:W-:Y:S01]  /*20860*/  LOP3.LUT R2, R2, 0x7f, RZ, 0xc0, !PT ;  /* 0x0000007f02027812 */ /* 0x008fe200078ec0ff */
[----:B------:R-:W-:Y:S03]  /*20870*/  BAR.SYNC.DEFER_BLOCKING 0x2, 0x80 ;  /* 0x0082000000007b1d */ /* 0x000fe60000010000 */
[----:B------:R-:W-:-:S13]  /*20880*/  ISETP.NE.AND P0, PT, R2, RZ, PT ;  /* 0x000000ff0200720c */ /* 0x000fda0003f05270 */
[----:B--2---:R-:W-:-:S05]  /*20890*/  @!P0 VIADD R3, R3, 0x13280 ;  /* 0x0001328003038836 */ /* 0x004fca0000000000 */
[----:B------:R-:W-:-:S04]  /*208a0*/  @!P0 PRMT R3, RZ, 0x654, R3 ;  /* 0x00000654ff038816 */ /* 0x000fc80000000003 */
[----:B------:R2:W-:Y:S01]  /*208b0*/  @!P0 SYNCS.ARRIVE.TRANS64.RED.A1T0 RZ, [R3+URZ], RZ ;  /* 0x000000ff03ff89a7 */ /* 0x0005e2000810043f */
[C---:B------:R-:W-:Y:S01]  /*208c0*/  ISETP.GT.AND P0, PT, R0.reuse, R26, PT ;  /* 0x0000001a0000720c */ /* 0x040fe20003f04270 */
[----:B------:R-:W-:-:S12]  /*208d0*/  VIADD R0, R0, 0xffffffff ;  /* 0xffffffff00007836 */ /* 0x000fd80000000000 */
[----:B--2---:R-:W-:Y:S05]  /*208e0*/  @P0 BRA `(.L_x_1374) ;  /* 0xfffffff4001c0947 */ /* 0x004fea000383ffff */
.L_x_1354:
        /* <DEDUP_REMOVED lines=16> */
[----:B------:R-:W3:Y:S01]  /*209f0*/  POPC R7, R4 ;  /* 0x0000000400077309 */ /* 0x000ee20000000000 */
[----:B--2---:R-:W3:Y:S02]  /*20a00*/  SHFL.IDX PT, R0, R3, R0, 0x1f ;  /* 0x00001f0003007589 */ /* 0x004ee400000e0000 */
[----:B---3--:R-:W-:-:S07]  /*20a10*/  IADD3 R24, R0, UR36, R7 ;  /* 0x0000002400187c10 */ /* 0x008fce000fffe007 */
.L_x_1376:
[----:B------:R-:W-:Y:S05]  /*20a20*/  BSYNC B0 ;  /* 0x0000000000007941 */ /* 0x000fea0003800000 */
.L_x_1375:
[----:B------:R-:W-:Y:S05]  /*20a30*/  @!P2 BRA `(.L_x_1377) ;  /* 0x000000000004a947 */ /* 0x000fea0003800000 */
[----:B------:R-:W-:Y:S01]  /*20a40*/  BPT.TRAP 0x1 ;  /* 0x000000040000795c */ /* 0x000fe20000300000 */
.L_x_1377:
        /* <DEDUP_REMOVED lines=8> */
.L_x_1465:
[----:B------:R-:W-:Y:S05]  /*20ad0*/  BSYNC B0 ;  /* 0x0000000000007941 */ /* 0x000fea0003800000 */
.L_x_1378:
[----:B------:R-:W-:Y:S05]  /*20ae0*/  @!P2 BRA `(.L_x_1380) ;  /* 0x000000000004a947 */ /* 0x000fea0003800000 */
[----:B------:R-:W-:Y:S01]  /*20af0*/  BPT.TRAP 0x1 ;  /* 0x000000040000795c */ /* 0x000fe20000300000 */
.L_x_1380:
[----:B--2---:R-:W-:-:S04]  /*20b00*/  SHF.L.U32 R0, R28, 0x1f, RZ ;  /* 0x0000001f1c007819 */ /* 0x004fc800000006ff */
[----:B------:R-:W2:Y:S02]  /*20b10*/  SYNCS.PHASECHK.TRANS64.TRYWAIT P1, [R3+URZ+0x13260], R0 ;  /* 0x01326000030075a7 */ /* 0x000ea4000802017f */
[----:B--2---:R-:W-:Y:S05]  /*20b20*/  @!P1 BRA `(.L_x_1381) ;  /* 0x0000002c00709947 */ /* 0x004fea0003800000 */
.L_x_1466:
[----:B------:R-:W2:Y:S04]  /*20b30*/  LDL R4, [R1+0xc] ;  /* 0x00000c0001047983 */ /* 0x000ea80000100800 */
[----:B0-----:R-:W3:Y:S01]  /*20b40*/  LDL R10, [R1+0x8] ;  /* 0x00000800010a7983 */ /* 0x001ee20000100800 */
[----:B------:R-:W-:Y:S01]  /*20b50*/  IMAD R2, R22, 0x2800, RZ ;  /* 0x0000280016027824 */ /* 0x000fe200078e02ff */
        /* <DEDUP_REMOVED lines=43> */
.L_x_1382:
[----:B--2---:R2:W-:Y:S01]  /*20e10*/  SYNCS.ARRIVE.TRANS64.A1T0 RZ, [R3+URZ+0x13250], RZ ;  /* 0x013250ff03ff79a7 */ /* 0x0045e2000810003f */
[----:B------:R-:W-:Y:S02]  /*20e20*/  @!P0 VIADD R0, R3, 0x13280 ;  /* 0x0001328003008836 */ /* 0x000fe40000000000 */
[----:B------:R-:W-:-:S03]  /*20e30*/  VIADD R22, R22, 0x1 ;  /* 0x0000000116167836 */ /* 0x000fc60000000000 */
[----:B------:R-:W-:Y:S01]  /*20e40*/  @!P0 PRMT R0, RZ, 0x654, R0 ;  /* 0x00000654ff008816 */ /* 0x000fe20000000000 */
[----:B------:R-:W-:Y:S06]  /*20e50*/  BAR.SYNC.DEFER_BLOCKING 0x2, 0x80 ;  /* 0x0082000000007b1d */ /* 0x000fec0000010000 */
[----:B------:R3:W-:Y:S01]  /*20e60*/  @!P0 SYNCS.ARRIVE.TRANS64.RED.A1T0 RZ, [R0+URZ], RZ ;  /* 0x000000ff00ff89a7 */ /* 0x0007e2000810043f */
[----:B------:R-:W-:-:S04]  /*20e70*/  ISETP.NE.AND P0, PT, R22, 0x2, PT ;  /* 0x000000021600780c */ /* 0x000fc80003f05270 */
[----:B--2---:R-:W-:Y:S02]  /*20e80*/  SEL R3, RZ, 0x1, P0 ;  /* 0x00000001ff037807 */ /* 0x004fe40000000000 */
[----:B------:R-:W-:Y:S02]  /*20e90*/  SEL R22, R22, RZ, P0 ;  /* 0x000000ff16167207 */ /* 0x000fe40000000000 */
[----:B---3--:R-:W-:-:S07]  /*20ea0*/  LOP3.LUT R28, R28, R3, RZ, 0x3c, !PT ;  /* 0x000000031c1c7212 */ /* 0x008fce00078e3cff */
.L_x_1331:
        /* <DEDUP_REMOVED lines=11> */
.L_x_1383:
        /* <DEDUP_REMOVED lines=15> */
[C---:B------:R-:W-:Y:S01]  /*21050*/  ISETP.GE.U32.AND P2, PT, R10.reuse, 0x2, PT ;  /* 0x000000020a00780c */ /* 0x040fe20003f46070 */
[----:B------:R-:W-:Y:S01]  /*21060*/  IMAD.MOV.U32 R5, RZ, RZ, RZ ;  /* 0x000000ffff057224 */ /* 0x000fe200078e00ff */
[C---:B------:R-:W-:Y:S01]  /*21070*/  ISETP.GE.U32.AND P3, PT, R10.reuse, 0x4, PT ;  /* 0x000000040a00780c */ /* 0x040fe20003f66070 */
[----:B------:R-:W-:Y:S01]  /*21080*/  SHFL.IDX PT, R0, R24, RZ, 0x1f ;  /* 0x00001fff18007589 */ /* 0x000fe200000e0000 */
[C---:B------:R-:W-:Y:S02]  /*21090*/  ISETP.GE.U32.AND P4, PT, R10.reuse, 0x8, PT ;  /* 0x000000080a00780c */ /* 0x040fe40003f86070 */
[----:B------:R-:W-:Y:S01]  /*210a0*/  ISETP.GE.U32.AND P5, PT, R10, 0x10, PT ;  /* 0x000000100a00780c */ /* 0x000fe20003fa6070 */
[----:B------:R0:W-:Y:S02]  /*210b0*/  SHFL.IDX PT, R6, R24, 0x1, 0x1f ;  /* 0x00201f0018067f89 */ /* 0x0001e400000e0000 */
[----:B0-----:R-:W-:-:S02]  /*210c0*/  IMAD.MOV.U32 R24, RZ, RZ, RZ ;  /* 0x000000ffff187224 */ /* 0x001fc400078e00ff */
[----:B---3--:R-:W-:Y:S02]  /*210d0*/  @!P1 IMAD.MOV.U32 R25, RZ, RZ, R7 ;  /* 0x000000ffff199224 */ /* 0x008fe400078e0007 */
        /* <DEDUP_REMOVED lines=19> */
.L_x_1476:
[----:B------:R-:W-:Y:S02]  /*21210*/  ULDC UR4, c[0x0][0xc38] ;  /* 0x00030e0000047ab9 */ /* 0x000fe40000000800 */
[----:B------:R-:W-:-:S04]  /*21220*/  IMAD.U32 R4, RZ, RZ, UR4 ;  /* 0x00000004ff047e24 */ /* 0x000fc8000f8e00ff */
[----:B--2---:R-:W-:-:S04]  /*21230*/  IMAD R3, R14, R4, RZ ;  /* 0x000000040e037224 */ /* 0x004fc800078e02ff */
[----:B------:R-:W-:-:S05]  /*21240*/  IMAD.IADD R6, R6, 0x1, R3 ;  /* 0x0000000106067824 */ /* 0x000fca00078e0203 */
[----:B------:R-:W-:-:S13]  /*21250*/  ISETP.GT.AND P6, PT, R6, R0, PT ;  /* 0x000000000600720c */ /* 0x000fda0003fc4270 */
[----:B------:R-:W-:Y:S05]  /*21260*/  @P6 BRA `(.L_x_1386) ;  /* 0x0000000000a46947 */ /* 0x000fea0003800000 */
.L_x_1389:
        /* <DEDUP_REMOVED lines=35> */
.L_x_1484:
[----:B------:R-:W-:Y:S02]  /*214a0*/  ULDC UR4, c[0x0][0xc38] ;  /* 0x00030e0000047ab9 */ /* 0x000fe40000000800 */
[----:B------:R-:W-:-:S04]  /*214b0*/  IMAD.U32 R4, RZ, RZ, UR4 ;  /* 0x00000004ff047e24 */ /* 0x000fc8000f8e00ff */
[----:B--2---:R-:W-:-:S04]  /*214c0*/  IMAD R3, R14, R4, RZ ;  /* 0x000000040e037224 */ /* 0x004fc800078e02ff */
[----:B------:R-:W-:-:S05]  /*214d0*/  IMAD.IADD R6, R3, 0x1, R6 ;  /* 0x0000000103067824 */ /* 0x000fca00078e0206 */
[----:B------:R-:W-:-:S13]  /*214e0*/  ISETP.GT.AND P6, PT, R6, R0, PT ;  /* 0x000000000600720c */ /* 0x000fda0003fc4270 */
[----:B------:R-:W-:Y:S05]  /*214f0*/  @!P6 BRA `(.L_x_1389) ;  /* 0xfffffffc005ce947 */ /* 0x000fea000383ffff */
.L_x_1386:
[----:B------:R-:W-:Y:S01]  /*21500*/  IMAD.IADD R6, R6, 0x1, -R3 ;  /* 0x0000000106067824 */ /* 0x000fe200078e0a03 */
[----:B------:R-:W-:-:S03]  /*21510*/  UMOV UR4, 0xffffffff ;  /* 0xffffffff00047882 */ /* 0x000fc60000000000 */
[----:B------:R-:W-:-:S05]  /*21520*/  IMAD R3, R2, R4, R6 ;  /* 0x0000000402037224 */ /* 0x000fca00078e0206 */
[----:B------:R-:W-:Y:S01]  /*21530*/  ISETP.GT.AND P6, PT, R3, R0, PT ;  /* 0x000000000300720c */ /* 0x000fe20003fc4270 */
[----:B------:R-:W-:-:S12]  /*21540*/  BRA.DIV UR4, `(.L_x_1390) ;  /* 0x0000002a04f87947 */ /* 0x000fd8000b800000 */
[----:B------:R-:W-:-:S04]  /*21550*/  VOTE.ANY R3, PT, !P6 ;  /* 0x0000000000037806 */ /* 0x000fc800070e0100 */
[----:B------:R-:W2:Y:S02]  /*21560*/  POPC R7, R3 ;  /* 0x0000000300077309 */ /* 0x000ea40000000000 */
[----:B--2---:R2:W3:Y:S01]  /*21570*/  SHFL.IDX PT, R25, R25, R7, 0x1f ;  /* 0x00001f0719197589 */ /* 0x0044e200000e0000 */
[----:B------:R-:W-:-:S03]  /*21580*/  IMAD.IADD R27, R7, 0x1, R27 ;  /* 0x00000001071b7824 */ /* 0x000fc600078e021b */
[----:B------:R2:W4:Y:S04]  /*21590*/  SHFL.IDX PT, R5, R5, R7, 0x1f ;  /* 0x00001f0705057589 */ /* 0x00052800000e0000 */
.L_x_1489:
[----:B------:R-:W-:-:S13]  /*215a0*/  ISETP.NE.AND P0, PT, R3, RZ, PT ;  /* 0x000000ff0300720c */ /* 0x000fda0003f05270 */
[----:B------:R-:W-:Y:S05]  /*215b0*/  @!P0 BRA `(.L_x_1391) ;  /* 0x0000000000108947 */ /* 0x000fea0003800000 */
[----:B------:R-:W-:Y:S01]  /*215c0*/  UMOV UR4, 0xffffffff ;  /* 0xffffffff00047882 */ /* 0x000fe20000000000 */
[----:B------:R-:W-:Y:S02]  /*215d0*/  VIADD R12, R7, 0xffffffff ;  /* 0xffffffff070c7836 */ /* 0x000fe40000000000 */
[----:B------:R-:W-:Y:S05]  /*215e0*/  BRA.DIV UR4, `(.L_x_1392) ;  /* 0x0000002e04307947 */ /* 0x000fea000b800000 */
[----:B------:R0:W0:Y:S02]  /*215f0*/  SHFL.IDX PT, R24, R2, R12, 0x1f ;  /* 0x00001f0c02187589 */ /* 0x00002400000e0000 */
.L_x_1391:
[----:B----4-:R-:W-:Y:S01]  /*21600*/  ISETP.NE.AND P0, PT, R5, 0x1, PT ;  /* 0x000000010500780c */ /* 0x010fe20003f05270 */
[----:B0-----:R-:W-:-:S04]  /*21610*/  IMAD R24, R24, R4, R6 ;  /* 0x0000000418187224 */ /* 0x001fc800078e0206 */
[----:B------:R-:W-:-:S08]  /*21620*/  IMAD.IADD R0, R0, 0x1, -R24 ;  /* 0x0000000100007824 */ /* 0x000fd000078e0a18 */
[----:B------:R-:W-:Y:S05]  /*21630*/  @!P0 BRA `(.L_x_1393) ;  /* 0x0000000000dc8947 */ /* 0x000fea0003800000 */
[-C--:B---3--:R-:W-:Y:S01]  /*21640*/  IABS R4, R25.reuse ;  /* 0x0000001900047213 */ /* 0x088fe20000000000 */
[----:B------:R-:W-:Y:S01]  /*21650*/  IMAD.MOV.U32 R2, RZ, RZ, RZ ;  /* 0x000000ffff027224 */ /* 0x000fe200078e00ff */
[----:B------:R-:W-:Y:S02]  /*21660*/  IABS R8, R25 ;  /* 0x0000001900087213 */ /* 0x000fe40000000000 */
[----:B------:R-:W0:Y:S03]  /*21670*/  I2F.RP R6, R4 ;  /* 0x0000000400067306 */ /* 0x000e260000209400 */
[----:B------:R-:W-:-:S05]  /*21680*/  IMAD.MOV R8, RZ, RZ, -R8 ;  /* 0x000000ffff087224 */ /* 0x000fca00078e0a08 */
[----:B0-----:R-:W2:Y:S02]  /*21690*/  MUFU.RCP R6, R6 ;  /* 0x0000000600067308 */ /* 0x001ea40000001000 */
[----:B--2---:R-:W-:-:S06]  /*216a0*/  VIADD R7, R6, 0xffffffe ;  /* 0x0ffffffe06077836 */ /* 0x004fcc0000000000 */
[----:B------:R-:W0:Y:S02]  /*216b0*/  F2I.FTZ.U32.TRUNC.NTZ R3, R7 ;  /* 0x0000000700037305 */ /* 0x000e24000021f000 */
[----:B0-----:R-:W-:-:S04]  /*216c0*/  IMAD.MOV R9, RZ, RZ, -R3 ;  /* 0x000000ffff097224 */ /* 0x001fc800078e0a03 */
[----:B------:R-:W-:-:S04]  /*216d0*/  IMAD R9, R9, R4, RZ ;  /* 0x0000000409097224 */ /* 0x000fc800078e02ff */
[----:B------:R-:W-:Y:S01]  /*216e0*/  IMAD.HI.U32 R2, R3, R9, R2 ;  /* 0x0000000903027227 */ /* 0x000fe200078e0002 */
[----:B------:R-:W-:-:S05]  /*216f0*/  IABS R3, R0 ;  /* 0x0000000000037213 */ /* 0x000fca0000000000 */
[----:B------:R-:W-:-:S04]  /*21700*/  IMAD.HI.U32 R6, R2, R3, RZ ;  /* 0x0000000302067227 */ /* 0x000fc800078e00ff */
[----:B------:R-:W-:Y:S02]  /*21710*/  IMAD R3, R6, R8, R3 ;  /* 0x0000000806037224 */ /* 0x000fe400078e0203 */
[----:B------:R-:W-:-:S03]  /*21720*/  IMAD.MOV.U32 R2, RZ, RZ, RZ ;  /* 0x000000ffff027224 */ /* 0x000fc600078e00ff */
[----:B------:R-:W-:-:S13]  /*21730*/  ISETP.GT.U32.AND P1, PT, R4, R3, PT ;  /* 0x000000030400720c */ /* 0x000fda0003f24070 */
[----:B------:R-:W-:Y:S02]  /*21740*/  @!P1 IMAD.IADD R3, R3, 0x1, -R4 ;  /* 0x0000000103039824 */ /* 0x000fe400078e0a04 */
[----:B------:R-:W-:Y:S01]  /*21750*/  @!P1 VIADD R6, R6, 0x1 ;  /* 0x0000000106069836 */ /* 0x000fe20000000000 */
[----:B------:R-:W-:Y:S02]  /*21760*/  ISETP.NE.AND P1, PT, R25, RZ, PT ;  /* 0x000000ff1900720c */ /* 0x000fe40003f25270 */
[----:B------:R-:W-:Y:S02]  /*21770*/  ISETP.GE.U32.AND P0, PT, R3, R4, PT ;  /* 0x000000040300720c */ /* 0x000fe40003f06070 */
[----:B------:R-:W-:-:S04]  /*21780*/  IABS R4, R5 ;  /* 0x0000000500047213 */ /* 0x000fc80000000000 */
[----:B------:R-:W0:Y:S07]  /*21790*/  I2F.RP R7, R4 ;  /* 0x0000000400077306 */ /* 0x000e2e0000209400 */
[----:B------:R-:W-:Y:S01]  /*217a0*/  @P0 VIADD R6, R6, 0x1 ;  /* 0x0000000106060836 */ /* 0x000fe20000000000 */
[----:B0-----:R-:W0:Y:S02]  /*217b0*/  MUFU.RCP R7, R7 ;  /* 0x0000000700077308 */ /* 0x001e240000001000 */
[----:B0-----:R-:W-:-:S06]  /*217c0*/  VIADD R8, R7, 0xffffffe ;  /* 0x0ffffffe07087836 */ /* 0x001fcc0000000000 */
[----:B------:R0:W2:Y:S02]  /*217d0*/  F2I.FTZ.U32.TRUNC.NTZ R3, R8 ;  /* 0x0000000800037305 */ /* 0x0000a4000021f000 */
[----:B0-----:R-:W-:-:S05]  /*217e0*/  IABS R8, R5 ;  /* 0x0000000500087213 */ /* 0x001fca0000000000 */
[----:B------:R-:W-:Y:S02]  /*217f0*/  IMAD.MOV R8, RZ, RZ, -R8 ;  /* 0x000000ffff087224 */ /* 0x000fe400078e0a08 */
[----:B--2---:R-:W-:-:S04]  /*21800*/  IMAD.MOV R9, RZ, RZ, -R3 ;  /* 0x000000ffff097224 */ /* 0x004fc800078e0a03 */
[----:B------:R-:W-:-:S04]  /*21810*/  IMAD R9, R9, R4, RZ ;  /* 0x0000000409097224 */ /* 0x000fc800078e02ff */
[----:B------:R-:W-:Y:S01]  /*21820*/  IMAD.HI.U32 R2, R3, R9, R2 ;  /* 0x0000000903027227 */ /* 0x000fe200078e0002 */
[----:B------:R-:W-:-:S04]  /*21830*/  LOP3.LUT R3, R0, R25, RZ, 0x3c, !PT ;  /* 0x0000001900037212 */ /* 0x000fc800078e3cff */
[----:B------:R-:W-:-:S13]  /*21840*/  ISETP.GE.AND P2, PT, R3, RZ, PT ;  /* 0x000000ff0300720c */ /* 0x000fda0003f46270 */
        /* <DEDUP_REMOVED lines=9> */
[----:B------:R-:W-:Y:S01]  /*218e0*/  ISETP.GE.U32.AND P0, PT, R3, R4, PT ;  /* 0x000000040300720c */ /* 0x000fe20003f06070 */
[----:B------:R-:W-:-:S04]  /*218f0*/  IMAD.MOV R3, RZ, RZ, -R6 ;  /* 0x000000ffff037224 */ /* 0x000fc800078e0a06 */
[----:B------:R-:W-:Y:S01]  /*21900*/  IMAD R0, R25, R3, R0 ;  /* 0x0000000319007224 */ /* 0x000fe200078e0200 */
[----:B------:R-:W-:-:S04]  /*21910*/  LOP3.LUT R3, R6, R5, RZ, 0x3c, !PT ;  /* 0x0000000506037212 */ /* 0x000fc800078e3cff */
[----:B------:R-:W-:-:S03]  /*21920*/  ISETP.GE.AND P2, PT, R3, RZ, PT ;  /* 0x000000ff0300720c */ /* 0x000fc60003f46270 */
[----:B------:R-:W-:-:S10]  /*21930*/  @P0 VIADD R2, R2, 0x1 ;  /* 0x0000000102020836 */ /* 0x000fd40000000000 */
[----:B------:R-:W-:Y:S01]  /*21940*/  @!P2 IMAD.MOV R2, RZ, RZ, -R2 ;  /* 0x000000ffff02a224 */ /* 0x000fe200078e0a02 */
[----:B------:R-:W-:-:S05]  /*21950*/  @!P1 LOP3.LUT R2, RZ, R5, RZ, 0x33, !PT ;  /* 0x00000005ff029212 */ /* 0x000fca00078e33ff */
[----:B------:R-:W-:-:S04]  /*21960*/  IMAD.MOV R3, RZ, RZ, -R2 ;  /* 0x000000ffff037224 */ /* 0x000fc800078e0a02 */
[C---:B------:R-:W-:Y:S02]  /*21970*/  IMAD R6, R5.reuse, R3, R6 ;  /* 0x0000000305067224 */ /* 0x040fe400078e0206 */
[----:B------:R-:W-:-:S04]  /*21980*/  IMAD R5, R5, 0x1000000, R2 ;  /* 0x0100000005057824 */ /* 0x000fc800078e0202 */
[----:B------:R-:W-:Y:S01]  /*21990*/  IMAD R26, R6, 0x10000, R5 ;  /* 0x00010000061a7824 */ /* 0x000fe200078e0205 */
[----:B------:R-:W-:Y:S06]  /*219a0*/  BRA `(.L_x_1394) ;  /* 0x0000000000f47947 */ /* 0x000fec0003800000 */
.L_x_1393:
[----:B------:R-:W0:Y:S02]  /*219b0*/  LDC.64 R2, c[0x0][0xc90] ;  /* 0x00032400ff027b82 */ /* 0x000e240000000a00 */
[----:B0-----:R-:W-:-:S05]  /*219c0*/  IMAD.WIDE R2, R27, 0x4, R2 ;  /* 0x000000041b027825 */ /* 0x001fca00078e0202 */
[----:B------:R-:W3:Y:S02]  /*219d0*/  LDG.E R6, desc[UR40][R2.64] ;  /* 0x0000002802067981 */ /* 0x000ee4000c1e1900 */
[----:B---3--:R-:W-:-:S05]  /*219e0*/  IMAD R5, R25, R6, RZ ;  /* 0x0000000619057224 */ /* 0x008fca00078e02ff */
[----:B--2---:R-:W-:-:S04]  /*219f0*/  IABS R7, R5 ;  /* 0x0000000500077213 */ /* 0x004fc80000000000 */
[----:B------:R-:W0:Y:S08]  /*21a00*/  I2F.RP R9, R7 ;  /* 0x0000000700097306 */ /* 0x000e300000209400 */
[----:B0-----:R-:W0:Y:S02]  /*21a10*/  MUFU.RCP R9, R9 ;  /* 0x0000000900097308 */ /* 0x001e240000001000 */
[----:B0-----:R-:W-:-:S06]  /*21a20*/  VIADD R10, R9, 0xffffffe ;  /* 0x0ffffffe090a7836 */ /* 0x001fcc0000000000 */
[----:B------:R-:W0:Y:S02]  /*21a30*/  F2I.FTZ.U32.TRUNC.NTZ R3, R10 ;  /* 0x0000000a00037305 */ /* 0x000e24000021f000 */
[----:B0-----:R-:W-:-:S04]  /*21a40*/  IMAD.MOV R2, RZ, RZ, -R3 ;  /* 0x000000ffff027224 */ /* 0x001fc800078e0a03 */
[----:B------:R-:W-:Y:S02]  /*21a50*/  IMAD R8, R2, R7, RZ ;  /* 0x0000000702087224 */ /* 0x000fe400078e02ff */
[----:B------:R-:W-:-:S04]  /*21a60*/  IMAD.MOV.U32 R2, RZ, RZ, RZ ;  /* 0x000000ffff027224 */ /* 0x000fc800078e00ff */
[----:B------:R-:W-:Y:S01]  /*21a70*/  IMAD.HI.U32 R2, R3, R8, R2 ;  /* 0x0000000803027227 */ /* 0x000fe200078e0002 */
[----:B------:R-:W-:Y:S02]  /*21a80*/  IABS R3, R0 ;  /* 0x0000000000037213 */ /* 0x000fe40000000000 */
[----:B------:R-:W-:-:S03]  /*21a90*/  IABS R8, R5 ;  /* 0x0000000500087213 */ /* 0x000fc60000000000 */
[----:B------:R-:W-:-:S04]  /*21aa0*/  IMAD.HI.U32 R2, R2, R3, RZ ;  /* 0x0000000302027227 */ /* 0x000fc800078e00ff */
[----:B------:R-:W-:-:S04]  /*21ab0*/  IMAD.MOV R8, RZ, RZ, -R8 ;  /* 0x000000ffff087224 */ /* 0x000fc800078e0a08 */
[----:B------:R-:W-:Y:S01]  /*21ac0*/  IMAD R8, R2, R8, R3 ;  /* 0x0000000802087224 */ /* 0x000fe200078e0203 */
[----:B------:R-:W-:-:S04]  /*21ad0*/  LOP3.LUT R3, R0, R5, RZ, 0x3c, !PT ;  /* 0x0000000500037212 */ /* 0x000fc800078e3cff */
        /* <DEDUP_REMOVED lines=9> */
[----:B------:R-:W-:Y:S02]  /*21b70*/  IMAD R7, R6, R2, RZ ;  /* 0x0000000206077224 */ /* 0x000fe400078e02ff */
[----:B------:R-:W-:Y:S02]  /*21b80*/  IMAD.MOV R2, RZ, RZ, -R2 ;  /* 0x000000ffff027224 */ /* 0x000fe400078e0a02 */
[----:B------:R-:W-:Y:S02]  /*21b90*/  IMAD.MOV R3, RZ, RZ, -R7 ;  /* 0x000000ffff037224 */ /* 0x000fe400078e0a07 */
[----:B------:R-:W-:Y:S02]  /*21ba0*/  IMAD R0, R5, R2, R0 ;  /* 0x0000000205007224 */ /* 0x000fe400078e0200 */
[----:B------:R-:W-:Y:S01]  /*21bb0*/  IMAD.MOV.U32 R2, RZ, RZ, RZ ;  /* 0x000000ffff027224 */ /* 0x000fe200078e00ff */
[----:B------:R-:W-:-:S04]  /*21bc0*/  VIADDMNMX R4, R3, R4, R6, PT ;  /* 0x0000000403047246 */ /* 0x000fc80003800106 */
        /* <DEDUP_REMOVED lines=12> */
[----:B------:R-:W-:Y:S01]  /*21c90*/  IMAD R3, R5, R3, R2 ;  /* 0x0000000305037224 */ /* 0x000fe200078e0202 */
[----:B------:R-:W-:Y:S02]  /*21ca0*/  LOP3.LUT R2, R0, R4, RZ, 0x3c, !PT ;  /* 0x0000000400027212 */ /* 0x000fe400078e3cff */
[----:B------:R-:W-:Y:S02]  /*21cb0*/  IADD3 R0, R7, 0x1000000, R0 ;  /* 0x0100000007007810 */ /* 0x000fe40007ffe000 */
        /* <DEDUP_REMOVED lines=10> */
[----:B------:R-:W-:Y:S02]  /*21d60*/  IMAD R26, R5, R4, R0 ;  /* 0x00000004051a7224 */ /* 0x000fe400078e0200 */
[----:B------:R-:W-:-:S07]  /*21d70*/  IMAD.MOV.U32 R0, RZ, RZ, R5 ;  /* 0x000000ffff007224 */ /* 0x000fce00078e0005 */
.L_x_1394:
[----:B------:R-:W-:-:S05]  /*21d80*/  LOP3.LUT R0, RZ, R0, RZ, 0x33, !PT ;  /* 0x00000000ff007212 */ /* 0x000fca00078e33ff */
[----:B------:R-:W-:Y:S01]  /*21d90*/  IMAD.IADD R25, R25, 0x1, R0 ;  /* 0x0000000119197824 */ /* 0x000fe200078e0200 */
[----:B------:R-:W-:Y:S06]  /*21da0*/  BRA `(.L_x_1395) ;  /* 0x00000000001c7947 */ /* 0x000fec0003800000 */
.L_x_1387:
[----:B------:R-:W-:Y:S01]  /*21db0*/  UMOV UR4, URZ ;  /* 0x0000003f00047c82 */ /* 0x000fe20008000000 */
[----:B------:R-:W-:Y:S01]  /*21dc0*/  UMOV UR5, URZ ;  /* 0x0000003f00057c82 */ /* 0x000fe20008000000 */
[----:B------:R-:W-:Y:S01]  /*21dd0*/  ULDC UR6, c[0x0][0xc3c] ;  /* 0x00030f0000067ab9 */ /* 0x000fe20000000800 */
[----:B------:R-:W-:Y:S02]  /*21de0*/  IMAD.MOV.U32 R24, RZ, RZ, R0 ;  /* 0x000000ffff187224 */ /* 0x000fe400078e0000 */
[----:B------:R-:W-:Y:S02]  /*21df0*/  IMAD.U32 R25, RZ, RZ, UR4 ;  /* 0x00000004ff197e24 */ /* 0x000fe4000f8e00ff */
[----:B------:R-:W-:Y:S02]  /*21e00*/  IMAD.U32 R26, RZ, RZ, UR5 ;  /* 0x00000005ff1a7e24 */ /* 0x000fe4000f8e00ff */
[----:B------:R-:W-:-:S07]  /*21e10*/  IMAD.U32 R27, RZ, RZ, UR6 ;  /* 0x00000006ff1b7e24 */ /* 0x000fce000f8e00ff */
.L_x_1395:
        /* <DEDUP_REMOVED lines=10> */
.L_x_1384:
[----:B------:R-:W-:Y:S02]  /*21ec0*/  ULDC UR4, c[0x0][0xc3c] ;  /* 0x00030f0000047ab9 */ /* 0x000fe40000000800 */
[----:B---3--:R-:W-:-:S13]  /*21ed0*/  ISETP.GE.AND P0, PT, R27, UR4, PT ;  /* 0x000000041b007c0c */ /* 0x008fda000bf06270 */
[----:B------:R-:W-:Y:S05]  /*21ee0*/  @!P0 BRA `(.L_x_1396) ;  /* 0xffffffa400488947 */ /* 0x000fea000383ffff */
[----:B------:R-:W-:Y:S05]  /*21ef0*/  BSYNC B7 ;  /* 0x0000000000077941 */ /* 0x000fea0003800000 */
.L_x_1274:
[----:B0-----:R-:W3:Y:S01]  /*21f00*/  LDL.LU R0, [R1+0x40] ;  /* 0x0000400001007983 */ /* 0x001ee20000300800 */
[----:B------:R-:W-:Y:S01]  /*21f10*/  BSSY B0, `(.L_x_1397) ;  /* 0x000000b000007945 */ /* 0x000fe20003800000 */
[----:B------:R-:W0:Y:S01]  /*21f20*/  S2R R5, SR_CgaCtaId ;  /* 0x0000000000057919 */ /* 0x000e220000008800 */
[----:B---3--:R-:W-:-:S05]  /*21f30*/  VIADD R0, R0, 0x1 ;  /* 0x0000000100007836 */ /* 0x008fca0000000000 */
        /* <DEDUP_REMOVED lines=8> */
.L_x_1492:
[----:B------:R-:W-:Y:S05]  /*21fc0*/  BSYNC B0 ;  /* 0x0000000000007941 */ /* 0x000fea0003800000 */
.L_x_1397:
[----:B------:R-:W-:-:S03]  /*21fd0*/  UMOV UR4, 0xffffffff ;  /* 0xffffffff00047882 */ /* 0x000fc60000000000 */
[----:B------:R-:W-:Y:S05]  /*21fe0*/  BRA.DIV UR4, `(.L_x_1399) ;  /* 0x0000002204ec7947 */ /* 0x000fea000b800000 */
[----:B0-----:R-:W0:Y:S02]  /*21ff0*/  S2R R0, SR_TID.X ;  /* 0x0000000000007919 */ /* 0x001e240000002100 */
[----:B0-----:R-:W-:-:S04]  /*22000*/  SHF.R.U32.HI R0, RZ, 0x5, R0 ;  /* 0x00000005ff007819 */ /* 0x001fc80000011600 */
[----:B------:R-:W-:-:S05]  /*22010*/  LOP3.LUT R0, R0, 0x3, RZ, 0xc0, !PT ;  /* 0x0000000300007812 */ /* 0x000fca00078ec0ff */
[----:B------:R0:W3:Y:S02]  /*22020*/  SHFL.IDX PT, R14, R0, RZ, 0x1f ;  /* 0x00001fff000e7589 */ /* 0x0000e400000e0000 */
.L_x_1495:
[----:B---3--:R-:W-:-:S13]  /*22030*/  ISETP.NE.AND P0, PT, R14, RZ, PT ;  /* 0x000000ff0e00720c */ /* 0x008fda0003f05270 */
[----:B------:R-:W-:Y:S05]  /*22040*/  @P0 BRA `(.L_x_1082) ;  /* 0x0000000000a40947 */ /* 0x000fea0003800000 */
[----:B------:R-:W-:-:S03]  /*22050*/  UMOV UR4, 0xffffffff ;  /* 0xffffffff00047882 */ /* 0x000fc60000000000 */
[----:B------:R-:W-:Y:S05]  /*22060*/  BRA.DIV UR4, `(.L_x_1400) ;  /* 0x0000002604007947 */ /* 0x000fea000b800000 */
[----:B------:R-:W-:-:S13]  /*22070*/  ELECT P6, URZ, PT ;  /* 0x00000000003f782f */ /* 0x000fda00038c0000 */
.L_x_1498:
[----:B------:R-:W-:Y:S05]  /*22080*/  @!P6 BRA `(.L_x_1082) ;  /* 0x000000000094e947 */ /* 0x000fea0003800000 */
[----:B0-----:R-:W3:Y:S02]  /*22090*/  LDL.LU R0, [R1+0x38] ;  /* 0x0000380001007983 */ /* 0x001ee40000300800 */
[----:B---3--:R-:W-:-:S04]  /*220a0*/  LOP3.LUT R0, R0, 0x2, RZ, 0xfc, !PT ;  /* 0x0000000200007812 */ /* 0x008fc800078efcff */
[----:B------:R-:W-:-:S13]  /*220b0*/  ISETP.NE.AND P0, PT, R0, 0x3, PT ;  /* 0x000000030000780c */ /* 0x000fda0003f05270 */
[----:B------:R-:W-:Y:S05]  /*220c0*/  @!P0 BRA `(.L_x_1401) ;  /* 0x0000000000048947 */ /* 0x000fea0003800000 */
[----:B------:R-:W-:Y:S01]  /*220d0*/  BPT.TRAP 0x1 ;  /* 0x000000040000795c */ /* 0x000fe20000300000 */
.L_x_1401:
        /* <DEDUP_REMOVED lines=12> */
.L_x_1499:
[----:B------:R-:W3:Y:S02]  /*221a0*/  SYNCS.PHASECHK.TRANS64.TRYWAIT P1, [R3+URZ], R0 ;  /* 0x00000000030075a7 */ /* 0x000ee4000802017f */
[----:B---3--:R-:W-:Y:S05]  /*221b0*/  @!P1 BRA `(.L_x_1403) ;  /* 0x0000002000e09947 */ /* 0x008fea0003800000 */
.L_x_1500:
[----:B------:R-:W-:Y:S05]  /*221c0*/  @!P0 BRA `(.L_x_1404) ;  /* 0x0000000000048947 */ /* 0x000fea0003800000 */
[----:B------:R-:W-:Y:S01]  /*221d0*/  BPT.TRAP 0x1 ;  /* 0x000000040000795c */ /* 0x000fe20000300000 */
.L_x_1404:
[----:B---3--:R-:W-:-:S04]  /*221e0*/  IMAD R3, R22, 0x8, R9 ;  /* 0x0000000816037824 */ /* 0x008fc800078e0209 */
[----:B------:R-:W3:Y:S02]  /*221f0*/  SYNCS.PHASECHK.TRANS64.TRYWAIT P1, [R3+URZ+0x13260], R2 ;  /* 0x01326002030075a7 */ /* 0x000ee4000802017f */
[----:B---3--:R-:W-:Y:S05]  /*22200*/  @!P1 BRA `(.L_x_1405) ;  /* 0x0000002000e09947 */ /* 0x008fea0003800000 */
.L_x_1501:
[----:B------:R-:W-:Y:S05]  /*22210*/  @!P0 BRA `(.L_x_1406) ;  /* 0x0000000000048947 */ /* 0x000fea0003800000 */
[----:B------:R-:W-:Y:S01]  /*22220*/  BPT.TRAP 0x1 ;  /* 0x000000040000795c */ /* 0x000fe20000300000 */
.L_x_1406:
[----:B------:R-:W-:-:S04]  /*22230*/  IMAD R5, R4, 0x8, R9 ;  /* 0x0000000804057824 */ /* 0x000fc800078e0209 */
[----:B------:R-:W4:Y:S02]  /*22240*/  SYNCS.PHASECHK.TRANS64.TRYWAIT P1, [R5+URZ+0x13260], R0 ;  /* 0x01326000050075a7 */ /* 0x000f24000802017f */
[----:B----4-:R-:W-:Y:S05]  /*22250*/  @!P1 BRA `(.L_x_1407) ;  /* 0x0000002000e09947 */ /* 0x010fea0003800000 */
.L_x_1502:
[----:B------:R-:W-:Y:S05]  /*22260*/  @!P0 BRA `(.L_x_1408) ;  /* 0x0000000000048947 */ /* 0x000fea0003800000 */
[----:B------:R-:W-:Y:S01]  /*22270*/  BPT.TRAP 0x1 ;  /* 0x000000040000795c */ /* 0x000fe20000300000 */
.L_x_1408:
[----:B------:R-:W5:Y:S02]  /*22280*/  SYNCS.PHASECHK.TRANS64.TRYWAIT P0, [R3+URZ+0x13280], R2 ;  /* 0x01328002030075a7 */ /* 0x000f64000800017f */
[----:B-----5:R-:W-:Y:S05]  /*22290*/  @!P0 BRA `(.L_x_1409) ;  /* 0x0000002000e48947 */ /* 0x020fea0003800000 */
.L_x_1410:
[----:B------:R0:W0:Y:S02]  /*222a0*/  SYNCS.PHASECHK.TRANS64.TRYWAIT P0, [R5+URZ+0x13280], R0 ;  /* 0x01328000050075a7 */ /* 0x000024000800017f */
[----:B0-----:R-:W-:Y:S05]  /*222b0*/  @!P0 NANOSLEEP.SYNCS 0x989680 ;  /* 0x009896800000895d */ /* 0x001fea0003900000 */
[----:B------:R-:W0:Y:S02]  /*222c0*/  @!P0 SYNCS.PHASECHK.TRANS64 P0, [R5+URZ+0x13280], R0 ;  /* 0x01328000050085a7 */ /* 0x000e24000800007f */
[----:B0-----:R-:W-:Y:S05]  /*222d0*/  @!P0 BRA `(.L_x_1410) ;  /* 0xfffffffc00f08947 */ /* 0x001fea000383ffff */
.L_x_1082:
[----:B------:R-:W-:Y:S05]  /*222e0*/  BSYNC B8 ;  /* 0x0000000000087941 */ /* 0x000fea0003800000 */
.L_x_1079:
[----:B------:R-:W-:Y:S05]  /*222f0*/  EXIT ;  /* 0x000000000000794d */ /* 0x000fea0003800000 */
.L_x_1108:
[----:B0-----:R0:W1:Y:S02]  /*22300*/  SYNCS.PHASECHK.TRANS64.TRYWAIT P5, [R76+URZ+0x13290], R77 ;  /* 0x0132904d4c0075a7 */ /* 0x00106400080a017f */
[----:B-1----:R-:W-:Y:S05]  /*22310*/  @!P5 NANOSLEEP.SYNCS 0x989680 ;  /* 0x009896800000d95d */ /* 0x002fea0003900000 */
[----:B------:R-:W1:Y:S02]  /*22320*/  @!P5 SYNCS.PHASECHK.TRANS64 P5, [R76+URZ+0x13290], R77 ;  /* 0x0132904d4c00d5a7 */ /* 0x000e6400080a007f */
[----:B-1----:R-:W-:Y:S05]  /*22330*/  @!P5 BRA `(.L_x_1108) ;  /* 0xfffffffc00f0d947 */ /* 0x002fea000383ffff */
[----:B------:R-:W-:Y:S05]  /*22340*/  BRA `(.L_x_1411) ;  /* 0xfffffe0800407947 */ /* 0x000fea000383ffff */
.L_x_1118:
[----:B0-----:R0:W1:Y:S02]  /*22350*/  SYNCS.PHASECHK.TRANS64.TRYWAIT P5, [R76+URZ+0x13290], R77 ;  /* 0x0132904d4c0075a7 */ /* 0x00106400080a017f */
[----:B-1----:R-:W-:Y:S05]  /*22360*/  @!P5 NANOSLEEP.SYNCS 0x989680 ;  /* 0x009896800000d95d */ /* 0x002fea0003900000 */
[----:B------:R-:W1:Y:S02]  /*22370*/  @!P5 SYNCS.PHASECHK.TRANS64 P5, [R76+URZ+0x13290], R77 ;  /* 0x0132904d4c00d5a7 */ /* 0x000e6400080a007f */
[----:B-1----:R-:W-:Y:S05]  /*22380*/  @!P5 BRA `(.L_x_1118) ;  /* 0xfffffffc00f0d947 */ /* 0x002fea000383ffff */
[----:B------:R-:W-:Y:S05]  /*22390*/  BRA `(.L_x_1412) ;  /* 0xfffffe18006c7947 */ /* 0x000fea000383ffff */
.L_x_1123:
[----:B0-----:R0:W1:Y:S02]  /*223a0*/  SYNCS.PHASECHK.TRANS64.TRYWAIT P1, [R76+URZ+0x13290], R77 ;  /* 0x0132904d4c0075a7 */ /* 0x001064000802017f */
[----:B-1----:R-:W-:Y:S05]  /*223b0*/  @!P1 NANOSLEEP.SYNCS 0x989680 ;  /* 0x009896800000995d */ /* 0x002fea0003900000 */
[----:B------:R-:W1:Y:S02]  /*223c0*/  @!P1 SYNCS.PHASECHK.TRANS64 P1, [R76+URZ+0x13290], R77 ;  /* 0x0132904d4c0095a7 */ /* 0x000e64000802007f */
[----:B-1----:R-:W-:Y:S05]  /*223d0*/  @!P1 BRA `(.L_x_1123) ;  /* 0xfffffffc00f09947 */ /* 0x002fea000383ffff */
[----:B------:R-:W-:Y:S05]  /*223e0*/  BRA `(.L_x_1413) ;  /* 0xfffffe2800847947 */ /* 0x000fea000383ffff */
.L_x_1127:
[----:B------:R0:W0:Y:S02]  /*223f0*/  SYNCS.PHASECHK.TRANS64.TRYWAIT P0, [R76+URZ+0x132b0], R77 ;  /* 0x0132b04d4c0075a7 */ /* 0x000024000800017f */
[----:B0-----:R-:W-:Y:S05]  /*22400*/  @!P0 NANOSLEEP.SYNCS 0x989680 ;  /* 0x009896800000895d */ /* 0x001fea0003900000 */
[----:B------:R-:W0:Y:S02]  /*22410*/  @!P0 SYNCS.PHASECHK.TRANS64 P0, [R76+URZ+0x132b0], R77 ;  /* 0x0132b04d4c0085a7 */ /* 0x000e24000800007f */
[----:B0-----:R-:W-:Y:S05]  /*22420*/  @!P0 BRA `(.L_x_1127) ;  /* 0xfffffffc00f08947 */ /* 0x001fea000383ffff */
[----:B------:R-:W-:Y:S05]  /*22430*/  BRA `(.L_x_1414) ;  /* 0xfffffe2800f87947 */ /* 0x000fea000383ffff */
.L_x_1155:
[----:B------:R-:W-:Y:S01]  /*22440*/  BSSY B1, `(.L_x_1415) ;  /* 0x0000007000017945 */ /* 0x000fe20003800000 */
[----:B------:R-:W-:Y:S02]  /*22450*/  IMAD.MOV.U32 R12, RZ, RZ, RZ ;  /* 0x000000ffff0c7224 */ /* 0x000fe400078e00ff */
[----:B------:R-:W-:Y:S02]  /*22460*/  IMAD.MOV.U32 R11, RZ, RZ, 0x1e1f ;  /* 0x00001e1fff0b7424 */ /* 0x000fe400078e00ff */
[----:B------:R-:W-:-:S07]  /*22470*/  IMAD.MOV.U32 R15, RZ, RZ, -0x1 ;  /* 0xffffffffff0f7424 */ /* 0x000fce00078e00ff */
[----:B------:R-:W-:Y:S05]  /*22480*/  WARPSYNC.COLLECTIVE R15, `(.L_x_1416) ;  /* 0x000000000f087348 */ /* 0x000fea0003c00000 */
[----:B------:R0:W1:Y:S02]  /*22490*/  SHFL.IDX P6, R14, R13, R12, R11 ;  /* 0x0000000c0d0e7389 */ /* 0x00006400000c000b */
[----:B01----:R-:W-:Y:S01]  /*224a0*/  ENDCOLLECTIVE ;  /* 0x000000000000791b */ /* 0x003fe20003800000 */
.L_x_1416:
[----:B------:R-:W-:Y:S05]  /*224b0*/  BSYNC B1 ;  /* 0x0000000000017941 */ /* 0x000fea0003800000 */
.L_x_1415:
        /* <DEDUP_REMOVED lines=8> */
.L_x_1417:
[----:B------:R-:W-:Y:S02]  /*22540*/  IMAD.MOV.U32 R13, RZ, RZ, R4 ;  /* 0x000000ffff0d7224 */ /* 0x000fe400078e0004 */
[----:B------:R-:W-:-:S07]  /*22550*/  IMAD.MOV.U32 R3, RZ, RZ, R14 ;  /* 0x000000ffff037224 */ /* 0x000fce00078e000e */
[----:B------:R-:W-:Y:S05]  /*22560*/  WARPSYNC.COLLECTIVE R15, `(.L_x_1418) ;  /* 0x000000000f087348 */ /* 0x000fea0003c00000 */
[----:B------:R0:W1:Y:S02]  /*22570*/  SHFL.IDX P6, R14, R13, R12, R11 ;  /* 0x0000000c0d0e7389 */ /* 0x00006400000c000b */
[----:B01----:R-:W-:Y:S01]  /*22580*/  ENDCOLLECTIVE ;  /* 0x000000000000791b */ /* 0x003fe20003800000 */
.L_x_1418:
[----:B------:R-:W-:Y:S02]  /*22590*/  IMAD.MOV.U32 R13, RZ, RZ, R5 ;  /* 0x000000ffff0d7224 */ /* 0x000fe400078e0005 */
[----:B------:R-:W-:-:S07]  /*225a0*/  IMAD.MOV.U32 R4, RZ, RZ, R14 ;  /* 0x000000ffff047224 */ /* 0x000fce00078e000e */
[----:B------:R-:W-:Y:S05]  /*225b0*/  WARPSYNC.COLLECTIVE R15, `(.L_x_1419) ;  /* 0x000000000f087348 */ /* 0x000fea0003c00000 */
[----:B------:R0:W1:Y:S02]  /*225c0*/  SHFL.IDX P6, R14, R13, R12, R11 ;  /* 0x0000000c0d0e7389 */ /* 0x00006400000c000b */
[----:B01----:R-:W-:Y:S01]  /*225d0*/  ENDCOLLECTIVE ;  /* 0x000000000000791b */ /* 0x003fe20003800000 */
.L_x_1419:
[----:B------:R-:W-:Y:S05]  /*225e0*/  BRA `(.L_x_1420) ;  /* 0xfffffe3c00d47947 */ /* 0x000fea000383ffff */
.L_x_1159:
[----:B-1----:R1:W2:Y:S02]  /*225f0*/  SYNCS.PHASECHK.TRANS64.TRYWAIT P0, [R18+URZ+0x13200], R5 ;  /* 0x01320005120075a7 */ /* 0x0022a4000800017f */
[----:B--2---:R-:W-:Y:S05]  /*22600*/  @!P0 NANOSLEEP.SYNCS 0x989680 ;  /* 0x009896800000895d */ /* 0x004fea0003900000 */
[----:B------:R-:W2:Y:S02]  /*22610*/  @!P0 SYNCS.PHASECHK.TRANS64 P0, [R18+URZ+0x13200], R5 ;  /* 0x01320005120085a7 */ /* 0x000ea4000800007f */
[----:B--2---:R-:W-:Y:S05]  /*22620*/  @!P0 BRA `(.L_x_1159) ;  /* 0xfffffffc00f08947 */ /* 0x004fea000383ffff */
[----:B------:R-:W-:Y:S05]  /*22630*/  BRA `(.L_x_1421) ;  /* 0xfffffe4000747947 */ /* 0x000fea000383ffff */
.L_x_1163:
[----:B------:R-:W-:Y:S01]  /*22640*/  BSSY B1, `(.L_x_1422) ;  /* 0x0000007000017945 */ /* 0x000fe20003800000 */
[----:B------:R-:W-:Y:S02]  /*22650*/  IMAD.MOV.U32 R12, RZ, RZ, RZ ;  /* 0x000000ffff0c7224 */ /* 0x000fe400078e00ff */
[----:B------:R-:W-:Y:S02]  /*22660*/  IMAD.MOV.U32 R11, RZ, RZ, 0x1e1f ;  /* 0x00001e1fff0b7424 */ /* 0x000fe400078e00ff */
[----:B------:R-:W-:-:S07]  /*22670*/  IMAD.MOV.U32 R15, RZ, RZ, -0x1 ;  /* 0xffffffffff0f7424 */ /* 0x000fce00078e00ff */
[----:B------:R-:W-:Y:S05]  /*22680*/  WARPSYNC.COLLECTIVE R15, `(.L_x_1423) ;  /* 0x000000000f087348 */ /* 0x000fea0003c00000 */
[----:B------:R0:W1:Y:S02]  /*22690*/  SHFL.IDX P6, R14, R13, R12, R11 ;  /* 0x0000000c0d0e7389 */ /* 0x00006400000c000b */
[----:B01----:R-:W-:Y:S01]  /*226a0*/  ENDCOLLECTIVE ;  /* 0x000000000000791b */ /* 0x003fe20003800000 */
.L_x_1423:
[----:B------:R-:W-:Y:S05]  /*226b0*/  BSYNC B1 ;  /* 0x0000000000017941 */ /* 0x000fea0003800000 */
.L_x_1422:
        /* <DEDUP_REMOVED lines=8> */
.L_x_1424:
[----:B------:R-:W-:Y:S02]  /*22740*/  IMAD.MOV.U32 R13, RZ, RZ, R20 ;  /* 0x000000ffff0d7224 */ /* 0x000fe400078e0014 */
[----:B------:R-:W-:-:S07]  /*22750*/  IMAD.MOV.U32 R3, RZ, RZ, R14 ;  /* 0x000000ffff037224 */ /* 0x000fce00078e000e */
[----:B------:R-:W-:Y:S05]  /*22760*/  WARPSYNC.COLLECTIVE R15, `(.L_x_1425) ;  /* 0x000000000f087348 */ /* 0x000fea0003c00000 */
[----:B------:R0:W1:Y:S02]  /*22770*/  SHFL.IDX P6, R14, R13, R12, R11 ;  /* 0x0000000c0d0e7389 */ /* 0x00006400000c000b */
[----:B01----:R-:W-:Y:S01]  /*22780*/  ENDCOLLECTIVE ;  /* 0x000000000000791b */ /* 0x003fe20003800000 */
.L_x_1425:
[----:B------:R-:W-:Y:S02]  /*22790*/  IMAD.MOV.U32 R13, RZ, RZ, R4 ;  /* 0x000000ffff0d7224 */ /* 0x000fe400078e0004 */
[----:B------:R-:W-:-:S07]  /*227a0*/  IMAD.MOV.U32 R20, RZ, RZ, R14 ;  /* 0x000000ffff147224 */ /* 0x000fce00078e000e */
[----:B------:R-:W-:Y:S05]  /*227b0*/  WARPSYNC.COLLECTIVE R15, `(.L_x_1426) ;  /* 0x000000000f087348 */ /* 0x000fea0003c00000 */
[----:B------:R0:W1:Y:S02]  /*227c0*/  SHFL.IDX P6, R14, R13, R12, R11 ;  /* 0x0000000c0d0e7389 */ /* 0x00006400000c000b */
[----:B01----:R-:W-:Y:S01]  /*227d0*/  ENDCOLLECTIVE ;  /* 0x000000000000791b */ /* 0x003fe20003800000 */
.L_x_1426:
[----:B------:R-:W-:Y:S05]  /*227e0*/  BRA `(.L_x_1427) ;  /* 0xfffffe5000a87947 */ /* 0x000fea000383ffff */
.L_x_1167:
[----:B0-----:R0:W1:Y:S02]  /*227f0*/  SYNCS.PHASECHK.TRANS64.TRYWAIT P1, [R18+URZ+0x13200], R21 ;  /* 0x01320015120075a7 */ /* 0x001064000802017f */
[----:B-1----:R-:W-:Y:S05]  /*22800*/  @!P1 NANOSLEEP.SYNCS 0x989680 ;  /* 0x009896800000995d */ /* 0x002fea0003900000 */
[----:B------:R-:W1:Y:S02]  /*22810*/  @!P1 SYNCS.PHASECHK.TRANS64 P1, [R18+URZ+0x13200], R21 ;  /* 0x01320015120095a7 */ /* 0x000e64000802007f */
[----:B-1----:R-:W-:Y:S05]  /*22820*/  @!P1 BRA `(.L_x_1167) ;  /* 0xfffffffc00f09947 */ /* 0x002fea000383ffff */
[----:B------:R-:W-:Y:S05]  /*22830*/  BRA `(.L_x_1428) ;  /* 0xfffffe5400347947 */ /* 0x000fea000383ffff */
.L_x_1171:
[----:B-1----:R1:W2:Y:S02]  /*22840*/  SYNCS.PHASECHK.TRANS64.TRYWAIT P1, [R14+URZ+0x13230], R3 ;  /* 0x013230030e0075a7 */ /* 0x0022a4000802017f */
[----:B--2---:R-:W-:Y:S05]  /*22850*/  @!P1 NANOSLEEP.SYNCS 0x989680 ;  /* 0x009896800000995d */ /* 0x004fea0003900000 */
[----:B------:R-:W2:Y:S02]  /*22860*/  @!P1 SYNCS.PHASECHK.TRANS64 P1, [R14+URZ+0x13230], R3 ;  /* 0x013230030e0095a7 */ /* 0x000ea4000802007f */
[----:B--2---:R-:W-:Y:S05]  /*22870*/  @!P1 BRA `(.L_x_1171) ;  /* 0xfffffffc00f09947 */ /* 0x004fea000383ffff */
[----:B------:R-:W-:Y:S05]  /*22880*/  BRA `(.L_x_1170) ;  /* 0xfffffe64008c7947 */ /* 0x000fea000383ffff */
.L_x_1191:
[----:B-1----:R1:W2:Y:S02]  /*22890*/  SYNCS.PHASECHK.TRANS64.TRYWAIT P1, [R9+URZ+0x13230], R10 ;  /* 0x0132300a090075a7 */ /* 0x0022a4000802017f */
[----:B--2---:R-:W-:Y:S05]  /*228a0*/  @!P1 NANOSLEEP.SYNCS 0x989680 ;  /* 0x009896800000995d */ /* 0x004fea0003900000 */
[----:B------:R-:W2:Y:S02]  /*228b0*/  @!P1 SYNCS.PHASECHK.TRANS64 P1, [R9+URZ+0x13230], R10 ;  /* 0x0132300a090095a7 */ /* 0x000ea4000802007f */
[----:B--2---:R-:W-:Y:S05]  /*228c0*/  @!P1 BRA `(.L_x_1191) ;  /* 0xfffffffc00f09947 */ /* 0x004fea000383ffff */
[----:B------:R-:W-:Y:S05]  /*228d0*/  BRA `(.L_x_1190) ;  /* 0xfffffea400a07947 */ /* 0x000fea000383ffff */
.L_x_1196:
[----:B-1----:R1:W2:Y:S02]  /*228e0*/  SYNCS.PHASECHK.TRANS64.TRYWAIT P1, [R20+URZ+0x13250], R10 ;  /* 0x0132500a140075a7 */ /* 0x0022a4000802017f */
[----:B--2---:R-:W-:Y:S05]  /*228f0*/  @!P1 NANOSLEEP.SYNCS 0x989680 ;  /* 0x009896800000995d */ /* 0x004fea0003900000 */
[----:B------:R-:W2:Y:S02]  /*22900*/  @!P1 SYNCS.PHASECHK.TRANS64 P1, [R20+URZ+0x13250], R10 ;  /* 0x0132500a140095a7 */ /* 0x000ea4000802007f */
[----:B--2---:R-:W-:Y:S05]  /*22910*/  @!P1 BRA `(.L_x_1196) ;  /* 0xfffffffc00f09947 */ /* 0x004fea000383ffff */
[----:B------:R-:W-:Y:S05]  /*22920*/  BRA `(.L_x_1195) ;  /* 0xfffffeac00107947 */ /* 0x000fea000383ffff */
.L_x_1217:
[----:B-1----:R1:W2:Y:S02]  /*22930*/  SYNCS.PHASECHK.TRANS64.TRYWAIT P1, [R13+URZ+0x13230], R8 ;  /* 0x013230080d0075a7 */ /* 0x0022a4000802017f */
[----:B--2---:R-:W-:Y:S05]  /*22940*/  @!P1 NANOSLEEP.SYNCS 0x989680 ;  /* 0x009896800000995d */ /* 0x004fea0003900000 */
[----:B------:R-:W2:Y:S02]  /*22950*/  @!P1 SYNCS.PHASECHK.TRANS64 P1, [R13+URZ+0x13230], R8 ;  /* 0x013230080d0095a7 */ /* 0x000ea4000802007f */
[----:B--2---:R-:W-:Y:S05]  /*22960*/  @!P1 BRA `(.L_x_1217) ;  /* 0xfffffffc00f09947 */ /* 0x004fea000383ffff */
[----:B------:R-:W-:Y:S05]  /*22970*/  BRA `(.L_x_1216) ;  /* 0xfffffeec00007947 */ /* 0x000fea000383ffff */
.L_x_1222:
[----:B---3--:R3:W4:Y:S02]  /*22980*/  SYNCS.PHASECHK.TRANS64.TRYWAIT P1, [R20+URZ+0x13250], R3 ;  /* 0x01325003140075a7 */ /* 0x008724000802017f */
[----:B----4-:R-:W-:Y:S05]  /*22990*/  @!P1 NANOSLEEP.SYNCS 0x989680 ;  /* 0x009896800000995d */ /* 0x010fea0003900000 */
[----:B------:R-:W4:Y:S02]  /*229a0*/  @!P1 SYNCS.PHASECHK.TRANS64 P1, [R20+URZ+0x13250], R3 ;  /* 0x01325003140095a7 */ /* 0x000f24000802007f */
[----:B----4-:R-:W-:Y:S05]  /*229b0*/  @!P1 BRA `(.L_x_1222) ;  /* 0xfffffffc00f09947 */ /* 0x010fea000383ffff */
[----:B------:R-:W-:Y:S05]  /*229c0*/  BRA `(.L_x_1221) ;  /* 0xfffffef000707947 */ /* 0x000fea000383ffff */
.L_x_1232:
[----:B--2---:R2:W3:Y:S02]  /*229d0*/  SYNCS.PHASECHK.TRANS64.TRYWAIT P1, [R11+URZ+0x13230], R10 ;  /* 0x0132300a0b0075a7 */ /* 0x0044e4000802017f */
[----:B---3--:R-:W-:Y:S05]  /*229e0*/  @!P1 NANOSLEEP.SYNCS 0x989680 ;  /* 0x009896800000995d */ /* 0x008fea0003900000 */
[----:B------:R-:W3:Y:S02]  /*229f0*/  @!P1 SYNCS.PHASECHK.TRANS64 P1, [R11+URZ+0x13230], R10 ;  /* 0x0132300a0b0095a7 */ /* 0x000ee4000802007f */
[----:B---3--:R-:W-:Y:S05]  /*22a00*/  @!P1 BRA `(.L_x_1232) ;  /* 0xfffffffc00f09947 */ /* 0x008fea000383ffff */
[----:B------:R-:W-:Y:S05]  /*22a10*/  BRA `(.L_x_1231) ;  /* 0xffffff10004c7947 */ /* 0x000fea000383ffff */
.L_x_1237:
[----:B--2---:R2:W3:Y:S02]  /*22a20*/  SYNCS.PHASECHK.TRANS64.TRYWAIT P1, [R15+URZ+0x13250], R10 ;  /* 0x0132500a0f0075a7 */ /* 0x0044e4000802017f */
[----:B---3--:R-:W-:Y:S05]  /*22a30*/  @!P1 NANOSLEEP.SYNCS 0x989680 ;  /* 0x009896800000995d */ /* 0x008fea0003900000 */
[----:B------:R-:W3:Y:S02]  /*22a40*/  @!P1 SYNCS.PHASECHK.TRANS64 P1, [R15+URZ+0x13250], R10 ;  /* 0x0132500a0f0095a7 */ /* 0x000ee4000802007f */
[----:B---3--:R-:W-:Y:S05]  /*22a50*/  @!P1 BRA `(.L_x_1237) ;  /* 0xfffffffc00f09947 */ /* 0x008fea000383ffff */
[----:B------:R-:W-:Y:S05]  /*22a60*/  BRA `(.L_x_1236) ;  /* 0xffffff1400bc7947 */ /* 0x000fea000383ffff */
.L_x_1252:
[----:B---3--:R3:W4:Y:S02]  /*22a70*/  SYNCS.PHASECHK.TRANS64.TRYWAIT P1, [R9+URZ+0x13250], R0 ;  /* 0x01325000090075a7 */ /* 0x008724000802017f */
[----:B----4-:R-:W-:Y:S05]  /*22a80*/  @!P1 NANOSLEEP.SYNCS 0x989680 ;  /* 0x009896800000995d */ /* 0x010fea0003900000 */
[----:B------:R-:W4:Y:S02]  /*22a90*/  @!P1 SYNCS.PHASECHK.TRANS64 P1, [R9+URZ+0x13250], R0 ;  /* 0x01325000090095a7 */ /* 0x000f24000802007f */
[----:B----4-:R-:W-:Y:S05]  /*22aa0*/  @!P1 BRA `(.L_x_1252) ;  /* 0xfffffffc00f09947 */ /* 0x010fea000383ffff */
[----:B------:R-:W-:Y:S05]  /*22ab0*/  BRA `(.L_x_1251) ;  /* 0xffffff5000b87947 */ /* 0x000fea000383ffff */
.L_x_1290:
[----:B------:R-:W0:Y:S01]  /*22ac0*/  S2R R10, SR_TID.X ;  /* 0x00000000000a7919 */ /* 0x000e220000002100 */
[----:B------:R-:W-:Y:S01]  /*22ad0*/  BSSY B1, `(.L_x_1429) ;  /* 0x000000a000017945 */ /* 0x000fe20003800000 */
[----:B------:R-:W-:Y:S02]  /*22ae0*/  IMAD.MOV.U32 R12, RZ, RZ, RZ ;  /* 0x000000ffff0c7224 */ /* 0x000fe400078e00ff */
[----:B------:R-:W-:Y:S02]  /*22af0*/  IMAD.MOV.U32 R11, RZ, RZ, 0x1f ;  /* 0x0000001fff0b7424 */ /* 0x000fe400078e00ff */
[----:B------:R-:W-:Y:S01]  /*22b00*/  IMAD.MOV.U32 R15, RZ, RZ, -0x1 ;  /* 0xffffffffff0f7424 */ /* 0x000fe200078e00ff */
[----:B0-----:R-:W-:-:S04]  /*22b10*/  SHF.R.U32.HI R10, RZ, 0x5, R10 ;  /* 0x00000005ff0a7819 */ /* 0x001fc8000001160a */
[----:B------:R-:W-:-:S05]  /*22b20*/  LOP3.LUT R10, R10, 0x3, RZ, 0xc0, !PT ;  /* 0x000000030a0a7812 */ /* 0x000fca00078ec0ff */
[----:B-1----:R-:W-:-:S07]  /*22b30*/  IMAD.MOV.U32 R13, RZ, RZ, R10 ;  /* 0x000000ffff0d7224 */ /* 0x002fce00078e000a */
[----:B------:R-:W-:Y:S05]  /*22b40*/  WARPSYNC.COLLECTIVE R15, `(.L_x_1430) ;  /* 0x000000000f087348 */ /* 0x000fea0003c00000 */
[----:B------:R0:W1:Y:S02]  /*22b50*/  SHFL.IDX P6, R14, R13, R12, R11 ;  /* 0x0000000c0d0e7389 */ /* 0x00006400000c000b */
[----:B01----:R-:W-:Y:S01]  /*22b60*/  ENDCOLLECTIVE ;  /* 0x000000000000791b */ /* 0x003fe20003800000 */
.L_x_1430:
[----:B------:R-:W-:Y:S05]  /*22b70*/  BSYNC B1 ;  /* 0x0000000000017941 */ /* 0x000fea0003800000 */
.L_x_1429:
[----:B------:R-:W-:Y:S05]  /*22b80*/  BRA `(.L_x_1431) ;  /* 0xffffffa400787947 */ /* 0x000fea000383ffff */
.L_x_1292:
[----:B------:R-:W-:Y:S01]  /*22b90*/  BSSY B1, `(.L_x_1432) ;  /* 0x0000006000017945 */ /* 0x000fe20003800000 */
[----:B------:R-:W-:-:S07]  /*22ba0*/  IMAD.MOV.U32 R15, RZ, RZ, -0x1 ;  /* 0xffffffffff0f7424 */ /* 0x000fce00078e00ff */
[----:B01----:R-:W-:Y:S05]  /*22bb0*/  WARPSYNC.COLLECTIVE R15, `(.L_x_1433) ;  /* 0x000000000f0c7348 */ /* 0x003fea0003c00000 */
[----:B------:R-:W-:Y:S02]  /*22bc0*/  ELECT P6, UR62, PT ;  /* 0x00000000003e782f */ /* 0x000fe400038c0000 */
[----:B------:R-:W-:Y:S01]  /*22bd0*/  MOV R14, UR62 ;  /* 0x0000003e000e7c02 */ /* 0x000fe20008000f00 */
[----:B01----:R-:W-:Y:S10]  /*22be0*/  ENDCOLLECTIVE ;  /* 0x000000000000791b */ /* 0x003ff40003800000 */
.L_x_1433:
[----:B------:R-:W-:Y:S05]  /*22bf0*/  BSYNC B1 ;  /* 0x0000000000017941 */ /* 0x000fea0003800000 */
.L_x_1432:
[----:B------:R-:W-:Y:S05]  /*22c00*/  BRA `(.L_x_1291) ;  /* 0xffffffa400707947 */ /* 0x000fea000383ffff */
.L_x_1294:
[----:B0-----:R0:W2:Y:S02]  /*22c10*/  SYNCS.PHASECHK.TRANS64.TRYWAIT P0, [R19+URZ+0x13220], R5 ;  /* 0x01322005130075a7 */ /* 0x0010a4000800017f */
[----:B--2---:R-:W-:Y:S05]  /*22c20*/  @!P0 NANOSLEEP.SYNCS 0x989680 ;  /* 0x009896800000895d */ /* 0x004fea0003900000 */
[----:B------:R-:W2:Y:S02]  /*22c30*/  @!P0 SYNCS.PHASECHK.TRANS64 P0, [R19+URZ+0x13220], R5 ;  /* 0x01322005130085a7 */ /* 0x000ea4000800007f */
[----:B--2---:R-:W-:Y:S05]  /*22c40*/  @!P0 BRA `(.L_x_1294) ;  /* 0xfffffffc00f08947 */ /* 0x004fea000383ffff */
[----:B------:R-:W-:Y:S05]  /*22c50*/  BRA `(.L_x_1434) ;  /* 0xffffffa400807947 */ /* 0x000fea000383ffff */
.L_x_1298:
[----:B0-----:R0:W2:Y:S02]  /*22c60*/  SYNCS.PHASECHK.TRANS64.TRYWAIT P0, [R5+URZ+0x132a0], R7 ;  /* 0x0132a007050075a7 */ /* 0x0010a4000800017f */
[----:B--2---:R-:W-:Y:S05]  /*22c70*/  @!P0 NANOSLEEP.SYNCS 0x989680 ;  /* 0x009896800000895d */ /* 0x004fea0003900000 */
[----:B------:R-:W2:Y:S02]  /*22c80*/  @!P0 SYNCS.PHASECHK.TRANS64 P0, [R5+URZ+0x132a0], R7 ;  /* 0x0132a007050085a7 */ /* 0x000ea4000800007f */
[----:B--2---:R-:W-:Y:S05]  /*22c90*/  @!P0 BRA `(.L_x_1298) ;  /* 0xfffffffc00f08947 */ /* 0x004fea000383ffff */
[----:B------:R-:W-:Y:S05]  /*22ca0*/  BRA `(.L_x_1435) ;  /* 0xffffffa400987947 */ /* 0x000fea000383ffff */
.L_x_1303:
[----:B--2---:R2:W3:Y:S02]  /*22cb0*/  SYNCS.PHASECHK.TRANS64.TRYWAIT P0, [R5+URZ+0x132c0], R7 ;  /* 0x0132c007050075a7 */ /* 0x0044e4000800017f */
[----:B---3--:R-:W-:Y:S05]  /*22cc0*/  @!P0 NANOSLEEP.SYNCS 0x989680 ;  /* 0x009896800000895d */ /* 0x008fea0003900000 */
[----:B------:R-:W3:Y:S02]  /*22cd0*/  @!P0 SYNCS.PHASECHK.TRANS64 P0, [R5+URZ+0x132c0], R7 ;  /* 0x0132c007050085a7 */ /* 0x000ee4000800007f */
[----:B---3--:R-:W-:Y:S05]  /*22ce0*/  @!P0 BRA `(.L_x_1303) ;  /* 0xfffffffc00f08947 */ /* 0x008fea000383ffff */
[----:B------:R-:W-:Y:S05]  /*22cf0*/  BRA `(.L_x_1436) ;  /* 0xffffffa800147947 */ /* 0x000fea000383ffff */
.L_x_1310:
[----:B0-----:R0:W2:Y:S02]  /*22d00*/  SYNCS.PHASECHK.TRANS64.TRYWAIT P1, [R5+URZ+0x132a0], R7 ;  /* 0x0132a007050075a7 */ /* 0x0010a4000802017f */
[----:B--2---:R-:W-:Y:S05]  /*22d10*/  @!P1 NANOSLEEP.SYNCS 0x989680 ;  /* 0x009896800000995d */ /* 0x004fea0003900000 */
[----:B------:R-:W2:Y:S02]  /*22d20*/  @!P1 SYNCS.PHASECHK.TRANS64 P1, [R5+URZ+0x132a0], R7 ;  /* 0x0132a007050095a7 */ /* 0x000ea4000802007f */
[----:B--2---:R-:W-:Y:S05]  /*22d30*/  @!P1 BRA `(.L_x_1310) ;  /* 0xfffffffc00f09947 */ /* 0x004fea000383ffff */
[----:B------:R-:W-:Y:S05]  /*22d40*/  BRA `(.L_x_1437) ;  /* 0xffffffa800d07947 */ /* 0x000fea000383ffff */
.L_x_1315:
[----:B--2---:R2:W3:Y:S02]  /*22d50*/  SYNCS.PHASECHK.TRANS64.TRYWAIT P1, [R5+URZ+0x132c0], R7 ;  /* 0x0132c007050075a7 */ /* 0x0044e4000802017f */
[----:B---3--:R-:W-:Y:S05]  /*22d60*/  @!P1 NANOSLEEP.SYNCS 0x989680 ;  /* 0x009896800000995d */ /* 0x008fea0003900000 */
[----:B------:R-:W3:Y:S02]  /*22d70*/  @!P1 SYNCS.PHASECHK.TRANS64 P1, [R5+URZ+0x132c0], R7 ;  /* 0x0132c007050095a7 */ /* 0x000ee4000802007f */
[----:B---3--:R-:W-:Y:S05]  /*22d80*/  @!P1 BRA `(.L_x_1315) ;  /* 0xfffffffc00f09947 */ /* 0x008fea000383ffff */
[----:B------:R-:W-:Y:S05]  /*22d90*/  BRA `(.L_x_1438) ;  /* 0xffffffac00487947 */ /* 0x000fea000383ffff */
.L_x_1340:
[----:B------:R-:W2:Y:S01]  /*22da0*/  S2R R20, SR_TID.X ;  /* 0x0000000000147919 */ /* 0x000ea20000002100 */
[----:B------:R-:W-:Y:S01]  /*22db0*/  BSSY B0, `(.L_x_1439) ;  /* 0x000000a000007945 */ /* 0x000fe20003800000 */
[----:B------:R-:W-:Y:S02]  /*22dc0*/  IMAD.MOV.U32 R12, RZ, RZ, RZ ;  /* 0x000000ffff0c7224 */ /* 0x000fe400078e00ff */
[----:B------:R-:W-:Y:S02]  /*22dd0*/  IMAD.MOV.U32 R11, RZ, RZ, 0x1f ;  /* 0x0000001fff0b7424 */ /* 0x000fe400078e00ff */
[----:B------:R-:W-:Y:S01]  /*22de0*/  IMAD.MOV.U32 R15, RZ, RZ, -0x1 ;  /* 0xffffffffff0f7424 */ /* 0x000fe200078e00ff */
[----:B--2---:R-:W-:-:S04]  /*22df0*/  SHF.R.U32.HI R20, RZ, 0x5, R20 ;  /* 0x00000005ff147819 */ /* 0x004fc80000011614 */
[----:B------:R-:W-:-:S05]  /*22e00*/  LOP3.LUT R20, R20, 0x3, RZ, 0xc0, !PT ;  /* 0x0000000314147812 */ /* 0x000fca00078ec0ff */
[----:B-1----:R-:W-:-:S07]  /*22e10*/  IMAD.MOV.U32 R13, RZ, RZ, R20 ;  /* 0x000000ffff0d7224 */ /* 0x002fce00078e0014 */
[----:B0-----:R-:W-:Y:S05]  /*22e20*/  WARPSYNC.COLLECTIVE R15, `(.L_x_1440) ;  /* 0x000000000f087348 */ /* 0x001fea0003c00000 */
[----:B------:R1:W2:Y:S02]  /*22e30*/  SHFL.IDX P6, R14, R13, R12, R11 ;  /* 0x0000000c0d0e7389 */ /* 0x0002a400000c000b */
[----:B012---:R-:W-:Y:S01]  /*22e40*/  ENDCOLLECTIVE ;  /* 0x000000000000791b */ /* 0x007fe20003800000 */
.L_x_1440:
[----:B------:R-:W-:Y:S05]  /*22e50*/  BSYNC B0 ;  /* 0x0000000000007941 */ /* 0x000fea0003800000 */
.L_x_1439:
[----:B------:R-:W-:Y:S05]  /*22e60*/  BRA `(.L_x_1441) ;  /* 0xffffffbc004c7947 */ /* 0x000fea000383ffff */
.L_x_1342:
[----:B------:R-:W-:Y:S01]  /*22e70*/  BSSY B0, `(.L_x_1442) ;  /* 0x0000006000007945 */ /* 0x000fe20003800000 */
[----:B------:R-:W-:-:S07]  /*22e80*/  IMAD.MOV.U32 R15, RZ, RZ, -0x1 ;  /* 0xffffffffff0f7424 */ /* 0x000fce00078e00ff */
[----:B012---:R-:W-:Y:S05]  /*22e90*/  WARPSYNC.COLLECTIVE R15, `(.L_x_1443) ;  /* 0x000000000f0c7348 */ /* 0x007fea0003c00000 */
[----:B------:R-:W-:Y:S02]  /*22ea0*/  ELECT P6, UR62, PT ;  /* 0x00000000003e782f */ /* 0x000fe400038c0000 */
[----:B------:R-:W-:Y:S01]  /*22eb0*/  MOV R14, UR62 ;  /* 0x0000003e000e7c02 */ /* 0x000fe20008000f00 */
[----:B012---:R-:W-:Y:S10]  /*22ec0*/  ENDCOLLECTIVE ;  /* 0x000000000000791b */ /* 0x007ff40003800000 */
.L_x_1443:
[----:B------:R-:W-:Y:S05]  /*22ed0*/  BSYNC B0 ;  /* 0x0000000000007941 */ /* 0x000fea0003800000 */
.L_x_1442:
[----:B------:R-:W-:Y:S05]  /*22ee0*/  BRA `(.L_x_1444) ;  /* 0xffffffbc004c7947 */ /* 0x000fea000383ffff */
.L_x_1344:
[----:B--2---:R2:W3:Y:S02]  /*22ef0*/  SYNCS.PHASECHK.TRANS64.TRYWAIT P0, [R4+URZ+0x13280], R3 ;  /* 0x01328003040075a7 */ /* 0x0044e4000800017f */
[----:B---3--:R-:W-:Y:S05]  /*22f00*/  @!P0 NANOSLEEP.SYNCS 0x989680 ;  /* 0x009896800000895d */ /* 0x008fea0003900000 */
[----:B------:R-:W3:Y:S02]  /*22f10*/  @!P0 SYNCS.PHASECHK.TRANS64 P0, [R4+URZ+0x13280], R3 ;  /* 0x01328003040085a7 */ /* 0x000ee4000800007f */
[----:B---3--:R-:W-:Y:S05]  /*22f20*/  @!P0 BRA `(.L_x_1344) ;  /* 0xfffffffc00f08947 */ /* 0x008fea000383ffff */
[----:B------:R-:W-:Y:S05]  /*22f30*/  BRA `(.L_x_1445) ;  /* 0xffffffbc00b07947 */ /* 0x000fea000383ffff */
.L_x_1346:
[----:B---3--:R3:W4:Y:S02]  /*22f40*/  SYNCS.PHASECHK.TRANS64.TRYWAIT P0, [R4+URZ+0x13240], R3 ;  /* 0x01324003040075a7 */ /* 0x008724000800017f */
[----:B----4-:R-:W-:Y:S05]  /*22f50*/  @!P0 NANOSLEEP.SYNCS 0x989680 ;  /* 0x009896800000895d */ /* 0x010fea0003900000 */
[----:B------:R-:W4:Y:S02]  /*22f60*/  @!P0 SYNCS.PHASECHK.TRANS64 P0, [R4+URZ+0x13240], R3 ;  /* 0x01324003040085a7 */ /* 0x000f24000800007f */
[----:B----4-:R-:W-:Y:S05]  /*22f70*/  @!P0 BRA `(.L_x_1346) ;  /* 0xfffffffc00f08947 */ /* 0x010fea000383ffff */
[----:B------:R-:W-:Y:S05]  /*22f80*/  BRA `(.L_x_1446) ;  /* 0xffffffc000047947 */ /* 0x000fea000383ffff */
.L_x_1350:
[----:B------:R-:W2:Y:S01]  /*22f90*/  LDL.LU R11, [R1+0x14] ;  /* 0x00001400010b7983 */ /* 0x000ea20000300800 */
[----:B------:R-:W-:Y:S01]  /*22fa0*/  IMAD.MOV.U32 R6, RZ, RZ, R12 ;  /* 0x000000ffff067224 */ /* 0x000fe200078e000c */
[----:B------:R-:W-:Y:S01]  /*22fb0*/  LOP3.LUT R10, R10, 0x7f, RZ, 0xc0, !PT ;  /* 0x0000007f0a0a7812 */ /* 0x000fe200078ec0ff */
[----:B-1----:R-:W-:Y:S02]  /*22fc0*/  IMAD.MOV.U32 R13, RZ, RZ, R4 ;  /* 0x000000ffff0d7224 */ /* 0x002fe400078e0004 */
[----:B------:R-:W-:Y:S01]  /*22fd0*/  IMAD.MOV.U32 R12, RZ, RZ, RZ ;  /* 0x000000ffff0c7224 */ /* 0x000fe200078e00ff */
[----:B------:R-:W-:Y:S01]  /*22fe0*/  SHF.R.U32.HI R10, RZ, 0x2, R10 ;  /* 0x00000002ff0a7819 */ /* 0x000fe2000001160a */
[----:B------:R-:W-:-:S04]  /*22ff0*/  IMAD.MOV.U32 R15, RZ, RZ, -0x1 ;  /* 0xffffffffff0f7424 */ /* 0x000fc800078e00ff */
        /* <DEDUP_REMOVED lines=8> */
.L_x_1447:
[----:B------:R-:W-:Y:S02]  /*23080*/  IMAD.MOV.U32 R13, RZ, RZ, R0 ;  /* 0x000000ffff0d7224 */ /* 0x000fe400078e0000 */
[----:B------:R-:W-:-:S07]  /*23090*/  IMAD.MOV.U32 R7, RZ, RZ, R14 ;  /* 0x000000ffff077224 */ /* 0x000fce00078e000e */
[----:B------:R-:W-:Y:S05]  /*230a0*/  WARPSYNC.COLLECTIVE R15, `(.L_x_1448) ;  /* 0x000000000f087348 */ /* 0x000fea0003c00000 */
[----:B------:R0:W1:Y:S02]  /*230b0*/  SHFL.IDX P6, R14, R13, R12, R11 ;  /* 0x0000000c0d0e7389 */ /* 0x00006400000c000b */
[----:B01----:R-:W-:Y:S01]  /*230c0*/  ENDCOLLECTIVE ;  /* 0x000000000000791b */ /* 0x003fe20003800000 */
.L_x_1448:
[----:B------:R-:W-:Y:S02]  /*230d0*/  IMAD.MOV.U32 R13, RZ, RZ, R4 ;  /* 0x000000ffff0d7224 */ /* 0x000fe400078e0004 */
[----:B------:R-:W-:Y:S02]  /*230e0*/  IMAD.MOV.U32 R12, RZ, RZ, 0x1 ;  /* 0x00000001ff0c7424 */ /* 0x000fe400078e00ff */
[----:B------:R-:W-:-:S07]  /*230f0*/  IMAD.MOV.U32 R8, RZ, RZ, R14 ;  /* 0x000000ffff087224 */ /* 0x000fce00078e000e */
[----:B------:R-:W-:Y:S05]  /*23100*/  WARPSYNC.COLLECTIVE R15, `(.L_x_1449) ;  /* 0x000000000f087348 */ /* 0x000fea0003c00000 */
[----:B------:R0:W1:Y:S02]  /*23110*/  SHFL.IDX P6, R14, R13, R12, R11 ;  /* 0x0000000c0d0e7389 */ /* 0x00006400000c000b */
[----:B01----:R-:W-:Y:S01]  /*23120*/  ENDCOLLECTIVE ;  /* 0x000000000000791b */ /* 0x003fe20003800000 */
.L_x_1449:
        /* <DEDUP_REMOVED lines=8> */
[----:B------:R-:W-:Y:S01]  /*231b0*/  ISETP.GE.AND P1, PT, R10, R5, PT ;  /* 0x000000050a00720c */ /* 0x000fe20003f26270 */
[----:B------:R-:W-:-:S12]  /*231c0*/  IMAD.MOV.U32 R7, RZ, RZ, R14 ;  /* 0x000000ffff077224 */ /* 0x000fd800078e000e */
[----:B0-----:R-:W-:Y:S05]  /*231d0*/  WARPSYNC.COLLECTIVE R15, `(.L_x_1450) ;  /* 0x000000000f087348 */ /* 0x001fea0003c00000 */
[----:B------:R1:W2:Y:S02]  /*231e0*/  SHFL.IDX P6, R14, R13, R12, R11 ;  /* 0x0000000c0d0e7389 */ /* 0x0002a400000c000b */
[----:B012---:R-:W-:Y:S01]  /*231f0*/  ENDCOLLECTIVE ;  /* 0x000000000000791b */ /* 0x007fe20003800000 */
.L_x_1450:
[----:B------:R-:W-:Y:S02]  /*23200*/  IMAD.MOV.U32 R13, RZ, RZ, R4 ;  /* 0x000000ffff0d7224 */ /* 0x000fe400078e0004 */
[----:B------:R-:W-:Y:S02]  /*23210*/  IMAD.MOV.U32 R12, RZ, RZ, 0x2 ;  /* 0x00000002ff0c7424 */ /* 0x000fe400078e00ff */
[----:B------:R-:W-:-:S07]  /*23220*/  IMAD.MOV.U32 R8, RZ, RZ, R14 ;  /* 0x000000ffff087224 */ /* 0x000fce00078e000e */
[----:B------:R-:W-:Y:S05]  /*23230*/  WARPSYNC.COLLECTIVE R15, `(.L_x_1451) ;  /* 0x000000000f087348 */ /* 0x000fea0003c00000 */
[----:B------:R0:W1:Y:S02]  /*23240*/  SHFL.IDX P6, R14, R13, R12, R11 ;  /* 0x0000000c0d0e7389 */ /* 0x00006400000c000b */
[----:B01----:R-:W-:Y:S01]  /*23250*/  ENDCOLLECTIVE ;  /* 0x000000000000791b */ /* 0x003fe20003800000 */
.L_x_1451:
[----:B------:R-:W-:-:S05]  /*23260*/  @!P1 IADD3 R8, P2, R21, R8, RZ ;  /* 0x0000000815089210 */ /* 0x000fca0007f5e0ff */
[----:B------:R-:W-:-:S04]  /*23270*/  @!P1 IMAD.X R7, RZ, RZ, R7, P2 ;  /* 0x000000ffff079224 */ /* 0x000fc800010e0607 */
[----:B------:R-:W-:Y:S02]  /*23280*/  @!P1 IMAD.MOV.U32 R9, RZ, RZ, R7 ;  /* 0x000000ffff099224 */ /* 0x000fe400078e0007 */
[----:B------:R-:W-:Y:S02]  /*23290*/  VIADD R7, R6, 0x40 ;  /* 0x0000004006077836 */ /* 0x000fe40000000000 */
[----:B------:R-:W-:Y:S01]  /*232a0*/  IMAD.MOV.U32 R13, RZ, RZ, R0 ;  /* 0x000000ffff0d7224 */ /* 0x000fe200078e0000 */
[----:B------:R-:W-:Y:S01]  /*232b0*/  @!PT LDS RZ, [RZ] ;  /* 0x00000000fffff984 */ /* 0x000fe20000000800 */
[----:B------:R-:W-:Y:S01]  /*232c0*/  @!PT LDS RZ, [RZ] ;  /* 0x00000000fffff984 */ /* 0x000fe20000000800 */
[----:B------:R-:W-:Y:S01]  /*232d0*/  @!PT LDS RZ, [RZ] ;  /* 0x00000000fffff984 */ /* 0x000fe20000000800 */
[----:B------:R0:W-:Y:S02]  /*232e0*/  @!P1 LDGSTS.E.BYPASS.LTC128B.128 [R20+0xb800], desc[UR40][R8.64], !P0 ;  /* 0x0b80000008149fae */ /* 0x0001e4000c101d68 */
[----:B------:R-:W-:Y:S01]  /*232f0*/  ISETP.GE.AND P1, PT, R7, R5, PT ;  /* 0x000000050700720c */ /* 0x000fe20003f26270 */
[----:B------:R-:W-:-:S12]  /*23300*/  IMAD.MOV.U32 R7, RZ, RZ, R14 ;  /* 0x000000ffff077224 */ /* 0x000fd800078e000e */
[----:B0-----:R-:W-:Y:S05]  /*23310*/  WARPSYNC.COLLECTIVE R15, `(.L_x_1452) ;  /* 0x000000000f087348 */ /* 0x001fea0003c00000 */
[----:B------:R1:W2:Y:S02]  /*23320*/  SHFL.IDX P6, R14, R13, R12, R11 ;  /* 0x0000000c0d0e7389 */ /* 0x0002a400000c000b */
[----:B012---:R-:W-:Y:S01]  /*23330*/  ENDCOLLECTIVE ;  /* 0x000000000000791b */ /* 0x007fe20003800000 */
.L_x_1452:
[----:B------:R-:W-:Y:S02]  /*23340*/  IMAD.MOV.U32 R13, RZ, RZ, R4 ;  /* 0x000000ffff0d7224 */ /* 0x000fe400078e0004 */
[----:B------:R-:W-:Y:S02]  /*23350*/  IMAD.MOV.U32 R12, RZ, RZ, 0x3 ;  /* 0x00000003ff0c7424 */ /* 0x000fe400078e00ff */
[----:B------:R-:W-:-:S07]  /*23360*/  IMAD.MOV.U32 R8, RZ, RZ, R14 ;  /* 0x000000ffff087224 */ /* 0x000fce00078e000e */
[----:B------:R-:W-:Y:S05]  /*23370*/  WARPSYNC.COLLECTIVE R15, `(.L_x_1453) ;  /* 0x000000000f087348 */ /* 0x000fea0003c00000 */
[----:B------:R0:W1:Y:S02]  /*23380*/  SHFL.IDX P6, R14, R13, R12, R11 ;  /* 0x0000000c0d0e7389 */ /* 0x00006400000c000b */
[----:B01----:R-:W-:Y:S01]  /*23390*/  ENDCOLLECTIVE ;  /* 0x000000000000791b */ /* 0x003fe20003800000 */
.L_x_1453:
        /* <DEDUP_REMOVED lines=14> */
.L_x_1454:
[----:B------:R-:W-:Y:S02]  /*23480*/  IMAD.MOV.U32 R13, RZ, RZ, R3 ;  /* 0x000000ffff0d7224 */ /* 0x000fe400078e0003 */
[----:B------:R-:W-:Y:S02]  /*23490*/  IMAD.MOV.U32 R12, RZ, RZ, RZ ;  /* 0x000000ffff0c7224 */ /* 0x000fe400078e00ff */
[----:B------:R-:W-:-:S07]  /*234a0*/  IMAD.MOV.U32 R8, RZ, RZ, R14 ;  /* 0x000000ffff087224 */ /* 0x000fce00078e000e */
[----:B------:R-:W-:Y:S05]  /*234b0*/  WARPSYNC.COLLECTIVE R15, `(.L_x_1455) ;  /* 0x000000000f087348 */ /* 0x000fea0003c00000 */
[----:B------:R0:W1:Y:S02]  /*234c0*/  SHFL.IDX P6, R14, R13, R12, R11 ;  /* 0x0000000c0d0e7389 */ /* 0x00006400000c000b */
[----:B01----:R-:W-:Y:S01]  /*234d0*/  ENDCOLLECTIVE ;  /* 0x000000000000791b */ /* 0x003fe20003800000 */
.L_x_1455:
        /* <DEDUP_REMOVED lines=14> */
.L_x_1456:
[----:B------:R-:W-:Y:S02]  /*235c0*/  IMAD.MOV.U32 R13, RZ, RZ, R3 ;  /* 0x000000ffff0d7224 */ /* 0x000fe400078e0003 */
[----:B------:R-:W-:Y:S02]  /*235d0*/  IMAD.MOV.U32 R12, RZ, RZ, 0x1 ;  /* 0x00000001ff0c7424 */ /* 0x000fe400078e00ff */
[----:B------:R-:W-:-:S07]  /*235e0*/  IMAD.MOV.U32 R7, RZ, RZ, R14 ;  /* 0x000000ffff077224 */ /* 0x000fce00078e000e */
[----:B------:R-:W-:Y:S05]  /*235f0*/  WARPSYNC.COLLECTIVE R15, `(.L_x_1457) ;  /* 0x000000000f087348 */ /* 0x000fea0003c00000 */
[----:B------:R0:W1:Y:S02]  /*23600*/  SHFL.IDX P6, R14, R13, R12, R11 ;  /* 0x0000000c0d0e7389 */ /* 0x00006400000c000b */
[----:B01----:R-:W-:Y:S01]  /*23610*/  ENDCOLLECTIVE ;  /* 0x000000000000791b */ /* 0x003fe20003800000 */
.L_x_1457:
[----:B------:R-:W-:-:S05]  /*23620*/  @!P2 IADD3 R7, P1, R21, R7, RZ ;  /* 0x000000071507a210 */ /* 0x000fca0007f3e0ff */
[----:B------:R-:W-:Y:S02]  /*23630*/  @!P2 IMAD.X R0, RZ, RZ, R0, P1 ;  /* 0x000000ffff00a224 */ /* 0x000fe400008e0600 */
[----:B------:R-:W-:Y:S02]  /*23640*/  @!P2 IMAD.MOV.U32 R8, RZ, RZ, R7 ;  /* 0x000000ffff08a224 */ /* 0x000fe400078e0007 */
        /* <DEDUP_REMOVED lines=10> */
.L_x_1458:
[----:B------:R-:W-:Y:S01]  /*236f0*/  IMAD.MOV.U32 R2, RZ, RZ, R14 ;  /* 0x000000ffff027224 */ /* 0x000fe200078e000e */
[----:B------:R-:W-:Y:S06]  /*23700*/  BRA `(.L_x_1459) ;  /* 0xffffffc400087947 */ /* 0x000fec000383ffff */
.L_x_1353:
[----:B--2---:R2:W3:Y:S02]  /*23710*/  SYNCS.PHASECHK.TRANS64.TRYWAIT P0, [R19+URZ+0x13220], R0 ;  /* 0x01322000130075a7 */ /* 0x0044e4000800017f */
[----:B---3--:R-:W-:Y:S05]  /*23720*/  @!P0 NANOSLEEP.SYNCS 0x989680 ;  /* 0x009896800000895d */ /* 0x008fea0003900000 */
[----:B------:R-:W3:Y:S02]  /*23730*/  @!P0 SYNCS.PHASECHK.TRANS64 P0, [R19+URZ+0x13220], R0 ;  /* 0x01322000130085a7 */ /* 0x000ee4000800007f */
[----:B---3--:R-:W-:Y:S05]  /*23740*/  @!P0 BRA `(.L_x_1353) ;  /* 0xfffffffc00f08947 */ /* 0x008fea000383ffff */
[----:B------:R-:W-:Y:S05]  /*23750*/  BRA `(.L_x_1460) ;  /* 0xffffffc400647947 */ /* 0x000fea000383ffff */
.L_x_1359:
[----:B0-----:R0:W2:Y:S02]  /*23760*/  SYNCS.PHASECHK.TRANS64.TRYWAIT P0, [R4+URZ+0x13280], R3 ;  /* 0x01328003040075a7 */ /* 0x0010a4000800017f */
[----:B--2---:R-:W-:Y:S05]  /*23770*/  @!P0 NANOSLEEP.SYNCS 0x989680 ;  /* 0x009896800000895d */ /* 0x004fea0003900000 */
[----:B------:R-:W2:Y:S02]  /*23780*/  @!P0 SYNCS.PHASECHK.TRANS64 P0, [R4+URZ+0x13280], R3 ;  /* 0x01328003040085a7 */ /* 0x000ea4000800007f */
[----:B--2---:R-:W-:Y:S05]  /*23790*/  @!P0 BRA `(.L_x_1359) ;  /* 0xfffffffc00f08947 */ /* 0x004fea000383ffff */
[----:B------:R-:W-:Y:S05]  /*237a0*/  BRA `(.L_x_1461) ;  /* 0xffffffc8000c7947 */ /* 0x000fea000383ffff */
.L_x_1364:
[----:B--2---:R2:W3:Y:S02]  /*237b0*/  SYNCS.PHASECHK.TRANS64.TRYWAIT P0, [R4+URZ+0x13240], R3 ;  /* 0x01324003040075a7 */ /* 0x0044e4000800017f */
[----:B---3--:R-:W-:Y:S05]  /*237c0*/  @!P0 NANOSLEEP.SYNCS 0x989680 ;  /* 0x009896800000895d */ /* 0x008fea0003900000 */
[----:B------:R-:W3:Y:S02]  /*237d0*/  @!P0 SYNCS.PHASECHK.TRANS64 P0, [R4+URZ+0x13240], R3 ;  /* 0x01324003040085a7 */ /* 0x000ee4000800007f */
[----:B---3--:R-:W-:Y:S05]  /*237e0*/  @!P0 BRA `(.L_x_1364) ;  /* 0xfffffffc00f08947 */ /* 0x008fea000383ffff */
[----:B------:R-:W-:Y:S05]  /*237f0*/  BRA `(.L_x_1462) ;  /* 0xffffffc800887947 */ /* 0x000fea000383ffff */
.L_x_1370:
[----:B--2---:R2:W3:Y:S02]  /*23800*/  SYNCS.PHASECHK.TRANS64.TRYWAIT P0, [R3+URZ+0x13270], R2 ;  /* 0x01327002030075a7 */ /* 0x0044e4000800017f */
[----:B---3--:R-:W-:Y:S05]  /*23810*/  @!P0 NANOSLEEP.SYNCS 0x989680 ;  /* 0x009896800000895d */ /* 0x008fea0003900000 */
[----:B------:R-:W3:Y:S02]  /*23820*/  @!P0 SYNCS.PHASECHK.TRANS64 P0, [R3+URZ+0x13270], R2 ;  /* 0x01327002030085a7 */ /* 0x000ee4000800007f */
[----:B---3--:R-:W-:Y:S05]  /*23830*/  @!P0 BRA `(.L_x_1370) ;  /* 0xfffffffc00f08947 */ /* 0x008fea000383ffff */
[----:B------:R-:W-:Y:S05]  /*23840*/  BRA `(.L_x_1463) ;  /* 0xffffffcc00247947 */ /* 0x000fea000383ffff */
.L_x_1372:
[----:B--2---:R2:W3:Y:S02]  /*23850*/  SYNCS.PHASECHK.TRANS64.TRYWAIT P0, [R3+URZ+0x13260], R2 ;  /* 0x01326002030075a7 */ /* 0x0044e4000800017f */
[----:B---3--:R-:W-:Y:S05]  /*23860*/  @!P0 NANOSLEEP.SYNCS 0x989680 ;  /* 0x009896800000895d */ /* 0x008fea0003900000 */
[----:B------:R-:W3:Y:S02]  /*23870*/  @!P0 SYNCS.PHASECHK.TRANS64 P0, [R3+URZ+0x13260], R2 ;  /* 0x01326002030085a7 */ /* 0x000ee4000800007f */
[----:B---3--:R-:W-:Y:S05]  /*23880*/  @!P0 BRA `(.L_x_1372) ;  /* 0xfffffffc00f08947 */ /* 0x008fea000383ffff */
[----:B------:R-:W-:Y:S05]  /*23890*/  BRA `(.L_x_1464) ;  /* 0xffffffcc002c7947 */ /* 0x000fea000383ffff */
.L_x_1379:
[----:B--2---:R2:W3:Y:S02]  /*238a0*/  SYNCS.PHASECHK.TRANS64.TRYWAIT P1, [R3+URZ+0x13270], R0 ;  /* 0x01327000030075a7 */ /* 0x0044e4000802017f */
[----:B---3--:R-:W-:Y:S05]  /*238b0*/  @!P1 NANOSLEEP.SYNCS 0x989680 ;  /* 0x009896800000995d */ /* 0x008fea0003900000 */
[----:B------:R-:W3:Y:S02]  /*238c0*/  @!P1 SYNCS.PHASECHK.TRANS64 P1, [R3+URZ+0x13270], R0 ;  /* 0x01327000030095a7 */ /* 0x000ee4000802007f */
[----:B---3--:R-:W-:Y:S05]  /*238d0*/  @!P1 BRA `(.L_x_1379) ;  /* 0xfffffffc00f09947 */ /* 0x008fea000383ffff */
[----:B------:R-:W-:Y:S05]  /*238e0*/  BRA `(.L_x_1465) ;  /* 0xffffffd000787947 */ /* 0x000fea000383ffff */
.L_x_1381:
[----:B--2---:R2:W3:Y:S02]  /*238f0*/  SYNCS.PHASECHK.TRANS64.TRYWAIT P1, [R3+URZ+0x13260], R0 ;  /* 0x01326000030075a7 */ /* 0x0044e4000802017f */
[----:B---3--:R-:W-:Y:S05]  /*23900*/  @!P1 NANOSLEEP.SYNCS 0x989680 ;  /* 0x009896800000995d */ /* 0x008fea0003900000 */
[----:B------:R-:W3:Y:S02]  /*23910*/  @!P1 SYNCS.PHASECHK.TRANS64 P1, [R3+URZ+0x13260], R0 ;  /* 0x01326000030095a7 */ /* 0x000ee4000802007f */
[----:B---3--:R-:W-:Y:S05]  /*23920*/  @!P1 BRA `(.L_x_1381) ;  /* 0xfffffffc00f09947 */ /* 0x008fea000383ffff */
[----:B------:R-:W-:Y:S05]  /*23930*/  BRA `(.L_x_1466) ;  /* 0xffffffd0007c7947 */ /* 0x000fea000383ffff */
.L_x_1385:
[----:B------:R-:W-:Y:S01]  /*23940*/  BSSY B0, `(.L_x_1467) ;  /* 0x0000008000007945 */ /* 0x000fe20003800000 */
[----:B-1----:R-:W-:Y:S02]  /*23950*/  IMAD.MOV.U32 R13, RZ, RZ, R24 ;  /* 0x000000ffff0d7224 */ /* 0x002fe400078e0018 */
[----:B------:R-:W-:Y:S02]  /*23960*/  IMAD.MOV.U32 R12, RZ, RZ, RZ ;  /* 0x000000ffff0c7224 */ /* 0x000fe400078e00ff */
[----:B------:R-:W-:Y:S02]  /*23970*/  IMAD.MOV.U32 R11, RZ, RZ, 0x1f ;  /* 0x0000001fff0b7424 */ /* 0x000fe400078e00ff */
[----:B------:R-:W-:-:S07]  /*23980*/  IMAD.MOV.U32 R15, RZ, RZ, -0x1 ;  /* 0xffffffffff0f7424 */ /* 0x000fce00078e00ff */
[----:B------:R-:W-:Y:S05]  /*23990*/  WARPSYNC.COLLECTIVE R15, `(.L_x_1468) ;  /* 0x000000000f087348 */ /* 0x000fea0003c00000 */
[----:B------:R0:W1:Y:S02]  /*239a0*/  SHFL.IDX P6, R14, R13, R12, R11 ;  /* 0x0000000c0d0e7389 */ /* 0x00006400000c000b */
[----:B01----:R-:W-:Y:S01]  /*239b0*/  ENDCOLLECTIVE ;  /* 0x000000000000791b */ /* 0x003fe20003800000 */
.L_x_1468:
[----:B------:R-:W-:Y:S05]  /*239c0*/  BSYNC B0 ;  /* 0x0000000000007941 */ /* 0x000fea0003800000 */
.L_x_1467:
        /* <DEDUP_REMOVED lines=9> */
.L_x_1469:
[----:B------:R-:W-:Y:S02]  /*23a60*/  ULDC UR4, c[0x0][0xc3c] ;  /* 0x00030f0000047ab9 */ /* 0x000fe40000000800 */
[----:B------:R-:W-:-:S13]  /*23a70*/  ISETP.GE.OR P1, PT, R8, UR4, !P0 ;  /* 0x0000000408007c0c */ /* 0x000fda000c726670 */
[----:B------:R-:W0:Y:S08]  /*23a80*/  @!P1 LDC.64 R2, c[0x0][0xc80] ;  /* 0x00032000ff029b82 */ /* 0x000e300000000a00 */
[----:B------:R-:W1:Y:S01]  /*23a90*/  @!P1 LDC.64 R4, c[0x0][0xc78] ;  /* 0x00031e00ff049b82 */ /* 0x000e620000000a00 */
[----:B------:R-:W-:Y:S01]  /*23aa0*/  CS2R R24, SRZ ;  /* 0x0000000000187805 */ /* 0x000fe2000001ff00 */
[----:B------:R-:W-:-:S02]  /*23ab0*/  IMAD.MOV.U32 R11, RZ, RZ, RZ ;  /* 0x000000ffff0b7224 */ /* 0x000fc400078e00ff */
[----:B------:R-:W-:Y:S02]  /*23ac0*/  IMAD.MOV.U32 R6, RZ, RZ, R14 ;  /* 0x000000ffff067224 */ /* 0x000fe400078e000e */
[----:B0-----:R-:W-:-:S05]  /*23ad0*/  @!P1 IMAD.WIDE R2, R8, 0x4, R2 ;  /* 0x0000000408029825 */ /* 0x001fca00078e0202 */
[----:B------:R1:W2:Y:S02]  /*23ae0*/  @!P1 LDG.E R7, desc[UR40][R2.64] ;  /* 0x0000002802079981 */ /* 0x0002a4000c1e1900 */
[----:B-1----:R-:W-:-:S05]  /*23af0*/  @!P1 IMAD.WIDE R2, R8, 0x4, R4 ;  /* 0x0000000408029825 */ /* 0x002fca00078e0204 */
[----:B------:R-:W3:Y:S01]  /*23b00*/  @!P1 LDG.E R4, desc[UR40][R2.64] ;  /* 0x0000002802049981 */ /* 0x000ee2000c1e1900 */
[----:B------:R-:W-:Y:S01]  /*23b10*/  IMAD.MOV.U32 R5, RZ, RZ, RZ ;  /* 0x000000ffff057224 */ /* 0x000fe200078e00ff */
[C---:B------:R-:W-:Y:S02]  /*23b20*/  ISETP.GE.U32.AND P2, PT, R10.reuse, 0x2, PT ;  /* 0x000000020a00780c */ /* 0x040fe40003f46070 */
[C---:B------:R-:W-:Y:S02]  /*23b30*/  ISETP.GE.U32.AND P3, PT, R10.reuse, 0x4, PT ;  /* 0x000000040a00780c */ /* 0x040fe40003f66070 */
[C---:B------:R-:W-:Y:S02]  /*23b40*/  ISETP.GE.U32.AND P4, PT, R10.reuse, 0x8, PT ;  /* 0x000000080a00780c */ /* 0x040fe40003f86070 */
[C---:B------:R-:W-:Y:S01]  /*23b50*/  ISETP.GE.U32.AND P5, PT, R10.reuse, 0x10, PT ;  /* 0x000000100a00780c */ /* 0x040fe20003fa6070 */
[----:B--2---:R-:W-:Y:S02]  /*23b60*/  @!P1 IMAD.MOV.U32 R25, RZ, RZ, R7 ;  /* 0x000000ffff199224 */ /* 0x004fe400078e0007 */
[----:B---3--:R-:W-:Y:S01]  /*23b70*/  @!P1 IMAD.MOV.U32 R5, RZ, RZ, R4 ;  /* 0x000000ffff059224 */ /* 0x008fe200078e0004 */
[----:B------:R-:W-:-:S03]  /*23b80*/  ISETP.NE.AND P1, PT, R10, RZ, PT ;  /* 0x000000ff0a00720c */ /* 0x000fc60003f25270 */
[----:B------:R-:W-:-:S04]  /*23b90*/  IMAD R2, R5, R25, RZ ;  /* 0x0000001905027224 */ /* 0x000fc800078e02ff */
[----:B------:R-:W-:-:S07]  /*23ba0*/  IMAD.MOV.U32 R13, RZ, RZ, R2 ;  /* 0x000000ffff0d7224 */ /* 0x000fce00078e0002 */
[----:B------:R-:W-:Y:S05]  /*23bb0*/  WARPSYNC.COLLECTIVE R15, `(.L_x_1470) ;  /* 0x000000000f087348 */ /* 0x000fea0003c00000 */
[----:B------:R0:W1:Y:S02]  /*23bc0*/  SHFL.UP P6, R14, R13, R12, R11 ;  /* 0x0400000c0d0e7389 */ /* 0x00006400000c000b */
[----:B01----:R-:W-:Y:S01]  /*23bd0*/  ENDCOLLECTIVE ;  /* 0x000000000000791b */ /* 0x003fe20003800000 */
.L_x_1470:
[----:B------:R-:W-:Y:S01]  /*23be0*/  IMAD.MOV.U32 R12, RZ, RZ, 0x2 ;  /* 0x00000002ff0c7424 */ /* 0x000fe200078e00ff */
[----:B------:R-:W-:-:S05]  /*23bf0*/  SEL R3, R14, RZ, P1 ;  /* 0x000000ff0e037207 */ /* 0x000fca0000800000 */
[----:B------:R-:W-:-:S04]  /*23c00*/  IMAD.IADD R2, R2, 0x1, R3 ;  /* 0x0000000102027824 */ /* 0x000fc800078e0203 */
[----:B------:R-:W-:-:S07]  /*23c10*/  IMAD.MOV.U32 R13, RZ, RZ, R2 ;  /* 0x000000ffff0d7224 */ /* 0x000fce00078e0002 */
[----:B------:R-:W-:Y:S05]  /*23c20*/  WARPSYNC.COLLECTIVE R15, `(.L_x_1471) ;  /* 0x000000000f087348 */ /* 0x000fea0003c00000 */
[----:B------:R0:W1:Y:S02]  /*23c30*/  SHFL.UP P6, R14, R13, R12, R11 ;  /* 0x0400000c0d0e7389 */ /* 0x00006400000c000b */
[----:B01----:R-:W-:Y:S01]  /*23c40*/  ENDCOLLECTIVE ;  /* 0x000000000000791b */ /* 0x003fe20003800000 */
.L_x_1471:
[----:B------:R-:W-:Y:S01]  /*23c50*/  IMAD.MOV.U32 R12, RZ, RZ, 0x4 ;  /* 0x00000004ff0c7424 */ /* 0x000fe200078e00ff */
[----:B------:R-:W-:-:S05]  /*23c60*/  SEL R3, R14, RZ, P2 ;  /* 0x000000ff0e037207 */ /* 0x000fca0001000000 */
[----:B------:R-:W-:-:S04]  /*23c70*/  IMAD.IADD R2, R2, 0x1, R3 ;  /* 0x0000000102027824 */ /* 0x000fc800078e0203 */
[----:B------:R-:W-:-:S07]  /*23c80*/  IMAD.MOV.U32 R13, RZ, RZ, R2 ;  /* 0x000000ffff0d7224 */ /* 0x000fce00078e0002 */
[----:B------:R-:W-:Y:S05]  /*23c90*/  WARPSYNC.COLLECTIVE R15, `(.L_x_1472) ;  /* 0x000000000f087348 */ /* 0x000fea0003c00000 */
[----:B------:R0:W1:Y:S02]  /*23ca0*/  SHFL.UP P6, R14, R13, R12, R11 ;  /* 0x0400000c0d0e7389 */ /* 0x00006400000c000b */
[----:B01----:R-:W-:Y:S01]  /*23cb0*/  ENDCOLLECTIVE ;  /* 0x000000000000791b */ /* 0x003fe20003800000 */
.L_x_1472:
[----:B------:R-:W-:Y:S01]  /*23cc0*/  IMAD.MOV.U32 R12, RZ, RZ, 0x8 ;  /* 0x00000008ff0c7424 */ /* 0x000fe200078e00ff */
[----:B------:R-:W-:-:S05]  /*23cd0*/  SEL R3, R14, RZ, P3 ;  /* 0x000000ff0e037207 */ /* 0x000fca0001800000 */
[----:B------:R-:W-:-:S04]  /*23ce0*/  IMAD.IADD R2, R2, 0x1, R3 ;  /* 0x0000000102027824 */ /* 0x000fc800078e0203 */
[----:B------:R-:W-:-:S07]  /*23cf0*/  IMAD.MOV.U32 R13, RZ, RZ, R2 ;  /* 0x000000ffff0d7224 */ /* 0x000fce00078e0002 */
[----:B------:R-:W-:Y:S05]  /*23d00*/  WARPSYNC.COLLECTIVE R15, `(.L_x_1473) ;  /* 0x000000000f087348 */ /* 0x000fea0003c00000 */
[----:B------:R0:W1:Y:S02]  /*23d10*/  SHFL.UP P6, R14, R13, R12, R11 ;  /* 0x0400000c0d0e7389 */ /* 0x00006400000c000b */
[----:B01----:R-:W-:Y:S01]  /*23d20*/  ENDCOLLECTIVE ;  /* 0x000000000000791b */ /* 0x003fe20003800000 */
.L_x_1473:
[----:B------:R-:W-:Y:S01]  /*23d30*/  IMAD.MOV.U32 R12, RZ, RZ, 0x10 ;  /* 0x00000010ff0c7424 */ /* 0x000fe200078e00ff */
[----:B------:R-:W-:-:S05]  /*23d40*/  SEL R3, R14, RZ, P4 ;  /* 0x000000ff0e037207 */ /* 0x000fca0002000000 */
[----:B------:R-:W-:-:S04]  /*23d50*/  IMAD.IADD R2, R2, 0x1, R3 ;  /* 0x0000000102027824 */ /* 0x000fc800078e0203 */
[----:B------:R-:W-:-:S07]  /*23d60*/  IMAD.MOV.U32 R13, RZ, RZ, R2 ;  /* 0x000000ffff0d7224 */ /* 0x000fce00078e0002 */
[----:B------:R-:W-:Y:S05]  /*23d70*/  WARPSYNC.COLLECTIVE R15, `(.L_x_1474) ;  /* 0x000000000f087348 */ /* 0x000fea0003c00000 */
[----:B------:R0:W1:Y:S02]  /*23d80*/  SHFL.UP P6, R14, R13, R12, R11 ;  /* 0x0400000c0d0e7389 */ /* 0x00006400000c000b */
[----:B01----:R-:W-:Y:S01]  /*23d90*/  ENDCOLLECTIVE ;  /* 0x000000000000791b */ /* 0x003fe20003800000 */
.L_x_1474:
        /* <DEDUP_REMOVED lines=8> */
.L_x_1475:
[----:B------:R-:W-:Y:S05]  /*23e20*/  BRA `(.L_x_1476) ;  /* 0xffffffd000f87947 */ /* 0x000fea000383ffff */
.L_x_1388:
[----:B------:R-:W-:Y:S01]  /*23e30*/  BSSY B0, `(.L_x_1477) ;  /* 0x0000008000007945 */ /* 0x000fe20003800000 */
[----:B-1----:R-:W-:Y:S02]  /*23e40*/  IMAD.MOV.U32 R13, RZ, RZ, R2 ;  /* 0x000000ffff0d7224 */ /* 0x002fe400078e0002 */
[----:B------:R-:W-:Y:S02]  /*23e50*/  IMAD.MOV.U32 R12, RZ, RZ, 0x1 ;  /* 0x00000001ff0c7424 */ /* 0x000fe400078e00ff */
[----:B------:R-:W-:Y:S02]  /*23e60*/  IMAD.MOV.U32 R11, RZ, RZ, RZ ;  /* 0x000000ffff0b7224 */ /* 0x000fe400078e00ff */
[----:B------:R-:W-:-:S07]  /*23e70*/  IMAD.MOV.U32 R15, RZ, RZ, -0x1 ;  /* 0xffffffffff0f7424 */ /* 0x000fce00078e00ff */
[----:B------:R-:W-:Y:S05]  /*23e80*/  WARPSYNC.COLLECTIVE R15, `(.L_x_1478) ;  /* 0x000000000f087348 */ /* 0x000fea0003c00000 */
[----:B------:R0:W1:Y:S02]  /*23e90*/  SHFL.UP P6, R14, R13, R12, R11 ;  /* 0x0400000c0d0e7389 */ /* 0x00006400000c000b */
[----:B01----:R-:W-:Y:S01]  /*23ea0*/  ENDCOLLECTIVE ;  /* 0x000000000000791b */ /* 0x003fe20003800000 */
.L_x_1478:
[----:B------:R-:W-:Y:S05]  /*23eb0*/  BSYNC B0 ;  /* 0x0000000000007941 */ /* 0x000fea0003800000 */
.L_x_1477:
        /* <DEDUP_REMOVED lines=9> */
.L_x_1479:
[----:B------:R-:W-:Y:S01]  /*23f50*/  IMAD.MOV.U32 R12, RZ, RZ, 0x4 ;  /* 0x00000004ff0c7424 */ /* 0x000fe200078e00ff */
[----:B------:R-:W-:-:S05]  /*23f60*/  SEL R3, R14, RZ, P2 ;  /* 0x000000ff0e037207 */ /* 0x000fca0001000000 */
[----:B------:R-:W-:-:S04]  /*23f70*/  IMAD.IADD R2, R2, 0x1, R3 ;  /* 0x0000000102027824 */ /* 0x000fc800078e0203 */
[----:B------:R-:W-:-:S07]  /*23f80*/  IMAD.MOV.U32 R13, RZ, RZ, R2 ;  /* 0x000000ffff0d7224 */ /* 0x000fce00078e0002 */
[----:B------:R-:W-:Y:S05]  /*23f90*/  WARPSYNC.COLLECTIVE R15, `(.L_x_1480) ;  /* 0x000000000f087348 */ /* 0x000fea0003c00000 */
[----:B------:R0:W1:Y:S02]  /*23fa0*/  SHFL.UP P6, R14, R13, R12, R11 ;  /* 0x0400000c0d0e7389 */ /* 0x00006400000c000b */
[----:B01----:R-:W-:Y:S01]  /*23fb0*/  ENDCOLLECTIVE ;  /* 0x000000000000791b */ /* 0x003fe20003800000 */
.L_x_1480:
[----:B------:R-:W-:Y:S01]  /*23fc0*/  IMAD.MOV.U32 R12, RZ, RZ, 0x8 ;  /* 0x00000008ff0c7424 */ /* 0x000fe200078e00ff */
[----:B------:R-:W-:-:S05]  /*23fd0*/  SEL R3, R14, RZ, P3 ;  /* 0x000000ff0e037207 */ /* 0x000fca0001800000 */
[----:B------:R-:W-:-:S04]  /*23fe0*/  IMAD.IADD R2, R2, 0x1, R3 ;  /* 0x0000000102027824 */ /* 0x000fc800078e0203 */
[----:B------:R-:W-:-:S07]  /*23ff0*/  IMAD.MOV.U32 R13, RZ, RZ, R2 ;  /* 0x000000ffff0d7224 */ /* 0x000fce00078e0002 */
[----:B------:R-:W-:Y:S05]  /*24000*/  WARPSYNC.COLLECTIVE R15, `(.L_x_1481) ;  /* 0x000000000f087348 */ /* 0x000fea0003c00000 */
[----:B------:R0:W1:Y:S02]  /*24010*/  SHFL.UP P6, R14, R13, R12, R11 ;  /* 0x0400000c0d0e7389 */ /* 0x00006400000c000b */
[----:B01----:R-:W-:Y:S01]  /*24020*/  ENDCOLLECTIVE ;  /* 0x000000000000791b */ /* 0x003fe20003800000 */
.L_x_1481:
[----:B------:R-:W-:Y:S01]  /*24030*/  IMAD.MOV.U32 R12, RZ, RZ, 0x10 ;  /* 0x00000010ff0c7424 */ /* 0x000fe200078e00ff */
[----:B------:R-:W-:-:S05]  /*24040*/  SEL R3, R14, RZ, P4 ;  /* 0x000000ff0e037207 */ /* 0x000fca0002000000 */
[----:B------:R-:W-:-:S04]  /*24050*/  IMAD.IADD R2, R2, 0x1, R3 ;  /* 0x0000000102027824 */ /* 0x000fc800078e0203 */
[----:B------:R-:W-:-:S07]  /*24060*/  IMAD.MOV.U32 R13, RZ, RZ, R2 ;  /* 0x000000ffff0d7224 */ /* 0x000fce00078e0002 */
[----:B------:R-:W-:Y:S05]  /*24070*/  WARPSYNC.COLLECTIVE R15, `(.L_x_1482) ;  /* 0x000000000f087348 */ /* 0x000fea0003c00000 */
[----:B------:R0:W1:Y:S02]  /*24080*/  SHFL.UP P6, R14, R13, R12, R11 ;  /* 0x0400000c0d0e7389 */ /* 0x00006400000c000b */
[----:B01----:R-:W-:Y:S01]  /*24090*/  ENDCOLLECTIVE ;  /* 0x000000000000791b */ /* 0x003fe20003800000 */
.L_x_1482:
        /* <DEDUP_REMOVED lines=8> */
.L_x_1483:
[----:B------:R-:W-:Y:S05]  /*24120*/  BRA `(.L_x_1484) ;  /* 0xffffffd000dc7947 */ /* 0x000fea000383ffff */
.L_x_1390:
[----:B------:R-:W-:Y:S01]  /*24130*/  BSSY B0, `(.L_x_1485) ;  /* 0x0000006000007945 */ /* 0x000fe20003800000 */
[----:B------:R-:W-:Y:S01]  /*24140*/  PLOP3.LUT P6, PT, P6, PT, PT, 0x8, 0x0 ;  /* 0x000000000000781c */ /* 0x000fe200037ce170 */
[----:B------:R-:W-:-:S12]  /*24150*/  IMAD.MOV.U32 R15, RZ, RZ, -0x1 ;  /* 0xffffffffff0f7424 */ /* 0x000fd800078e00ff */
[----:B01----:R-:W-:Y:S05]  /*24160*/  WARPSYNC.COLLECTIVE R15, `(.L_x_1486) ;  /* 0x000000000f087348 */ /* 0x003fea0003c00000 */
[----:B------:R-:W-:Y:S01]  /*24170*/  VOTE.ANY R14, PT, P6 ;  /* 0x00000000000e7806 */ /* 0x000fe200030e0100 */
[----:B01----:R-:W-:Y:S06]  /*24180*/  ENDCOLLECTIVE ;  /* 0x000000000000791b */ /* 0x003fec0003800000 */
.L_x_1486:
[----:B------:R-:W-:Y:S05]  /*24190*/  BSYNC B0 ;  /* 0x0000000000007941 */ /* 0x000fea0003800000 */
.L_x_1485:
[----:B------:R-:W-:Y:S02]  /*241a0*/  IMAD.MOV.U32 R3, RZ, RZ, R14 ;  /* 0x000000ffff037224 */ /* 0x000fe400078e000e */
[----:B------:R-:W-:Y:S02]  /*241b0*/  IMAD.MOV.U32 R13, RZ, RZ, R25 ;  /* 0x000000ffff0d7224 */ /* 0x000fe400078e0019 */
[----:B------:R-:W0:Y:S01]  /*241c0*/  POPC R7, R3 ;  /* 0x0000000300077309 */ /* 0x000e220000000000 */
[----:B------:R-:W-:Y:S02]  /*241d0*/  IMAD.MOV.U32 R11, RZ, RZ, 0x1f ;  /* 0x0000001fff0b7424 */ /* 0x000fe400078e00ff */
[----:B------:R-:W-:Y:S02]  /*241e0*/  IMAD.MOV.U32 R15, RZ, RZ, -0x1 ;  /* 0xffffffffff0f7424 */ /* 0x000fe400078e00ff */
[----:B0-----:R-:W-:Y:S02]  /*241f0*/  IMAD.MOV.U32 R12, RZ, RZ, R7 ;  /* 0x000000ffff0c7224 */ /* 0x001fe400078e0007 */
[----:B------:R-:W-:-:S07]  /*24200*/  IMAD.IADD R27, R7, 0x1, R27 ;  /* 0x00000001071b7824 */ /* 0x000fce00078e021b */
[----:B------:R-:W-:Y:S05]  /*24210*/  WARPSYNC.COLLECTIVE R15, `(.L_x_1487) ;  /* 0x000000000f087348 */ /* 0x000fea0003c00000 */
[----:B------:R0:W1:Y:S02]  /*24220*/  SHFL.IDX P6, R14, R13, R12, R11 ;  /* 0x0000000c0d0e7389 */ /* 0x00006400000c000b */
[----:B01----:R-:W-:Y:S01]  /*24230*/  ENDCOLLECTIVE ;  /* 0x000000000000791b */ /* 0x003fe20003800000 */
.L_x_1487:
[----:B------:R-:W-:Y:S02]  /*24240*/  IMAD.MOV.U32 R13, RZ, RZ, R5 ;  /* 0x000000ffff0d7224 */ /* 0x000fe400078e0005 */
[----:B------:R-:W-:-:S07]  /*24250*/  IMAD.MOV.U32 R25, RZ, RZ, R14 ;  /* 0x000000ffff197224 */ /* 0x000fce00078e000e */
[----:B------:R-:W-:Y:S05]  /*24260*/  WARPSYNC.COLLECTIVE R15, `(.L_x_1488) ;  /* 0x000000000f087348 */ /* 0x000fea0003c00000 */
[----:B------:R0:W1:Y:S02]  /*24270*/  SHFL.IDX P6, R14, R13, R12, R11 ;  /* 0x0000000c0d0e7389 */ /* 0x00006400000c000b */
[----:B01----:R-:W-:Y:S01]  /*24280*/  ENDCOLLECTIVE ;  /* 0x000000000000791b */ /* 0x003fe20003800000 */
.L_x_1488:
[----:B------:R-:W-:Y:S01]  /*24290*/  IMAD.MOV.U32 R5, RZ, RZ, R14 ;  /* 0x000000ffff057224 */ /* 0x000fe200078e000e */
[----:B------:R-:W-:Y:S06]  /*242a0*/  BRA `(.L_x_1489) ;  /* 0xffffffd000bc7947 */ /* 0x000fec000383ffff */
.L_x_1392:
[----:B------:R-:W-:Y:S01]  /*242b0*/  BSSY B0, `(.L_x_1490) ;  /* 0x0000007000007945 */ /* 0x000fe20003800000 */
[----:B-1----:R-:W-:Y:S02]  /*242c0*/  IMAD.MOV.U32 R13, RZ, RZ, R2 ;  /* 0x000000ffff0d7224 */ /* 0x002fe400078e0002 */
[----:B------:R-:W-:Y:S02]  /*242d0*/  IMAD.MOV.U32 R11, RZ, RZ, 0x1f ;  /* 0x0000001fff0b7424 */ /* 0x000fe400078e00ff */
[----:B------:R-:W-:-:S07]  /*242e0*/  IMAD.MOV.U32 R15, RZ, RZ, -0x1 ;  /* 0xffffffffff0f7424 */ /* 0x000fce00078e00ff */
[----:B0-234-:R-:W-:Y:S05]  /*242f0*/  WARPSYNC.COLLECTIVE R15, `(.L_x_1491) ;  /* 0x000000000f087348 */ /* 0x01dfea0003c00000 */
[----:B------:R1:W0:Y:S02]  /*24300*/  SHFL.IDX P6, R14, R13, R12, R11 ;  /* 0x0000000c0d0e7389 */ /* 0x00022400000c000b */
[----:B01234-:R-:W-:Y:S01]  /*24310*/  ENDCOLLECTIVE ;  /* 0x000000000000791b */ /* 0x01ffe20003800000 */
.L_x_1491:
[----:B------:R-:W-:Y:S05]  /*24320*/  BSYNC B0 ;  /* 0x0000000000007941 */ /* 0x000fea0003800000 */
.L_x_1490:
[----:B------:R-:W-:Y:S01]  /*24330*/  IMAD.MOV.U32 R24, RZ, RZ, R14 ;  /* 0x000000ffff187224 */ /* 0x000fe200078e000e */
[----:B------:R-:W-:Y:S06]  /*24340*/  BRA `(.L_x_1391) ;  /* 0xffffffd000ac7947 */ /* 0x000fec000383ffff */
.L_x_1398:
[----:B0-----:R0:W3:Y:S02]  /*24350*/  SYNCS.PHASECHK.TRANS64.TRYWAIT P0, [R9+URZ+0x13220], R0 ;  /* 0x01322000090075a7 */ /* 0x0010e4000800017f */
[----:B---3--:R-:W-:Y:S05]  /*24360*/  @!P0 NANOSLEEP.SYNCS 0x989680 ;  /* 0x009896800000895d */ /* 0x008fea0003900000 */
[----:B------:R-:W3:Y:S02]  /*24370*/  @!P0 SYNCS.PHASECHK.TRANS64 P0, [R9+URZ+0x13220], R0 ;  /* 0x01322000090085a7 */ /* 0x000ee4000800007f */
[----:B---3--:R-:W-:Y:S05]  /*24380*/  @!P0 BRA `(.L_x_1398) ;  /* 0xfffffffc00f08947 */ /* 0x008fea000383ffff */
[----:B------:R-:W-:Y:S05]  /*24390*/  BRA `(.L_x_1492) ;  /* 0xffffffdc00087947 */ /* 0x000fea000383ffff */
.L_x_1399:
[----:B------:R-:W3:Y:S01]  /*243a0*/  S2R R2, SR_TID.X ;  /* 0x0000000000027919 */ /* 0x000ee20000002100 */
[----:B------:R-:W-:Y:S01]  /*243b0*/  BSSY B0, `(.L_x_1493) ;  /* 0x000000a000007945 */ /* 0x000fe20003800000 */
[----:B------:R-:W-:Y:S02]  /*243c0*/  IMAD.MOV.U32 R12, RZ, RZ, RZ ;  /* 0x000000ffff0c7224 */ /* 0x000fe400078e00ff */
[----:B------:R-:W-:Y:S02]  /*243d0*/  IMAD.MOV.U32 R11, RZ, RZ, 0x1f ;  /* 0x0000001fff0b7424 */ /* 0x000fe400078e00ff */
[----:B------:R-:W-:Y:S01]  /*243e0*/  IMAD.MOV.U32 R15, RZ, RZ, -0x1 ;  /* 0xffffffffff0f7424 */ /* 0x000fe200078e00ff */
[----:B---3--:R-:W-:-:S04]  /*243f0*/  SHF.R.U32.HI R2, RZ, 0x5, R2 ;  /* 0x00000005ff027819 */ /* 0x008fc80000011602 */
[----:B------:R-:W-:-:S05]  /*24400*/  LOP3.LUT R2, R2, 0x3, RZ, 0xc0, !PT ;  /* 0x0000000302027812 */ /* 0x000fca00078ec0ff */
[----:B-1----:R-:W-:-:S07]  /*24410*/  IMAD.MOV.U32 R13, RZ, RZ, R2 ;  /* 0x000000ffff0d7224 */ /* 0x002fce00078e0002 */
[----:B0-2---:R-:W-:Y:S05]  /*24420*/  WARPSYNC.COLLECTIVE R15, `(.L_x_1494) ;  /* 0x000000000f087348 */ /* 0x005fea0003c00000 */
[----:B------:R1:W3:Y:S02]  /*24430*/  SHFL.IDX P6, R14, R13, R12, R11 ;  /* 0x0000000c0d0e7389 */ /* 0x0002e400000c000b */
[----:B0123--:R-:W-:Y:S01]  /*24440*/  ENDCOLLECTIVE ;  /* 0x000000000000791b */ /* 0x00ffe20003800000 */
.L_x_1494:
[----:B------:R-:W-:Y:S05]  /*24450*/  BSYNC B0 ;  /* 0x0000000000007941 */ /* 0x000fea0003800000 */
.L_x_1493:
[----:B------:R-:W-:Y:S05]  /*24460*/  BRA `(.L_x_1495) ;  /* 0xffffffd800f07947 */ /* 0x000fea000383ffff */
.L_x_1400:
[----:B------:R-:W-:Y:S01]  /*24470*/  BSSY B0, `(.L_x_1496) ;  /* 0x0000006000007945 */ /* 0x000fe20003800000 */
[----:B------:R-:W-:-:S07]  /*24480*/  IMAD.MOV.U32 R15, RZ, RZ, -0x1 ;  /* 0xffffffffff0f7424 */ /* 0x000fce00078e00ff */
[----:B012---:R-:W-:Y:S05]  /*24490*/  WARPSYNC.COLLECTIVE R15, `(.L_x_1497) ;  /* 0x000000000f0c7348 */ /* 0x007fea0003c00000 */
[----:B------:R-:W-:Y:S02]  /*244a0*/  ELECT P6, UR62, PT ;  /* 0x00000000003e782f */ /* 0x000fe400038c0000 */
[----:B------:R-:W-:Y:S01]  /*244b0*/  MOV R14, UR62 ;  /* 0x0000003e000e7c02 */ /* 0x000fe20008000f00 */
[----:B012---:R-:W-:Y:S10]  /*244c0*/  ENDCOLLECTIVE ;  /* 0x000000000000791b */ /* 0x007ff40003800000 */
.L_x_1497:
[----:B------:R-:W-:Y:S05]  /*244d0*/  BSYNC B0 ;  /* 0x0000000000007941 */ /* 0x000fea0003800000 */
.L_x_1496:
[----:B------:R-:W-:Y:S05]  /*244e0*/  BRA `(.L_x_1498) ;  /* 0xffffffd800e47947 */ /* 0x000fea000383ffff */
.L_x_1402:
[----:B0-----:R0:W3:Y:S02]  /*244f0*/  SYNCS.PHASECHK.TRANS64.TRYWAIT P1, [R7+URZ], R2 ;  /* 0x00000002070075a7 */ /* 0x0010e4000802017f */
[----:B---3--:R-:W-:Y:S05]  /*24500*/  @!P1 NANOSLEEP.SYNCS 0x989680 ;  /* 0x009896800000995d */ /* 0x008fea0003900000 */
[----:B------:R-:W3:Y:S02]  /*24510*/  @!P1 SYNCS.PHASECHK.TRANS64 P1, [R7+URZ], R2 ;  /* 0x00000002070095a7 */ /* 0x000ee4000802007f */
[----:B---3--:R-:W-:Y:S05]  /*24520*/  @!P1 BRA `(.L_x_1402) ;  /* 0xfffffffc00f09947 */ /* 0x008fea000383ffff */
[----:B------:R-:W-:Y:S05]  /*24530*/  BRA `(.L_x_1499) ;  /* 0xffffffdc00187947 */ /* 0x000fea000383ffff */
.L_x_1403:
[----:B---3--:R3:W4:Y:S02]  /*24540*/  SYNCS.PHASECHK.TRANS64.TRYWAIT P1, [R3+URZ], R0 ;  /* 0x00000000030075a7 */ /* 0x008724000802017f */
[----:B----4-:R-:W-:Y:S05]  /*24550*/  @!P1 NANOSLEEP.SYNCS 0x989680 ;  /* 0x009896800000995d */ /* 0x010fea0003900000 */
[----:B------:R-:W4:Y:S02]  /*24560*/  @!P1 SYNCS.PHASECHK.TRANS64 P1, [R3+URZ], R0 ;  /* 0x00000000030095a7 */ /* 0x000f24000802007f */
[----:B----4-:R-:W-:Y:S05]  /*24570*/  @!P1 BRA `(.L_x_1403) ;  /* 0xfffffffc00f09947 */ /* 0x010fea000383ffff */
[----:B------:R-:W-:Y:S05]  /*24580*/  BRA `(.L_x_1500) ;  /* 0xffffffdc000c7947 */ /* 0x000fea000383ffff */
.L_x_1405:
[----:B---3--:R3:W4:Y:S02]  /*24590*/  SYNCS.PHASECHK.TRANS64.TRYWAIT P1, [R3+URZ+0x13260], R2 ;  /* 0x01326002030075a7 */ /* 0x008724000802017f */
[----:B----4-:R-:W-:Y:S05]  /*245a0*/  @!P1 NANOSLEEP.SYNCS 0x989680 ;  /* 0x009896800000995d */ /* 0x010fea0003900000 */
[----:B------:R-:W4:Y:S02]  /*245b0*/  @!P1 SYNCS.PHASECHK.TRANS64 P1, [R3+URZ+0x13260], R2 ;  /* 0x01326002030095a7 */ /* 0x000f24000802007f */
[----:B----4-:R-:W-:Y:S05]  /*245c0*/  @!P1 BRA `(.L_x_1405) ;  /* 0xfffffffc00f09947 */ /* 0x010fea000383ffff */
[----:B------:R-:W-:Y:S05]  /*245d0*/  BRA `(.L_x_1501) ;  /* 0xffffffdc000c7947 */ /* 0x000fea000383ffff */
.L_x_1407:
[----:B----4-:R4:W0:Y:S02]  /*245e0*/  SYNCS.PHASECHK.TRANS64.TRYWAIT P1, [R5+URZ+0x13260], R0 ;  /* 0x01326000050075a7 */ /* 0x010824000802017f */
[----:B0-----:R-:W-:Y:S05]  /*245f0*/  @!P1 NANOSLEEP.SYNCS 0x989680 ;  /* 0x009896800000995d */ /* 0x001fea0003900000 */
[----:B------:R-:W0:Y:S02]  /*24600*/  @!P1 SYNCS.PHASECHK.TRANS64 P1, [R5+URZ+0x13260], R0 ;  /* 0x01326000050095a7 */ /* 0x000e24000802007f */
[----:B0-----:R-:W-:Y:S05]  /*24610*/  @!P1 BRA `(.L_x_1407) ;  /* 0xfffffffc00f09947 */ /* 0x001fea000383ffff */
[----:B------:R-:W-:Y:S05]  /*24620*/  BRA `(.L_x_1502) ;  /* 0xffffffdc000c7947 */ /* 0x000fea000383ffff */
.L_x_1409:
[----:B------:R0:W0:Y:S02]  /*24630*/  SYNCS.PHASECHK.TRANS64.TRYWAIT P0, [R3+URZ+0x13280], R2 ;  /* 0x01328002030075a7 */ /* 0x000024000800017f */
[----:B0-----:R-:W-:Y:S05]  /*24640*/  @!P0 NANOSLEEP.SYNCS 0x989680 ;  /* 0x009896800000895d */ /* 0x001fea0003900000 */
[----:B------:R-:W0:Y:S02]  /*24650*/  @!P0 SYNCS.PHASECHK.TRANS64 P0, [R3+URZ+0x13280], R2 ;  /* 0x01328002030085a7 */ /* 0x000e24000800007f */
[----:B0-----:R-:W-:Y:S05]  /*24660*/  @!P0 BRA `(.L_x_1409) ;  /* 0xfffffffc00f08947 */ /* 0x001fea000383ffff */
[----:B------:R-:W-:Y:S05]  /*24670*/  BRA `(.L_x_1410) ;  /* 0xffffffdc00087947 */ /* 0x000fea000383ffff */
.L_x_1503:
        /* <DEDUP_REMOVED lines=16> */
.L_x_2192:


//--------------------- .text._ZN7cutlass13device_kernelIN5flash11enable_sm90INS1_16FlashAttnFwdSm90INS1_25CollectiveMainloopFwdSm90ILi2EN4cute5tupleIJNS5_1CILi1EEES8_S8_EEENS6_IJNS7_ILi192EEENS7_ILi160EEENS7_ILi64EEEEEELi64ENS_12float_e4m3_tEfNS_4arch4Sm90ELb1ELb0ELb0ELb0ELb0ELb0ELb0ELb1ELb1ELb1ELb1ELb0EEENS1_21CollectiveEpilogueFwdINS6_IJSA_SC_SB_EEES9_NS_10bfloat16_tESG_Li384ELb0ELb1ELb1ELb1EEENS1_19SingleTileSchedulerILb0ELb1ELb1ELi192EEEEEEEEEvNT_6ParamsE --------------------------
	.section	.text._ZN7cutlass13device_kernelIN5flash11enable_sm90INS1_16FlashAttnFwdSm90INS1_25CollectiveMainloopFwdSm90ILi2EN4cute5tupleIJNS5_1CILi1EEES8_S8_EEENS6_IJNS7_ILi192EEENS7_ILi160EEENS7_ILi64EEEEEELi64ENS_12float_e4m3_tEfNS_4arch4Sm90ELb1ELb0ELb0ELb0ELb0ELb0ELb0ELb1ELb1ELb1ELb1ELb0EEENS1_21CollectiveEpilogueFwdINS6_IJSA_SC_SB_EEES9_NS_10bfloat16_tESG_Li384ELb0ELb1ELb1ELb1EEENS1_19SingleTileSchedulerILb0ELb1ELb1ELi192EEEEEEEEEvNT_6ParamsE,"ax",@progbits
	.align	128
.text._ZN7cutlass13device_kernelIN5flash11enable_sm90INS1_16FlashAttnFwdSm90INS1_25CollectiveMainloopFwdSm90ILi2EN4cute5tupleIJNS5_1CILi1EEES8_S8_EEENS6_IJNS7_ILi192EEENS7_ILi160EEENS7_ILi64EEEEEELi64ENS_12float_e4m3_tEfNS_4arch4Sm90ELb1ELb0ELb0ELb0ELb0ELb0ELb0ELb1ELb1ELb1ELb1ELb0EEENS1_21CollectiveEpilogueFwdINS6_IJSA_SC_SB_EEES9_NS_10bfloat16_tESG_Li384ELb0ELb1ELb1ELb1EEENS1_19SingleTileSchedulerILb0ELb1ELb1ELi192EEEEEEEEEvNT_6ParamsE:
        .type           _ZN7cutlass13device_kernelIN5flash11enable_sm90INS1_16FlashAttnFwdSm90INS1_25CollectiveMainloopFwdSm90ILi2EN4cute5tupleIJNS5_1CILi1EEES8_S8_EEENS6_IJNS7_ILi192EEENS7_ILi160EEENS7_ILi64EEEEEELi64ENS_12float_e4m3_tEfNS_4arch4Sm90ELb1ELb0ELb0ELb0ELb0ELb0ELb0ELb1ELb1ELb1ELb1ELb0EEENS1_21CollectiveEpilogueFwdINS6_IJSA_SC_SB_EEES9_NS_10bfloat16_tESG_Li384ELb0ELb1ELb1ELb1EEENS1_19SingleTileSchedulerILb0ELb1ELb1ELi192EEEEEEEEEvNT_6ParamsE,@function
        .size           _ZN7cutlass13device_kernelIN5flash11enable_sm90INS1_16FlashAttnFwdSm90INS1_25CollectiveMainloopFwdSm90ILi2EN4cute5tupleIJNS5_1CILi1EEES8_S8_EEENS6_IJNS7_ILi192EEENS7_ILi160EEENS7_ILi64EEEEEELi64ENS_12float_e4m3_tEfNS_4arch4Sm90ELb1ELb0ELb0ELb0ELb0ELb0ELb0ELb1ELb1ELb1ELb1ELb0EEENS1_21CollectiveEpilogueFwdINS6_IJSA_SC_SB_EEES9_NS_10bfloat16_tESG_Li384ELb0ELb1ELb1ELb1EEENS1_19SingleTileSchedulerILb0ELb1ELb1ELi192EEEEEEEEEvNT_6ParamsE,(.L_x_2193 - _ZN7cutlass13device_kernelIN5flash11enable_sm90INS1_16FlashAttnFwdSm90INS1_25CollectiveMainloopFwdSm90ILi2EN4cute5tupleIJNS5_1CILi1EEES8_S8_EEENS6_IJNS7_ILi192EEENS7_ILi160EEENS7_ILi64EEEEEELi64ENS_12float_e4m3_tEfNS_4arch4Sm90ELb1ELb0ELb0ELb0ELb0ELb0ELb0ELb1ELb1ELb1ELb1ELb0EEENS1_21CollectiveEpilogueFwdINS6_IJSA_SC_SB_EEES9_NS_10bfloat16_tESG_Li384ELb0ELb1ELb1ELb1EEENS1_19SingleTileSchedulerILb0ELb1ELb1ELi192EEEEEEEEEvNT_6ParamsE)
        .other          _ZN7cutlass13device_kernelIN5flash11enable_sm90INS1_16FlashAttnFwdSm90INS1_25CollectiveMainloopFwdSm90ILi2EN4cute5tupleIJNS5_1CILi1EEES8_S8_EEENS6_IJNS7_ILi192EEENS7_ILi160EEENS7_ILi64EEEEEELi64ENS_12float_e4m3_tEfNS_4arch4Sm90ELb1ELb0ELb0ELb0ELb0ELb0ELb0ELb1ELb1ELb1ELb1ELb0EEENS1_21CollectiveEpilogueFwdINS6_IJSA_SC_SB_EEES9_NS_10bfloat16_tESG_Li384ELb0ELb1ELb1ELb1EEENS1_19SingleTileSchedulerILb0ELb1ELb1ELi192EEEEEEEEEvNT_6ParamsE,@"STO_CUDA_ENTRY STV_DEFAULT"
_ZN7cutlass13device_kernelIN5flash11enable_sm90INS1_16FlashAttnFwdSm90INS1_25CollectiveMainloopFwdSm90ILi2EN4cute5tupleIJNS5_1CILi1EEES8_S8_EEENS6_IJNS7_ILi192EEENS7_ILi160EEENS7_ILi64EEEEEELi64ENS_12float_e4m3_tEfNS_4arch4Sm90ELb1ELb0ELb0ELb0ELb0ELb0ELb0ELb1ELb1ELb1ELb1ELb0EEENS1_21CollectiveEpilogueFwdINS6_IJSA_SC_SB_EEES9_NS_10bfloat16_tESG_Li384ELb0ELb1ELb1ELb1EEENS1_19SingleTileSchedulerILb0ELb1ELb1ELi192EEEEEEEEEvNT_6ParamsE:
        /* <DEDUP_REMOVED lines=17> */
.L_x_1505:
[----:B------:R-:W-:Y:S05]  /*0110*/  BSYNC B0 ;  /* 0x0000000000007941 */ /* 0x000fea0003800000 */
.L_x_1504:
        /* <DEDUP_REMOVED lines=41> */
.L_x_1506:
        /* <DEDUP_REMOVED lines=22> */
.L_x_1507:
        /* <DEDUP_REMOVED lines=18> */
.L_x_1508:
        /* <DEDUP_REMOVED lines=22> */
.L_x_1509:
        /* <DEDUP_REMOVED lines=22> */
.L_x_1510:
        /* <DEDUP_REMOVED lines=9> */
.L_x_1513:
        /* <DEDUP_REMOVED lines=28> */
[----:B------:R-:W0:Y:S01]  /*0b40*/  S2UR UR51, SR_CTAID.X ;  /* 0x00000000003379c3 */ /* 0x000e220000002500 */
[----:B------:R-:W-:Y:S01]  /*0b50*/  PLOP3.LUT P1, PT, PT, PT, UP1, 0x80, 0x0 ;  /* 0x000000000000781c */ /* 0x000fe20003f2f018 */
[----:B------:R-:W-:Y:S01]  /*0b60*/  ULDC UR46, c[0x0][0x424] ;  /* 0x00010900002e7ab9 */ /* 0x000fe20000000800 */
[----:B------:R-:W-:Y:S01]  /*0b70*/  ULDC UR50, c[0x0][0x2f0] ;  /* 0x0000bc0000327ab9 */ /* 0x000fe20000000800 */
[----:B------:R-:W-:Y:S02]  /*0b80*/  @UP0 ULDC.64 UR12, c[0x0][0x9a8] ;  /* 0x00026a00000c0ab9 */ /* 0x000fe40000000a00 */
[----:B------:R-:W-:Y:S01]  /*0b90*/  @UP1 ULDC.64 UR16, c[0x0][0x9b8] ;  /* 0x00026e0000101ab9 */ /* 0x000fe20000000a00 */
[----:B------:R-:W-:Y:S02]  /*0ba0*/  @UP0 UIMAD UR5, UR45, UR12, URZ ;  /* 0x0000000c2d0502a4 */ /* 0x000fe4000f8e023f */
[----:B------:R-:W-:-:S02]  /*0bb0*/  @UP1 UIMAD UR15, UR45, UR16, URZ ;  /* 0x000000102d0f12a4 */ /* 0x000fc4000f8e023f */
[----:B------:R-:W-:Y:S02]  /*0bc0*/  @UP0 UIMAD UR14, UR41, UR13, UR5 ;  /* 0x0000000d290e02a4 */ /* 0x000fe4000f8e0205 */
[----:B------:R-:W-:Y:S02]  /*0bd0*/  @UP0 UIMAD.WIDE.U32 UR10, UR41, UR12, URZ ;  /* 0x0000000c290a02a5 */ /* 0x000fe4000f8e003f */
[----:B------:R-:W-:Y:S02]  /*0be0*/  @UP0 USHF.R.S32.HI UR5, URZ, 0x1f, UR44 ;  /* 0x0000001f3f050899 */ /* 0x000fe4000801142c */
[----:B------:R-:W-:Y:S02]  /*0bf0*/  @UP1 UIMAD.WIDE.U32 UR12, UR41, UR16, URZ ;  /* 0x00000010290c12a5 */ /* 0x000fe4000f8e003f */
[----:B------:R-:W-:Y:S02]  /*0c00*/  @UP1 UIMAD UR15, UR41, UR17, UR15 ;  /* 0x00000011290f12a4 */ /* 0x000fe4000f8e020f */
        /* <DEDUP_REMOVED lines=19> */
[----:B------:R-:W-:Y:S01]  /*0d40*/  ULDC UR5, c[0x0][0x448] ;  /* 0x0001120000057ab9 */ /* 0x000fe20000000800 */
[----:B------:R-:W-:Y:S01]  /*0d50*/  IMAD.U32 R3, RZ, RZ, UR7 ;  /* 0x00000007ff037e24 */ /* 0x000fe2000f8e00ff */
[----:B0-----:R-:W-:Y:S01]  /*0d60*/  UIMAD UR51, UR51, 0xc0, URZ ;  /* 0x000000c0333378a4 */ /* 0x001fe2000f8e023f */
[----:B------:R-:W-:Y:S01]  /*0d70*/  IMAD.U32 R7, RZ, RZ, UR9 ;  /* 0x00000009ff077e24 */ /* 0x000fe2000f8e00ff */
[----:B------:R-:W-:Y:S02]  /*0d80*/  UISETP.NE.AND UP1, UPT, UR5, 0x1, UPT ;  /* 0x000000010500788c */ /* 0x000fe4000bf25270 */
[----:B------:R-:W2:Y:S01]  /*0d90*/  @P0 LDG.E R5, desc[UR42][R2.64] ;  /* 0x0000002a02050981 */ /* 0x000ea2000c1e1900 */
[----:B------:R-:W-:Y:S01]  /*0da0*/  ULDC.64 UR6, c[0x0][0x418] ;  /* 0x0001060000067ab9 */ /* 0x000fe20000000a00 */
[----:B------:R-:W-:Y:S01]  /*0db0*/  ULDC UR8, c[0x0][0x288] ;  /* 0x0000a20000087ab9 */ /* 0x000fe20000000800 */
[----:B------:R-:W-:Y:S01]  /*0dc0*/  USHF.R.U32.HI UR10, URZ, 0x10, UR4 ;  /* 0x000000103f0a7899 */ /* 0x000fe20008011604 */
[----:B------:R-:W2:Y:S01]  /*0dd0*/  @P1 LDG.E R0, desc[UR42][R6.64] ;  /* 0x0000002a06001981 */ /* 0x000ea2000c1e1900 */
[----:B------:R-:W-:-:S02]  /*0de0*/  UISETP.NE.U32.AND UP0, UPT, UR6, URZ, UPT ;  /* 0x0000003f0600728c */ /* 0x000fc4000bf05070 */
[----:B------:R-:W-:Y:S02]  /*0df0*/  UIADD3 UR8, -UR8, 0xa0, URZ ;  /* 0x000000a008087890 */ /* 0x000fe4000fffe13f */
[----:B------:R-:W-:Y:S02]  /*0e00*/  UISETP.NE.AND.EX UP0, UPT, UR7, URZ, UPT, UP0 ;  /* 0x0000003f0700728c */ /* 0x000fe4000bf05300 */
[----:B------:R-:W-:Y:S01]  /*0e10*/  @UP1 UIADD3 UR6, UR51, 0xbf, URZ ;  /* 0x000000bf33061890 */ /* 0x000fe2000fffe03f */
[----:B------:R-:W-:Y:S01]  /*0e20*/  @UP1 ULDC UR7, c[0x0][0x44c] ;  /* 0x0001130000071ab9 */ /* 0x000fe20000000800 */
[----:B------:R-:W-:Y:S02]  /*0e30*/  USEL UR46, UR46, 0x1, UP0 ;  /* 0x000000012e2e7887 */ /* 0x000fe40008000000 */
[----:B------:R-:W-:Y:S01]  /*0e40*/  UIMAD.WIDE.U32 UR6, UR6, UR7, URZ ;  /* 0x00000007060672a5 */ /* 0x000fe2000f8e003f */
[----:B------:R-:W-:Y:S01]  /*0e50*/  @UP1 ULDC UR9, c[0x0][0x450] ;  /* 0x0001140000091ab9 */ /* 0x000fe20000000800 */
[----:B------:R-:W-:-:S02]  /*0e60*/  UIADD3 UR5, UR51, 0xbf, URZ ;  /* 0x000000bf33057890 */ /* 0x000fc4000fffe03f */
[----:B------:R-:W-:Y:S02]  /*0e70*/  UIMAD UR8, UR46, UR50, UR8 ;  /* 0x000000322e0872a4 */ /* 0x000fe4000f8e0208 */
[----:B------:R-:W-:Y:S02]  /*0e80*/  @UP1 USHF.R.U32.HI UR5, URZ, UR9, UR7 ;  /* 0x000000093f051299 */ /* 0x000fe40008011607 */
[----:B------:R-:W-:Y:S02]  /*0e90*/  UIMAD UR6, UR46, UR50, 0x9f ;  /* 0x0000009f2e0674a4 */ /* 0x000fe4000f8e0232 */
[----:B------:R-:W-:Y:S02]  /*0ea0*/  UIADD3 UR8, UR8, UR5, URZ ;  /* 0x0000000508087290 */ /* 0x000fe4000fffe03f */
[----:B------:R-:W-:Y:S02]  /*0eb0*/  UIMAD.WIDE UR6, UR6, 0x66666667, URZ ;  /* 0x66666667060678a5 */ /* 0x000fe4000f8e023f */
[----:B------:R-:W-:-:S02]  /*0ec0*/  UIMAD.WIDE UR8, UR8, 0x66666667, URZ ;  /* 0x66666667080878a5 */ /* 0x000fc4000f8e023f */
[----:B------:R-:W-:Y:S02]  /*0ed0*/  USHF.R.U32.HI UR5, URZ, 0x1f, UR7 ;  /* 0x0000001f3f057899 */ /* 0x000fe40008011607 */
[----:B------:R-:W-:Y:S02]  /*0ee0*/  USHF.R.U32.HI UR6, URZ, 0x1f, UR9 ;  /* 0x0000001f3f067899 */ /* 0x000fe40008011609 */
[----:B------:R-:W-:Y:S02]  /*0ef0*/  ULEA.HI.SX32 UR5, UR7, UR5, 0x1a ;  /* 0x0000000507057291 */ /* 0x000fe4000f8fd23f */
[----:B------:R-:W-:Y:S02]  /*0f00*/  ULEA.HI.SX32 UR6, UR9, UR6, 0x1a ;  /* 0x0000000609067291 */ /* 0x000fe4000f8fd23f */
[----:B------:R-:W-:Y:S02]  /*0f10*/  ULOP3.LUT UR47, UR4, 0xffff, URZ, 0xc0, !UPT ;  /* 0x0000ffff042f7892 */ /* 0x000fe4000f8ec03f */
[----:B------:R-:W-:Y:S01]  /*0f20*/  UISETP.LT.AND UP0, UPT, UR5, UR6, UPT ;  /* 0x000000060500728c */ /* 0x000fe2000bf01270 */
[----:B------:R-:W-:Y:S01]  /*0f30*/  ULDC UR11, c[0x0][0x988] ;  /* 0x00026200000b7ab9 */ /* 0x000fe20000000800 */
[----:B------:R-:W-:-:S02]  /*0f40*/  UMOV UR4, URZ ;  /* 0x0000003f00047c82 */ /* 0x000fc40008000000 */
[----:B------:R-:W-:Y:S02]  /*0f50*/  USEL UR9, UR5, UR6, UP0 ;  /* 0x0000000605097287 */ /* 0x000fe40008000000 */
[----:B------:R-:W-:Y:S02]  /*0f60*/  UISETP.NE.AND UP0, UPT, UR10, URZ, UPT ;  /* 0x0000003f0a00728c */ /* 0x000fe4000bf05270 */
[----:B------:R-:W-:-:S06]  /*0f70*/  UISETP.GE.AND UP1, UPT, UR9, 0x1, UPT ;  /* 0x000000010900788c */ /* 0x000fcc000bf26270 */
[----:B------:R-:W-:-:S03]  /*0f80*/  PLOP3.LUT P0, PT, PT, PT, UP1, 0x80, 0x0 ;  /* 0x000000000000781c */ /* 0x000fc60003f0f018 */
[----:B------:R-:W-:Y:S01]  /*0f90*/  @!UP0 ULDC UR10, c[0x0][0x9f0] ;  /* 0x00027c00000a8ab9 */ /* 0x000fe20000000800 */
[----:B--2---:R-:W-:-:S09]  /*0fa0*/  FMUL.FTZ R0, R5, R0 ;  /* 0x0000000005007220 */ /* 0x004fd20000410000 */
[----:B------:R-:W-:Y:S05]  /*0fb0*/  @!P0 BRA `(.L_x_1515) ;  /* 0x0000000000848947 */ /* 0x000fea0003800000 */
[----:B------:R-:W-:Y:S01]  /*0fc0*/  IMAD.U32 R4, RZ, RZ, UR10 ;  /* 0x0000000aff047e24 */ /* 0x000fe2000f8e00ff */
[----:B------:R-:W-:Y:S01]  /*0fd0*/  UIADD3 UR6, UR10, -0x1, UR9 ;  /* 0xffffffff0a067890 */ /* 0x000fe2000fffe009 */
[----:B------:R-:W-:-:S03]  /*0fe0*/  UMOV UR4, URZ ;  /* 0x0000003f00047c82 */ /* 0x000fc60008000000 */
        /* <DEDUP_REMOVED lines=30> */
.L_x_1515:
[----:B------:R-:W-:Y:S01]  /*11d0*/  UIMAD UR47, UR47, UR4, URZ ;  /* 0x000000042f2f72a4 */ /* 0x000fe2000f8e023f */
[----:B------:R-:W-:Y:S02]  /*11e0*/  IMAD.U32 R2, RZ, RZ, UR9 ;  /* 0x00000009ff027e24 */ /* 0x000fe4000f8e00ff */
[----:B------:R-:W-:Y:S01]  /*11f0*/  FMUL.FTZ R0, R0, UR11 ;  /* 0x0000000b00007c20 */ /* 0x000fe20008410000 */
[----:B------:R-:W-:Y:S01]  /*1200*/  IMAD.U32 R3, RZ, RZ, UR4 ;  /* 0x00000004ff037e24 */ /* 0x000fe2000f8e00ff */
[----:B------:R-:W-:Y:S01]  /*1210*/  UIMAD UR50, UR46, UR50, URZ ;  /* 0x000000322e3272a4 */ /* 0x000fe2000f8e023f */
[----:B------:R-:W-:Y:S01]  /*1220*/  VIADD R27, R27, 0xffffff80 ;  /* 0xffffff801b1b7836 */ /* 0x000fe20000000000 */
[----:B------:R-:W-:Y:S02]  /*1230*/  PLOP3.LUT P0, PT, PT, PT, PT, 0x80, 0x0 ;  /* 0x000000000000781c */ /* 0x000fe40003f0f070 */
[----:B------:R-:W-:Y:S02]  /*1240*/  CS2R R28, SRZ ;  /* 0x00000000001c7805 */ /* 0x000fe4000001ff00 */
[----:B------:R-:W-:-:S02]  /*1250*/  VIADDMNMX R2, R3, UR47, R2, PT ;  /* 0x0000002f03027c46 */ /* 0x000fc4000b800102 */
[----:B------:R-:W-:Y:S02]  /*1260*/  CS2R R24, SRZ ;  /* 0x0000000000187805 */ /* 0x000fe4000001ff00 */
[----:B------:R-:W-:Y:S02]  /*1270*/  R2UR UR48, R0 ;  /* 0x00000000003072ca */ /* 0x000fe400000e0000 */
[----:B------:R-:W-:Y:S02]  /*1280*/  CS2R R30, SRZ ;  /* 0x00000000001e7805 */ /* 0x000fe4000001ff00 */
[----:B------:R-:W-:Y:S02]  /*1290*/  R2UR UR52, R2 ;  /* 0x00000000023472ca */ /* 0x000fe400000e0000 */
[----:B------:R-:W-:Y:S01]  /*12a0*/  CS2R R2, SRZ ;  /* 0x0000000000027805 */ /* 0x000fe2000001ff00 */
[----:B------:R-:W-:Y:S01]  /*12b0*/  IMAD.MOV.U32 R26, RZ, RZ, RZ ;  /* 0x000000ffff1a7224 */ /* 0x000fe200078e00ff */
        /* <DEDUP_REMOVED lines=9> */
[----:B------:R-:W-:Y:S01]  /*1350*/  CS2R R52, SRZ ;  /* 0x0000000000347805 */ /* 0x000fe2000001ff00 */
[----:B------:R-:W-:Y:S01]  /*1360*/  UISETP.GT.AND UP0, UPT, UR52, UR47, UPT ;  /* 0x0000002f3400728c */ /* 0x000fe2000bf04270 */
[----:B------:R-:W-:Y:S02]  /*1370*/  CS2R R48, SRZ ;  /* 0x0000000000307805 */ /* 0x000fe4000001ff00 */
[----:B------:R-:W-:Y:S02]  /*1380*/  CS2R R54, SRZ ;  /* 0x0000000000367805 */ /* 0x000fe4000001ff00 */
[----:B------:R-:W-:Y:S02]  /*1390*/  CS2R R50, SRZ ;  /* 0x0000000000327805 */ /* 0x000fe4000001ff00 */
[----:B------:R-:W-:-:S13]  /*13a0*/  PLOP3.LUT P1, PT, PT, PT, UP0, 0x80, 0x0 ;  /* 0x000000000000781c */ /* 0x000fda0003f2f008 */
[----:B------:R-:W-:Y:S05]  /*13b0*/  @!P1 BRA `(.L_x_1516) ;  /* 0x0000008400d89947 */ /* 0x000fea0003800000 */
        /* <DEDUP_REMOVED lines=18> */
[----:B------:R-:W-:-:S07]  /*14e0*/  ULOP3.LUT UR53, UR5, 0x10000, URZ, 0xfc, !UPT ;  /* 0x0001000005357892 */ /* 0x000fce000f8efc3f */
[----:B------:R-:W-:Y:S01]  /*14f0*/  UMOV UR36, UR53 ;  /* 0x0000003500247c82 */ /* 0x000fe20008000000 */
        /* <DEDUP_REMOVED lines=17> */
.L_x_1517:
[----:B------:R-:W-:-:S04]  /*1610*/  SHF.L.U32 R0, RZ, 0x1f, RZ ;  /* 0x0000001fff007819 */ /* 0x000fc800000006ff */
[----:B------:R-:W0:Y:S02]  /*1620*/  SYNCS.PHASECHK.TRANS64.TRYWAIT P0, [UR49+0x12400], R0 ;  /* 0x01240000ff0075a7 */ /* 0x000e240008000171 */
[----:B0-----:R-:W-:Y:S05]  /*1630*/  @!P0 BRA `(.L_x_1518) ;  /* 0x000000cc008c8947 */ /* 0x001fea0003800000 */
.L_x_1608:
[----:B------:R-:W-:-:S06]  /*1640*/  ULOP3.LUT UR4, UR40, 0x1, URZ, 0xfc, !UPT ;  /* 0x0000000128047892 */ /* 0x000fcc000f8efc3f */
[----:B------:R-:W-:-:S05]  /*1650*/  IMAD.U32 R2, RZ, RZ, UR4 ;  /* 0x00000004ff027e24 */ /* 0x000fca000f8e00ff */
[----:B------:R-:W-:-:S13]  /*1660*/  ISETP.NE.AND P0, PT, R2, 0x3, PT ;  /* 0x000000030200780c */ /* 0x000fda0003f05270 */
[----:B------:R-:W-:Y:S05]  /*1670*/  @!P0 BRA `(.L_x_1519) ;  /* 0x0000000000048947 */ /* 0x000fea0003800000 */
[----:B------:R-:W-:Y:S01]  /*1680*/  BPT.TRAP 0x1 ;  /* 0x000000040000795c */ /* 0x000fe20000300000 */
.L_x_1519:
[----:B------:R1:W2:Y:S01]  /*1690*/  SYNCS.PHASECHK.TRANS64.TRYWAIT P2, [UR49+0x12430], R0 ;  /* 0x01243000ff0075a7 */ /* 0x0002a20008040171 */
[----:B------:R-:W-:Y:S05]  /*16a0*/  @!P0 BRA `(.L_x_1520) ;  /* 0x0000000000048947 */ /* 0x000fea0003800000 */
[----:B------:R-:W-:Y:S01]  /*16b0*/  BPT.TRAP 0x1 ;  /* 0x000000040000795c */ /* 0x000fe20000300000 */
.L_x_1520:
[----:B------:R-:W-:Y:S01]  /*16c0*/  ISETP.NE.AND P1, PT, R16, RZ, PT ;  /* 0x000000ff1000720c */ /* 0x000fe20003f25270 */
[----:B--2---:R-:W-:-:S12]  /*16d0*/  @P2 BRA `(.L_x_1521) ;  /* 0x0000000000082947 */ /* 0x004fd80003800000 */
[----:B------:R-:W2:Y:S02]  /*16e0*/  SYNCS.PHASECHK.TRANS64.TRYWAIT P2, [UR49+0x12430], R0 ;  /* 0x01243000ff0075a7 */ /* 0x000ea40008040171 */
[----:B--2---:R-:W-:Y:S05]  /*16f0*/  @!P2 BRA `(.L_x_1522) ;  /* 0x000000cc0074a947 */ /* 0x004fea0003800000 */
.L_x_1521:
[----:B------:R-:W-:Y:S05]  /*1700*/  WARPSYNC.ALL ;  /* 0x0000000000007948 */ /* 0x000fea0003800000 */
[----:B------:R-:W-:Y:S01]  /*1710*/  UIADD3 UR4, UR49, 0xd200, URZ ;  /* 0x0000d20031047890 */ /* 0x000fe2000fffe03f */
[----:B------:R-:W-:Y:S01]  /*1720*/  WARPGROUP.ARRIVE ;  /* 0x00000000000079c5 */ /* 0x000fe20000000000 */
[----:B------:R-:W-:Y:S01]  /*1730*/  UMOV UR39, 0x80000020 ;  /* 0x8000002000277882 */ /* 0x000fe20000000000 */
[----:B------:R-:W-:Y:S01]  /*1740*/  UMOV UR8, UR36 ;  /* 0x0000002400087c82 */ /* 0x000fe20008000000 */
[----:B------:R-:W-:Y:S01]  /*1750*/  USHF.R.U32.HI UR4, URZ, 0x4, UR4 ;  /* 0x000000043f047899 */ /* 0x000fe20008011604 */
[----:B------:R-:W-:Y:S01]  /*1760*/  LEA.HI R18, R18, R27, RZ, 0x2 ;  /* 0x0000001b12127211 */ /* 0x000fe200078f10ff */
[----:B------:R-:W-:Y:S01]  /*1770*/  UMOV UR9, UR37 ;  /* 0x0000002500097c82 */ /* 0x000fe20008000000 */
[----:B------:R-:W-:Y:S01]  /*1780*/  UMOV UR11, 0x80000020 ;  /* 0x80000020000b7882 */ /* 0x000fe20000000000 */
[----:B------:R-:W-:Y:S01]  /*1790*/  ULOP3.LUT UR4, UR4, 0x3fff, URZ, 0xc0, !UPT ;  /* 0x00003fff04047892 */ /* 0x000fe2000f8ec03f */
[----:B01----:R-:W-:Y:S01]  /*17a0*/  LOP3.LUT R0, R17, 0xffffff80, RZ, 0xc0, !PT ;  /* 0xffffff8011007812 */ /* 0x003fe200078ec0ff */
[----:B------:R-:W-:Y:S01]  /*17b0*/  UMOV UR12, UR36 ;  /* 0x00000024000c7c82 */ /* 0x000fe20008000000 */
[----:B------:R-:W-:Y:S01]  /*17c0*/  LOP3.LUT R18, R18, 0xfffffffc, RZ, 0xc0, !PT ;  /* 0xfffffffc12127812 */ /* 0x000fe200078ec0ff */
[----:B------:R-:W-:Y:S01]  /*17d0*/  ULOP3.LUT UR16, UR4, 0x10000, URZ, 0xfc, !UPT ;  /* 0x0001000004107892 */ /* 0x000fe2000f8efc3f */
[----:B------:R-:W-:Y:S01]  /*17e0*/  IMAD.HI R2, R19, 0x55555556, RZ ;  /* 0x5555555613027827 */ /* 0x000fe200078e02ff */
[----:B------:R-:W-:Y:S01]  /*17f0*/  UMOV UR13, UR37 ;  /* 0x00000025000d7c82 */ /* 0x000fe20008000000 */
[----:B------:R-:W-:Y:S01]  /*1800*/  UMOV UR15, 0x80000020 ;  /* 0x80000020000f7882 */ /* 0x000fe20000000000 */
[----:B------:R-:W-:Y:S01]  /*1810*/  UIADD3 UR10, UR16, 0x180, URZ ;  /* 0x00000180100a7890 */ /* 0x000fe2000fffe03f */
[C---:B------:R-:W-:Y:S01]  /*1820*/  IMAD.IADD R0, R27.reuse, 0x1, -R0 ;  /* 0x000000011b007824 */ /* 0x040fe200078e0a00 */
[----:B------:R-:W-:Y:S01]  /*1830*/  UIADD3 UR14, UR16, 0x200, URZ ;  /* 0x00000200100e7890 */ /* 0x000fe2000fffe03f */
[----:B------:R-:W-:Y:S01]  /*1840*/  IMAD.IADD R18, R27, 0x1, -R18 ;  /* 0x000000011b127824 */ /* 0x000fe200078e0a12 */
[----:B------:R-:W-:Y:S01]  /*1850*/  UMOV UR38, UR16 ;  /* 0x0000001000267c82 */ /* 0x000fe20008000000 */
[----:B------:R-:W-:Y:S01]  /*1860*/  UIADD3 UR4, UR53, 0x2, URZ ;  /* 0x0000000235047890 */ /* 0x000fe2000fffe03f */
[----:B------:R-:W-:Y:S01]  /*1870*/  QGMMA.64x32x32.F32.E4M3.E4M3 R88, gdesc[UR36], RZ, !UPT, gsb0 ;  /* 0x00600000245879f3 */ /* 0x000fe2000c0008ff */
[----:B------:R-:W-:Y:S01]  /*1880*/  UIADD3 UR38, UR16, 0x80, URZ ;  /* 0x0000008010267890 */ /* 0x000fe2000fffe03f */
[----:B------:R-:W-:Y:S01]  /*1890*/  SHF.R.S32.HI R3, RZ, 0x1f, R0 ;  /* 0x0000001fff037819 */ /* 0x000fe20000011400 */
[----:B------:R-:W-:Y:S01]  /*18a0*/  UMOV UR39, 0x80000020 ;  /* 0x8000002000277882 */ /* 0x000fe20000000000 */
[----:B------:R-:W-:Y:S01]  /*18b0*/  UIADD3 UR6, UR16, 0x2, URZ ;  /* 0x0000000210067890 */ /* 0x000fe2000fffe03f */
[----:B------:R-:W-:Y:S01]  /*18c0*/  LEA.HI R8, R2, R2, RZ, 0x1 ;  /* 0x0000000202087211 */ /* 0x000fe200078f08ff */
[----:B------:R-:W-:Y:S01]  /*18d0*/  ULDC UR5, c[0x0][0x448] ;  /* 0x0001120000057ab9 */ /* 0x000fe20000000800 */
[----:B------:R-:W-:Y:S01]  /*18e0*/  UMOV UR7, 0x80000020 ;  /* 0x8000002000077882 */ /* 0x000fe20000000000 */
[----:B------:R-:W-:Y:S01]  /*18f0*/  UISETP.NE.AND UP0, UPT, UR5, 0x1, UPT ;  /* 0x000000010500788c */ /* 0x000fe2000bf05270 */
[CC--:B------:R-:W-:Y:S01]  /*1900*/  LEA.HI R2, R3.reuse, R0.reuse, RZ, 0x2 ;  /* 0x0000000003027211 */ /* 0x0c0fe200078f10ff */
[----:B------:R-:W-:Y:S01]  /*1910*/  IMAD R8, R8, -0x3, R19 ;  /* 0xfffffffd08087824 */ /* 0x000fe200078e0213 */
[----:B------:R-:W-:Y:S01]  /*1920*/  UMOV UR5, 0x80000020 ;  /* 0x8000002000057882 */ /* 0x000fe20000000000 */
[----:B------:R-:W-:-:S02]  /*1930*/  LEA.HI R4, R3, R0, RZ, 0x5 ;  /* 0x0000000003047211 */ /* 0x000fc400078f28ff */
[--C-:B------:R-:W-:Y:S02]  /*1940*/  SHF.R.S32.HI R3, RZ, 0x2, R2.reuse ;  /* 0x00000002ff037819 */ /* 0x100fe40000011402 */
[----:B------:R-:W-:Y:S02]  /*1950*/  SHF.R.S32.HI R6, RZ, 0x1f, R2 ;  /* 0x0000001fff067819 */ /* 0x000fe40000011402 */
[----:B------:R-:W-:Y:S02]  /*1960*/  SHF.R.S32.HI R4, RZ, 0x5, R4 ;  /* 0x00000005ff047819 */ /* 0x000fe40000011404 */
[----:B------:R-:W-:Y:S02]  /*1970*/  LEA.HI R6, R6, R3, RZ, 0x3 ;  /* 0x0000000306067211 */ /* 0x000fe400078f18ff */
[----:B------:R-:W-:Y:S02]  /*1980*/  LEA.HI R5, R18, R18, RZ, 0x1 ;  /* 0x0000001212057211 */ /* 0x000fe400078f08ff */
[----:B------:R-:W-:-:S02]  /*1990*/  LEA R4, R4, UR51, 0x4 ;  /* 0x0000003304047c11 */ /* 0x000fc4000f8e20ff */
[----:B------:R-:W-:Y:S02]  /*19a0*/  LOP3.LUT R6, R6, 0xfffffff8, RZ, 0xc0, !PT ;  /* 0xfffffff806067812 */ /* 0x000fe400078ec0ff */
[----:B------:R-:W-:Y:S02]  /*19b0*/  LOP3.LUT R5, R5, 0x1ffffffe, RZ, 0xc0, !PT ;  /* 0x1ffffffe05057812 */ /* 0x000fe400078ec0ff */
[----:B------:R-:W-:Y:S02]  /*19c0*/  IADD3 R3, R4, R3, -R6 ;  /* 0x0000000304037210 */ /* 0x000fe40007ffe806 */
[----:B------:R-:W-:Y:S01]  /*19d0*/  PLOP3.LUT P2, PT, PT, PT, UP0, 0x80, 0x0 ;  /* 0x000000000000781c */ /* 0x000fe20003f4f008 */
[----:B------:R-:W-:Y:S02]  /*19e0*/  IMAD.IADD R5, R18, 0x1, -R5 ;  /* 0x0000000112057824 */ /* 0x000fe400078e0a05 */
[----:B------:R-:W-:-:S04]  /*19f0*/  IMAD R8, R8, 0x40, R3 ;  /* 0x0000004008087824 */ /* 0x000fc800078e0203 */
[----:B------:R-:W-:-:S04]  /*1a00*/  IMAD R5, R5, 0x8, R8 ;  /* 0x0000000805057824 */ /* 0x000fc800078e0208 */
[----:B------:R-:W-:Y:S01]  /*1a10*/  IMAD.MOV.U32 R14, RZ, RZ, R5 ;  /* 0x000000ffff0e7224 */ /* 0x000fe200078e0005 */
[----:B------:R-:W-:Y:S02]  /*1a20*/  WARPGROUP.DEPBAR.LE gsb0, 0x0 ;  /* 0x00008000000079c5 */ /* 0x000fe40000010000 */
[----:B------:R-:W-:-:S06]  /*1a30*/  WARPGROUP.ARRIVE ;  /* 0x00000000000079c5 */ /* 0x000fcc0000000000 */
[----:B------:R-:W-:Y:S01]  /*1a40*/  QGMMA.64x32x32.F32.E4M3.E4M3 R72, gdesc[UR36], RZ, !UPT, gsb0 ;  /* 0x00600000244879f3 */ /* 0x000fe2000c0008ff */
[----:B------:R-:W-:Y:S01]  /*1a50*/  UIADD3 UR38, UR16, 0x100, URZ ;  /* 0x0000010010267890 */ /* 0x000fe2000fffe03f */
[----:B------:R-:W-:Y:S01]  /*1a60*/  UMOV UR39, 0x80000020 ;  /* 0x8000002000277882 */ /* 0x000fe20000000000 */
[----:B------:R-:W-:Y:S02]  /*1a70*/  WARPGROUP.DEPBAR.LE gsb0, 0x0 ;  /* 0x00008000000079c5 */ /* 0x000fe40000010000 */
[----:B------:R-:W-:-:S06]  /*1a80*/  WARPGROUP.ARRIVE ;  /* 0x00000000000079c5 */ /* 0x000fcc0000000000 */
[----:B------:R-:W-:Y:S03]  /*1a90*/  QGMMA.64x32x32.F32.E4M3.E4M3 R56, gdesc[UR36], RZ, !UPT, gsb0 ;  /* 0x00600000243879f3 */ /* 0x000fe6000c0008ff */
[----:B------:R-:W-:Y:S02]  /*1aa0*/  WARPGROUP.DEPBAR.LE gsb0, 0x0 ;  /* 0x00008000000079c5 */ /* 0x000fe40000010000 */
[----:B------:R-:W-:-:S06]  /*1ab0*/  WARPGROUP.ARRIVE ;  /* 0x00000000000079c5 */ /* 0x000fcc0000000000 */
[----:B------:R-:W-:Y:S01]  /*1ac0*/  QGMMA.64x32x32.F32.E4M3.E4M3 R40, gdesc[UR8], RZ, !UPT, gsb0 ;  /* 0x00600000082879f3 */ /* 0x000fe2000c0008ff */
[----:B------:R-:W-:Y:S01]  /*1ad0*/  ULDC UR9, c[0x0][0x288] ;  /* 0x0000a20000097ab9 */ /* 0x000fe20000000800 */
[----:B------:R-:W-:Y:S01]  /*1ae0*/  @UP0 ULDC UR10, c[0x0][0x450] ;  /* 0x00011400000a0ab9 */ /* 0x000fe20000000800 */
[----:B------:R-:W-:Y:S01]  /*1af0*/  UIADD3 UR11, UR52, -0x2, URZ ;  /* 0xfffffffe340b7890 */ /* 0x000fe2000fffe03f */
[----:B------:R-:W0:Y:S01]  /*1b00*/  S2UR UR8, SR_CgaCtaId ;  /* 0x00000000000879c3 */ /* 0x000e220000008800 */
[----:B------:R-:W-:Y:S02]  /*1b10*/  WARPGROUP.DEPBAR.LE gsb0, 0x0 ;  /* 0x00008000000079c5 */ /* 0x000fe40000010000 */
[----:B------:R-:W-:-:S06]  /*1b20*/  WARPGROUP.ARRIVE ;  /* 0x00000000000079c5 */ /* 0x000fcc0000000000 */
[----:B------:R-:W-:Y:S03]  /*1b30*/  QGMMA.64x32x32.F32.E4M3.E4M3 R24, gdesc[UR12], RZ, !UPT, gsb0 ;  /* 0x006000000c1879f3 */ /* 0x000fe6000c0008ff */
[----:B------:R-:W-:Y:S02]  /*1b40*/  WARPGROUP.DEPBAR.LE gsb0, 0x0 ;  /* 0x00008000000079c5 */ /* 0x000fe40000010000 */
[----:B------:R-:W-:-:S06]  /*1b50*/  WARPGROUP.ARRIVE ;  /* 0x00000000000079c5 */ /* 0x000fcc0000000000 */
[----:B------:R-:W-:Y:S01]  /*1b60*/  QGMMA.64x32x32.F32.E4M3.E4M3 R88, gdesc[UR4], R88, gsb0 ;  /* 0x00600000045879f3 */ /* 0x000fe20008000858 */
[----:B------:R-:W-:Y:S01]  /*1b70*/  @UP0 ULDC UR6, c[0x0][0x44c] ;  /* 0x0001130000060ab9 */ /* 0x000fe20000000800 */
[----:B------:R-:W-:Y:S01]  /*1b80*/  @UP0 ULDC UR7, c[0x0][0x450] ;  /* 0x0001140000070ab9 */ /* 0x000fe20000000800 */
[----:B------:R-:W-:Y:S01]  /*1b90*/  @P2 IMAD.HI.U32 R3, R5, UR6, RZ ;  /* 0x0000000605032c27 */ /* 0x000fe2000f8e00ff */
[----:B------:R-:W-:-:S04]  /*1ba0*/  UIADD3 UR6, UR16, 0x82, URZ ;  /* 0x0000008210067890 */ /* 0x000fc8000fffe03f */
[----:B------:R-:W-:Y:S01]  /*1bb0*/  @P2 SHF.R.U32.HI R14, RZ, UR7, R3 ;  /* 0x00000007ff0e2c19 */ /* 0x000fe20008011603 */
[----:B------:R-:W-:Y:S01]  /*1bc0*/  UMOV UR7, 0x80000020 ;  /* 0x8000002000077882 */ /* 0x000fe20000000000 */
[----:B------:R-:W-:-:S03]  /*1bd0*/  LOP3.LUT R3, R2, 0x7ffffffc, RZ, 0xc0, !PT ;  /* 0x7ffffffc02037812 */ /* 0x000fc600078ec0ff */
[----:B------:R-:W1:Y:S02]  /*1be0*/  SHFL.IDX PT, R4, R14, 0x1, 0x1c1f ;  /* 0x003c1f000e047f89 */ /* 0x000e6400000e0000 */
[----:B------:R-:W-:Y:S02]  /*1bf0*/  IMAD.IADD R6, R0, 0x1, -R3 ;  /* 0x0000000100067824 */ /* 0x000fe400078e0a03 */
[----:B------:R-:W-:Y:S01]  /*1c00*/  IMAD.U32 R0, RZ, RZ, UR50 ;  /* 0x00000032ff007e24 */ /* 0x000fe2000f8e00ff */
[----:B------:R-:W-:Y:S02]  /*1c10*/  WARPGROUP.DEPBAR.LE gsb0, 0x0 ;  /* 0x00008000000079c5 */ /* 0x000fe40000010000 */
[----:B------:R-:W-:-:S06]  /*1c20*/  WARPGROUP.ARRIVE ;  /* 0x00000000000079c5 */ /* 0x000fcc0000000000 */
[----:B------:R-:W-:Y:S01]  /*1c30*/  QGMMA.64x32x32.F32.E4M3.E4M3 R72, gdesc[UR4], R72, gsb0 ;  /* 0x00600000044879f3 */ /* 0x000fe20008000848 */
[----:B------:R-:W-:Y:S01]  /*1c40*/  UIMAD UR6, UR52, -0xa0, UR50 ;  /* 0xffffff60340678a4 */ /* 0x000fe2000f8e0232 */
[----:B------:R-:W-:-:S03]  /*1c50*/  UMOV UR7, 0xffffff60 ;  /* 0xffffff6000077882 */ /* 0x000fc60000000000 */
[----:B------:R-:W-:Y:S02]  /*1c60*/  UIADD3 UR6, UR6, 0xa0, URZ ;  /* 0x000000a006067890 */ /* 0x000fe4000fffe03f */
[----:B------:R-:W-:-:S04]  /*1c70*/  UIMAD UR7, UR52, UR7, 0xa1 ;  /* 0x000000a1340774a4 */ /* 0x000fc8000f8e0207 */
[----:B------:R-:W-:Y:S01]  /*1c80*/  IMAD.U32 R3, RZ, RZ, UR6 ;  /* 0x00000006ff037e24 */ /* 0x000fe2000f8e00ff */
[----:B------:R-:W-:Y:S01]  /*1c90*/  UIADD3 UR6, UR16, 0x102, URZ ;  /* 0x0000010210067890 */ /* 0x000fe2000fffe03f */
[----:B------:R-:W-:Y:S01]  /*1ca0*/  IMAD.U32 R13, RZ, RZ, UR7 ;  /* 0x00000007ff0d7e24 */ /* 0x000fe2000f8e00ff */
[----:B------:R-:W-:Y:S01]  /*1cb0*/  UMOV UR7, 0x80000020 ;  /* 0x8000002000077882 */ /* 0x000fe20000000000 */
[C---:B------:R-:W-:Y:S02]  /*1cc0*/  IMAD R12, R6.reuse, -0x2, R3 ;  /* 0xfffffffe060c7824 */ /* 0x040fe400078e0203 */
[----:B------:R-:W-:-:S05]  /*1cd0*/  IMAD R13, R6, -0x2, R13 ;  /* 0xfffffffe060d7824 */ /* 0x000fca00078e020d */
[----:B------:R-:W-:-:S04]  /*1ce0*/  IADD3 R13, R13, -UR9, R0 ;  /* 0x800000090d0d7c10 */ /* 0x000fc8000fffe000 */
[----:B-1----:R-:W-:-:S04]  /*1cf0*/  VIADDMNMX R0, R4, R13, R12, PT ;  /* 0x0000000d04007246 */ /* 0x002fc8000380010c */
[C---:B------:R-:W-:Y:S02]  /*1d00*/  ISETP.GT.AND P3, PT, R0.reuse, RZ, PT ;  /* 0x000000ff0000720c */ /* 0x040fe40003f64270 */
[C---:B------:R-:W-:Y:S02]  /*1d10*/  ISETP.GT.AND P4, PT, R0.reuse, 0x1, PT ;  /* 0x000000010000780c */ /* 0x040fe40003f84270 */
[----:B------:R-:W-:Y:S02]  /*1d20*/  ISETP.GT.AND P5, PT, R0, 0x8, PT ;  /* 0x000000080000780c */ /* 0x000fe40003fa4270 */
[----:B------:R-:W-:Y:S02]  /*1d30*/  FSEL R106, R90, -INF , P3 ;  /* 0xff8000005a6a7808 */ /* 0x000fe40001800000 */
[----:B------:R-:W-:Y:S02]  /*1d40*/  FSEL R8, R91, -INF , P4 ;  /* 0xff8000005b087808 */ /* 0x000fe40002000000 */
[----:B------:R-:W-:-:S02]  /*1d50*/  ISETP.GT.AND P3, PT, R0, 0x9, PT ;  /* 0x000000090000780c */ /* 0x000fc40003f64270 */
[----:B------:R-:W-:Y:S02]  /*1d60*/  FSEL R104, R94, -INF , P5 ;  /* 0xff8000005e687808 */ /* 0x000fe40002800000 */
[----:B------:R-:W-:Y:S02]  /*1d70*/  FMNMX.FTZ R3, R106, R8, !PT ;  /* 0x000000086a037209 */ /* 0x000fe40007810000 */
[----:B------:R-:W-:Y:S02]  /*1d80*/  ISETP.GT.AND P4, PT, R0, 0x10, PT ;  /* 0x000000100000780c */ /* 0x000fe40003f84270 */
[----:B------:R-:W-:Y:S02]  /*1d90*/  FSEL R10, R95, -INF , P3 ;  /* 0xff8000005f0a7808 */ /* 0x000fe40001800000 */
[----:B------:R-:W-:Y:S02]  /*1da0*/  FMNMX.FTZ R3, R104, R3, !PT ;  /* 0x0000000368037209 */ /* 0x000fe40007810000 */
[----:B------:R-:W-:-:S02]  /*1db0*/  ISETP.GT.AND P3, PT, R0, 0x11, PT ;  /* 0x000000110000780c */ /* 0x000fc40003f64270 */
[----:B------:R-:W-:Y:S02]  /*1dc0*/  FSEL R98, R98, -INF , P4 ;  /* 0xff80000062627808 */ /* 0x000fe40002000000 */
[----:B------:R-:W-:Y:S02]  /*1dd0*/  FMNMX.FTZ R3, R10, R3, !PT ;  /* 0x000000030a037209 */ /* 0x000fe40007810000 */
[----:B------:R-:W-:Y:S01]  /*1de0*/  ISETP.GT.AND P4, PT, R0, 0x18, PT ;  /* 0x000000180000780c */ /* 0x000fe20003f84270 */
[----:B------:R-:W-:Y:S02]  /*1df0*/  WARPGROUP.DEPBAR.LE gsb0, 0x0 ;  /* 0x00008000000079c5 */ /* 0x000fe40000010000 */
[----:B------:R-:W-:Y:S01]  /*1e00*/  WARPGROUP.ARRIVE ;  /* 0x00000000000079c5 */ /* 0x000fe20000000000 */
[----:B------:R-:W-:Y:S02]  /*1e10*/  FSEL R108, R99, -INF , P3 ;  /* 0xff800000636c7808 */ /* 0x000fe40001800000 */
[----:B------:R-:W-:-:S02]  /*1e20*/  FMNMX.FTZ R3, R98, R3, !PT ;  /* 0x0000000362037209 */ /* 0x000fc40007810000 */
[----:B------:R-:W-:Y:S01]  /*1e30*/  ISETP.GT.AND P3, PT, R0, 0x19, PT ;  /* 0x000000190000780c */ /* 0x000fe20003f64270 */
[----:B------:R-:W-:Y:S01]  /*1e40*/  QGMMA.64x32x32.F32.E4M3.E4M3 R56, gdesc[UR4], R56, gsb0 ;  /* 0x00600000043879f3 */ /* 0x000fe20008000838 */
[----:B------:R-:W-:Y:S01]  /*1e50*/  UIADD3 UR6, UR16, 0x182, URZ ;  /* 0x0000018210067890 */ /* 0x000fe2000fffe03f */
[----:B------:R-:W-:Y:S01]  /*1e60*/  FSEL R102, R102, -INF , P4 ;  /* 0xff80000066667808 */ /* 0x000fe20002000000 */
[----:B------:R-:W-:Y:S01]  /*1e70*/  UMOV UR7, 0x80000020 ;  /* 0x8000002000077882 */ /* 0x000fe20000000000 */
[----:B------:R-:W-:Y:S02]  /*1e80*/  FMNMX.FTZ R3, R108, R3, !PT ;  /* 0x000000036c037209 */ /* 0x000fe40007810000 */
[----:B------:R-:W-:Y:S02]  /*1e90*/  ISETP.GT.AND P4, PT, R0, 0x20, PT ;  /* 0x000000200000780c */ /* 0x000fe40003f84270 */
[----:B------:R-:W-:Y:S02]  /*1ea0*/  FSEL R94, R103, -INF , P3 ;  /* 0xff800000675e7808 */ /* 0x000fe40001800000 */
[----:B------:R-:W-:-:S02]  /*1eb0*/  FMNMX.FTZ R3, R102, R3, !PT ;  /* 0x0000000366037209 */ /* 0x000fc40007810000 */
[----:B------:R-:W-:Y:S02]  /*1ec0*/  ISETP.GT.AND P3, PT, R0, 0x21, PT ;  /* 0x000000210000780c */ /* 0x000fe40003f64270 */
[----:B------:R-:W-:Y:S02]  /*1ed0*/  FSEL R90, R74, -INF , P4 ;  /* 0xff8000004a5a7808 */ /* 0x000fe40002000000 */
        /* <DEDUP_REMOVED lines=21> */
[----:B------:R-:W-:Y:S01]  /*2030*/  FMNMX.FTZ R3, R86, R3, !PT ;  /* 0x0000000356037209 */ /* 0x000fe20007810000 */
[----:B------:R-:W-:-:S02]  /*2040*/  WARPGROUP.DEPBAR.LE gsb0, 0x0 ;  /* 0x00008000000079c5 */ /* 0x000fc40000010000 */
[----:B------:R-:W-:Y:S01]  /*2050*/  WARPGROUP.ARRIVE ;  /* 0x00000000000079c5 */ /* 0x000fe20000000000 */
[----:B------:R-:W-:Y:S02]  /*2060*/  ISETP.GT.AND P3, PT, R0, 0x41, PT ;  /* 0x000000410000780c */ /* 0x000fe40003f64270 */
[----:B------:R-:W-:Y:S02]  /*2070*/  FSEL R74, R58, -INF , P4 ;  /* 0xff8000003a4a7808 */ /* 0x000fe40002000000 */
[----:B------:R-:W-:Y:S01]  /*2080*/  FMNMX.FTZ R3, R22, R3, !PT ;  /* 0x0000000316037209 */ /* 0x000fe20007810000 */
[----:B------:R-:W-:Y:S01]  /*2090*/  QGMMA.64x32x32.F32.E4M3.E4M3 R40, gdesc[UR4], R40, gsb0 ;  /* 0x00600000042879f3 */ /* 0x000fe20008000828 */
[----:B------:R-:W-:Y:S01]  /*20a0*/  UIADD3 UR6, UR16, 0x202, URZ ;  /* 0x0000020210067890 */ /* 0x000fe2000fffe03f */
[----:B------:R-:W-:Y:S01]  /*20b0*/  ISETP.GT.AND P4, PT, R0, 0x48, PT ;  /* 0x000000480000780c */ /* 0x000fe20003f84270 */
[----:B------:R-:W-:Y:S01]  /*20c0*/  UMOV UR7, 0x80000020 ;  /* 0x8000002000077882 */ /* 0x000fe20000000000 */
[----:B------:R-:W-:-:S02]  /*20d0*/  FSEL R58, R59, -INF , P3 ;  /* 0xff8000003b3a7808 */ /* 0x000fc40001800000 */
[----:B------:R-:W-:Y:S02]  /*20e0*/  FMNMX.FTZ R3, R74, R3, !PT ;  /* 0x000000034a037209 */ /* 0x000fe40007810000 */
[----:B------:R-:W-:Y:S02]  /*20f0*/  ISETP.GT.AND P3, PT, R0, 0x49, PT ;  /* 0x000000490000780c */ /* 0x000fe40003f64270 */
[----:B------:R-:W-:Y:S02]  /*2100*/  FSEL R62, R62, -INF , P4 ;  /* 0xff8000003e3e7808 */ /* 0x000fe40002000000 */
[----:B------:R-:W-:Y:S02]  /*2110*/  FMNMX.FTZ R3, R58, R3, !PT ;  /* 0x000000033a037209 */ /* 0x000fe40007810000 */
[----:B------:R-:W-:Y:S02]  /*2120*/  ISETP.GT.AND P4, PT, R0, 0x50, PT ;  /* 0x000000500000780c */ /* 0x000fe40003f84270 */
        /* <DEDUP_REMOVED lines=15> */
[----:B------:R-:W-:Y:S01]  /*2220*/  FMNMX.FTZ R3, R71, R2, !PT ;  /* 0x0000000247037209 */ /* 0x000fe20007810000 */
[----:B------:R-:W-:Y:S02]  /*2230*/  WARPGROUP.DEPBAR.LE gsb0, 0x0 ;  /* 0x00008000000079c5 */ /* 0x000fe40000010000 */
[----:B------:R-:W-:Y:S01]  /*2240*/  WARPGROUP.ARRIVE ;  /* 0x00000000000079c5 */ /* 0x000fe20000000000 */
[----:B------:R-:W-:Y:S02]  /*2250*/  FSEL R42, R42, -INF , P4 ;  /* 0xff8000002a2a7808 */ /* 0x000fe40002000000 */
[----:B------:R-:W-:-:S02]  /*2260*/  ISETP.GT.AND P4, PT, R0, 0x68, PT ;  /* 0x000000680000780c */ /* 0x000fc40003f84270 */
[----:B------:R-:W-:Y:S01]  /*2270*/  FSEL R43, R43, -INF , P3 ;  /* 0xff8000002b2b7808 */ /* 0x000fe20001800000 */
[----:B------:R-:W-:Y:S01]  /*2280*/  QGMMA.64x32x32.F32.E4M3.E4M3 R24, gdesc[UR4], R24, gsb0 ;  /* 0x00600000041879f3 */ /* 0x000fe20008000818 */
[----:B------:R-:W-:Y:S01]  /*2290*/  FMNMX.FTZ R2, R42, R3, !PT ;  /* 0x000000032a027209 */ /* 0x000fe20007810000 */
[----:B------:R-:W-:Y:S01]  /*22a0*/  @UP0 ULDC UR6, c[0x0][0x44c] ;  /* 0x0001130000060ab9 */ /* 0x000fe20000000800 */
[----:B------:R-:W-:Y:S01]  /*22b0*/  ISETP.GT.AND P3, PT, R0, 0x69, PT ;  /* 0x000000690000780c */ /* 0x000fe20003f64270 */
[----:B------:R-:W-:Y:S01]  /*22c0*/  UIMAD.WIDE.U32 UR6, UR51, UR6, URZ ;  /* 0x00000006330672a5 */ /* 0x000fe2000f8e003f */
[----:B------:R-:W-:Y:S02]  /*22d0*/  FSEL R46, R46, -INF , P4 ;  /* 0xff8000002e2e7808 */ /* 0x000fe40002000000 */
[----:B------:R-:W-:Y:S01]  /*22e0*/  FMNMX.FTZ R3, R43, R2, !PT ;  /* 0x000000022b037209 */ /* 0x000fe20007810000 */
[----:B------:R-:W-:Y:S01]  /*22f0*/  @UP0 USHF.R.U32.HI UR51, URZ, UR10, UR7 ;  /* 0x0000000a3f330299 */ /* 0x000fe20008011607 */
[----:B------:R-:W-:-:S02]  /*2300*/  ISETP.GT.AND P4, PT, R0, 0x70, PT ;  /* 0x000000700000780c */ /* 0x000fc40003f84270 */
[----:B------:R-:W-:Y:S01]  /*2310*/  FSEL R47, R47, -INF , P3 ;  /* 0xff8000002f2f7808 */ /* 0x000fe20001800000 */
[----:B------:R-:W-:Y:S01]  /*2320*/  UIADD3 UR6, UR51, -UR9, UR50 ;  /* 0x8000000933067290 */ /* 0x000fe2000fffe032 */
[----:B------:R-:W-:Y:S01]  /*2330*/  FMNMX.FTZ R2, R46, R3, !PT ;  /* 0x000000032e027209 */ /* 0x000fe20007810000 */
[----:B------:R-:W-:Y:S01]  /*2340*/  UMOV UR10, URZ ;  /* 0x0000003f000a7c82 */ /* 0x000fe20008000000 */
[----:B------:R-:W-:Y:S01]  /*2350*/  ISETP.GT.AND P3, PT, R0, 0x71, PT ;  /* 0x000000710000780c */ /* 0x000fe20003f64270 */
[----:B------:R-:W-:Y:S01]  /*2360*/  UIMAD.WIDE UR6, UR6, 0x66666667, URZ ;  /* 0x66666667060678a5 */ /* 0x000fe2000f8e023f */
[----:B------:R-:W-:Y:S01]  /*2370*/  FSEL R50, R50, -INF , P4 ;  /* 0xff80000032327808 */ /* 0x000fe20002000000 */
[----:B------:R-:W-:Y:S01]  /*2380*/  UMOV UR9, URZ ;  /* 0x0000003f00097c82 */ /* 0x000fe20008000000 */
[----:B------:R-:W-:Y:S01]  /*2390*/  FMNMX.FTZ R3, R47, R2, !PT ;  /* 0x000000022f037209 */ /* 0x000fe20007810000 */
[----:B------:R-:W-:Y:S01]  /*23a0*/  USHF.R.U32.HI UR6, URZ, 0x1f, UR7 ;  /* 0x0000001f3f067899 */ /* 0x000fe20008011607 */
[----:B------:R-:W-:-:S02]  /*23b0*/  ISETP.GT.AND P4, PT, R0, 0x78, PT ;  /* 0x000000780000780c */ /* 0x000fc40003f84270 */
[----:B------:R-:W-:Y:S01]  /*23c0*/  FSEL R51, R51, -INF , P3 ;  /* 0xff80000033337808 */ /* 0x000fe20001800000 */
[----:B------:R-:W-:Y:S01]  /*23d0*/  ULEA.HI.SX32 UR6, UR7, UR6, 0x1a ;  /* 0x0000000607067291 */ /* 0x000fe2000f8fd23f */
[----:B------:R-:W-:Y:S02]  /*23e0*/  FMNMX.FTZ R2, R50, R3, !PT ;  /* 0x0000000332027209 */ /* 0x000fe40007810000 */
[----:B------:R-:W-:Y:S01]  /*23f0*/  ISETP.GT.AND P3, PT, R0, 0x79, PT ;  /* 0x000000790000780c */ /* 0x000fe20003f64270 */
[----:B------:R-:W-:Y:S01]  /*2400*/  UISETP.LT.AND UP1, UPT, UR47, UR6, UPT ;  /* 0x000000062f00728c */ /* 0x000fe2000bf21270 */
[----:B------:R-:W-:Y:S02]  /*2410*/  FSEL R54, R54, -INF , P4 ;  /* 0xff80000036367808 */ /* 0x000fe40002000000 */
[----:B------:R-:W-:Y:S01]  /*2420*/  FMNMX.FTZ R3, R51, R2, !PT ;  /* 0x0000000233037209 */ /* 0x000fe20007810000 */
[----:B------:R-:W-:Y:S01]  /*2430*/  USEL UR20, UR47, UR6, !UP1 ;  /* 0x000000062f147287 */ /* 0x000fe2000c800000 */
[----:B------:R-:W-:-:S02]  /*2440*/  ISETP.GT.AND P4, PT, R0, 0x80, PT ;  /* 0x000000800000780c */ /* 0x000fc40003f84270 */
[----:B------:R-:W-:Y:S01]  /*2450*/  FSEL R55, R55, -INF , P3 ;  /* 0xff80000037377808 */ /* 0x000fe20001800000 */
[----:B------:R-:W-:Y:S01]  /*2460*/  UISETP.GE.AND UP1, UPT, UR11, UR20, UPT ;  /* 0x000000140b00728c */ /* 0x000fe2000bf26270 */
[----:B------:R-:W-:Y:S02]  /*2470*/  FMNMX.FTZ R2, R54, R3, !PT ;  /* 0x0000000336027209 */ /* 0x000fe40007810000 */
[----:B------:R-:W-:Y:S02]  /*2480*/  ISETP.GT.AND P3, PT, R0, 0x81, PT ;  /* 0x000000810000780c */ /* 0x000fe40003f64270 */
[----:B------:R-:W-:Y:S01]  /*2490*/  FMNMX.FTZ R3, R55, R2, !PT ;  /* 0x0000000237037209 */ /* 0x000fe20007810000 */
[----:B------:R-:W-:Y:S02]  /*24a0*/  WARPGROUP.DEPBAR.LE gsb0, 0x0 ;  /* 0x00008000000079c5 */ /* 0x000fe40000010000 */
        /* <DEDUP_REMOVED lines=19> */
[----:B------:R-:W-:-:S02]  /*25e0*/  FSEL R2, R39, -INF , P3 ;  /* 0xff80000027027808 */ /* 0x000fc40001800000 */
[----:B------:R-:W-:Y:S01]  /*25f0*/  FMNMX.FTZ R3, R38, R3, !PT ;  /* 0x0000000326037209 */ /* 0x000fe20007810000 */
[----:B------:R-:W1:Y:S03]  /*2600*/  SHFL.IDX PT, R39, R14, RZ, 0x1c1f ;  /* 0x001c1fff0e277589 */ /* 0x000e6600000e0000 */
[----:B------:R-:W-:Y:S01]  /*2610*/  FMNMX.FTZ R9, R2, R3, !PT ;  /* 0x0000000302097209 */ /* 0x000fe20007810000 */
[----:B------:R-:W-:-:S04]  /*2620*/  IMAD.U32 R3, RZ, RZ, UR48 ;  /* 0x00000030ff037e24 */ /* 0x000fc8000f8e00ff */
[----:B------:R-:W2:Y:S01]  /*2630*/  SHFL.BFLY PT, R0, R9, 0x2, 0x1f ;  /* 0x0c401f0009007f89 */ /* 0x000ea200000e0000 */
[----:B-1----:R-:W-:-:S04]  /*2640*/  VIADDMNMX R39, R39, R13, R12, PT ;  /* 0x0000000d27277246 */ /* 0x002fc8000380010c */
[C---:B------:R-:W-:Y:S02]  /*2650*/  ISETP.GT.AND P4, PT, R39.reuse, 0x1, PT ;  /* 0x000000012700780c */ /* 0x040fe40003f84270 */
[----:B------:R-:W-:Y:S02]  /*2660*/  ISETP.GT.AND P5, PT, R39, 0x8, PT ;  /* 0x000000082700780c */ /* 0x000fe40003fa4270 */
[----:B--2---:R-:W-:Y:S02]  /*2670*/  FMNMX.FTZ R11, R9, R0, !PT ;  /* 0x00000000090b7209 */ /* 0x004fe40007810000 */
[----:B------:R-:W-:Y:S02]  /*2680*/  FSEL R89, R89, -INF , P4 ;  /* 0xff80000059597808 */ /* 0x000fe40002000000 */
[----:B------:R-:W-:Y:S01]  /*2690*/  FSEL R92, R92, -INF , P5 ;  /* 0xff8000005c5c7808 */ /* 0x000fe20002800000 */
[----:B------:R-:W1:Y:S01]  /*26a0*/  SHFL.BFLY PT, R0, R11, 0x1, 0x1f ;  /* 0x0c201f000b007f89 */ /* 0x000e6200000e0000 */
[----:B------:R-:W-:-:S04]  /*26b0*/  ISETP.GT.AND P4, PT, R39, 0x10, PT ;  /* 0x000000102700780c */ /* 0x000fc80003f84270 */
[----:B------:R-:W-:Y:S02]  /*26c0*/  FSEL R96, R96, -INF , P4 ;  /* 0xff80000060607808 */ /* 0x000fe40002000000 */
[----:B------:R-:W-:-:S04]  /*26d0*/  ISETP.GT.AND P4, PT, R39, 0x18, PT ;  /* 0x000000182700780c */ /* 0x000fc80003f84270 */
[----:B------:R-:W-:Y:S02]  /*26e0*/  FSEL R100, R100, -INF , P4 ;  /* 0xff80000064647808 */ /* 0x000fe40002000000 */
[----:B------:R-:W-:-:S04]  /*26f0*/  ISETP.GT.AND P4, PT, R39, 0x21, PT ;  /* 0x000000212700780c */ /* 0x000fc80003f84270 */
[----:B------:R-:W-:Y:S02]  /*2700*/  FSEL R73, R73, -INF , P4 ;  /* 0xff80000049497808 */ /* 0x000fe40002000000 */
[----:B------:R-:W-:-:S04]  /*2710*/  ISETP.GT.AND P4, PT, R39, 0x29, PT ;  /* 0x000000292700780c */ /* 0x000fc80003f84270 */
[----:B------:R-:W-:Y:S02]  /*2720*/  FSEL R77, R77, -INF , P4 ;  /* 0xff8000004d4d7808 */ /* 0x000fe40002000000 */
[----:B-1----:R-:W-:Y:S02]  /*2730*/  FMNMX.FTZ R0, R11, R0, !PT ;  /* 0x000000000b007209 */ /* 0x002fe40007810000 */
[----:B------:R-:W-:Y:S02]  /*2740*/  ISETP.GT.AND P4, PT, R39, 0x31, PT ;  /* 0x000000312700780c */ /* 0x000fe40003f84270 */
[C---:B------:R-:W-:Y:S01]  /*2750*/  FSETP.NEU.FTZ.AND P3, PT, R0.reuse, -INF , PT ;  /* 0xff8000000000780b */ /* 0x040fe20003f7d000 */
[----:B------:R-:W-:Y:S01]  /*2760*/  FFMA.FTZ R3, R0, R3, -8 ;  /* 0xc100000000037423 */ /* 0x000fe20000010003 */
[----:B------:R-:W-:Y:S02]  /*2770*/  FSEL R81, R81, -INF , P4 ;  /* 0xff80000051517808 */ /* 0x000fe40002000000 */
[----:B------:R-:W-:-:S02]  /*2780*/  ISETP.GT.AND P4, PT, R39, 0x39, PT ;  /* 0x000000392700780c */ /* 0x000fc40003f84270 */
[----:B------:R-:W-:Y:S02]  /*2790*/  FSEL R3, R3, RZ, P3 ;  /* 0x000000ff03037208 */ /* 0x000fe40001800000 */
[----:B------:R-:W-:Y:S02]  /*27a0*/  ISETP.GT.AND P3, PT, R39, RZ, PT ;  /* 0x000000ff2700720c */ /* 0x000fe40003f64270 */
[----:B------:R-:W-:Y:S01]  /*27b0*/  FSEL R85, R85, -INF , P4 ;  /* 0xff80000055557808 */ /* 0x000fe20002000000 */
[--C-:B------:R-:W-:Y:S01]  /*27c0*/  FFMA.FTZ R14, R94, UR48, -R3.reuse ;  /* 0x000000305e0e7c23 */ /* 0x100fe20008010803 */
[----:B------:R-:W-:Y:S01]  /*27d0*/  FSEL R88, R88, -INF , P3 ;  /* 0xff80000058587808 */ /* 0x000fe20001800000 */
[--C-:B------:R-:W-:Y:S01]  /*27e0*/  FFMA.FTZ R19, R90, UR48, -R3.reuse ;  /* 0x000000305a137c23 */ /* 0x100fe20008010803 */
[----:B------:R-:W-:Y:S01]  /*27f0*/  ISETP.GT.AND P3, PT, R39, 0x9, PT ;  /* 0x000000092700780c */ /* 0x000fe20003f64270 */
[--C-:B------:R-:W-:Y:S01]  /*2800*/  FFMA.FTZ R21, R78, UR48, -R3.reuse ;  /* 0x000000304e157c23 */ /* 0x100fe20008010803 */
[----:B------:R-:W-:Y:S01]  /*2810*/  FMNMX.FTZ R15, R88, R89, !PT ;  /* 0x00000059580f7209 */ /* 0x000fe20007810000 */
[--C-:B------:R-:W-:Y:S01]  /*2820*/  FFMA.FTZ R63, R74, UR48, -R3.reuse ;  /* 0x000000304a3f7c23 */ /* 0x100fe20008010803 */
[----:B------:R-:W-:Y:S01]  /*2830*/  FSEL R93, R93, -INF , P3 ;  /* 0xff8000005d5d7808 */ /* 0x000fe20001800000 */
[--C-:B------:R-:W-:Y:S01]  /*2840*/  FFMA.FTZ R75, R58, UR48, -R3.reuse ;  /* 0x000000303a4b7c23 */ /* 0x100fe20008010803 */
[----:B------:R-:W-:Y:S01]  /*2850*/  FMNMX.FTZ R94, R92, R15, !PT ;  /* 0x0000000f5c5e7209 */ /* 0x000fe20007810000 */
        /* <DEDUP_REMOVED lines=10> */
[----:B------:R1:W-:Y:S01]  /*2900*/  MUFU.EX2 R15, R19 ;  /* 0x00000013000f7308 */ /* 0x0003e20000000800 */
[----:B------:R-:W-:Y:S01]  /*2910*/  FMNMX.FTZ R17, R97, R90, !PT ;  /* 0x0000005a61117209 */ /* 0x000fe20007810000 */
        /* <DEDUP_REMOVED lines=16> */
[----:B------:R2:W-:Y:S01]  /*2a20*/  MUFU.EX2 R17, R21 ;  /* 0x0000001500117308 */ /* 0x0005e20000000800 */
[----:B-1----:R-:W-:Y:S01]  /*2a30*/  FMNMX.FTZ R19, R73, R78, !PT ;  /* 0x0000004e49137209 */ /* 0x002fe20007810000 */
        /* <DEDUP_REMOVED lines=12> */
[----:B------:R-:W-:Y:S01]  /*2b00*/  FFMA.FTZ R38, R38, UR48, -R3 ;  /* 0x0000003026267c23 */ /* 0x000fe20008010803 */
[----:B------:R-:W-:Y:S01]  /*2b10*/  FSEL R84, R84, -INF , P3 ;  /* 0xff80000054547808 */ /* 0x000fe20001800000 */
[----:B------:R-:W-:Y:S01]  /*2b20*/  MUFU.EX2 R7, R7 ;  /* 0x0000000700077308 */ /* 0x000fe20000000800 */
[----:B--2---:R-:W-:-:S02]  /*2b30*/  FMNMX.FTZ R21, R81, R78, !PT ;  /* 0x0000004e51157209 */ /* 0x004fc40007810000 */
[C---:B------:R-:W-:Y:S02]  /*2b40*/  ISETP.GT.AND P3, PT, R39.reuse, 0x40, PT ;  /* 0x000000402700780c */ /* 0x040fe40003f64270 */
[----:B------:R-:W-:Y:S02]  /*2b50*/  FMNMX.FTZ R78, R84, R21, !PT ;  /* 0x00000015544e7209 */ /* 0x000fe40007810000 */
[----:B------:R-:W-:Y:S01]  /*2b60*/  ISETP.GT.AND P4, PT, R39, 0x41, PT ;  /* 0x000000412700780c */ /* 0x000fe20003f84270 */
[----:B------:R-:W-:Y:S01]  /*2b70*/  MUFU.EX2 R8, R8 ;  /* 0x0000000800087308 */ /* 0x000fe20000000800 */
[----:B------:R-:W-:Y:S02]  /*2b80*/  FSEL R56, R56, -INF , P3 ;  /* 0xff80000038387808 */ /* 0x000fe40001800000 */
[----:B------:R-:W-:Y:S02]  /*2b90*/  FMNMX.FTZ R21, R85, R78, !PT ;  /* 0x0000004e55157209 */ /* 0x000fe40007810000 */
[----:B------:R-:W-:-:S02]  /*2ba0*/  ISETP.GT.AND P3, PT, R39, 0x48, PT ;  /* 0x000000482700780c */ /* 0x000fc40003f64270 */
[----:B------:R-:W-:Y:S01]  /*2bb0*/  FSEL R57, R57, -INF , P4 ;  /* 0xff80000039397808 */ /* 0x000fe20002000000 */
[----:B------:R-:W-:Y:S01]  /*2bc0*/  MUFU.EX2 R9, R9 ;  /* 0x0000000900097308 */ /* 0x000fe20000000800 */
[----:B------:R-:W-:Y:S02]  /*2bd0*/  FMNMX.FTZ R78, R56, R21, !PT ;  /* 0x00000015384e7209 */ /* 0x000fe40007810000 */
[----:B------:R-:W-:Y:S02]  /*2be0*/  ISETP.GT.AND P4, PT, R39, 0x49, PT ;  /* 0x000000492700780c */ /* 0x000fe40003f84270 */
[----:B------:R-:W-:Y:S02]  /*2bf0*/  FSEL R60, R60, -INF , P3 ;  /* 0xff8000003c3c7808 */ /* 0x000fe40001800000 */
[----:B------:R-:W-:Y:S01]  /*2c00*/  FMNMX.FTZ R23, R57, R78, !PT ;  /* 0x0000004e39177209 */ /* 0x000fe20007810000 */
[----:B------:R-:W1:Y:S01]  /*2c10*/  MUFU.EX2 R10, R10 ;  /* 0x0000000a000a7308 */ /* 0x000e620000000800 */
[----:B------:R-:W-:-:S02]  /*2c20*/  ISETP.GT.AND P3, PT, R39, 0x50, PT ;  /* 0x000000502700780c */ /* 0x000fc40003f64270 */
[----:B------:R-:W-:Y:S02]  /*2c30*/  FSEL R61, R61, -INF , P4 ;  /* 0xff8000003d3d7808 */ /* 0x000fe40002000000 */
[----:B------:R-:W-:Y:S02]  /*2c40*/  FMNMX.FTZ R78, R60, R23, !PT ;  /* 0x000000173c4e7209 */ /* 0x000fe40007810000 */
[----:B------:R-:W-:Y:S01]  /*2c50*/  ISETP.GT.AND P4, PT, R39, 0x51, PT ;  /* 0x000000512700780c */ /* 0x000fe20003f84270 */
[----:B------:R-:W-:Y:S01]  /*2c60*/  MUFU.EX2 R21, R86 ;  /* 0x0000005600157308 */ /* 0x000fe20000000800 */
[----:B------:R-:W-:Y:S02]  /*2c70*/  FSEL R64, R64, -INF , P3 ;  /* 0xff80000040407808 */ /* 0x000fe40001800000 */
[----:B------:R-:W-:Y:S01]  /*2c80*/  FMNMX.FTZ R23, R61, R78, !PT ;  /* 0x0000004e3d177209 */ /* 0x000fe20007810000 */
[----:B------:R-:W-:Y:S01]  /*2c90*/  FFMA.FTZ R78, R71, UR48, -R3 ;  /* 0x00000030474e7c23 */ /* 0x000fe20008010803 */
[----:B------:R-:W-:-:S02]  /*2ca0*/  ISETP.GT.AND P3, PT, R39, 0x58, PT ;  /* 0x000000582700780c */ /* 0x000fc40003f64270 */
[----:B------:R-:W-:Y:S01]  /*2cb0*/  FSEL R65, R65, -INF , P4 ;  /* 0xff80000041417808 */ /* 0x000fe20002000000 */
[----:B------:R-:W-:Y:S01]  /*2cc0*/  MUFU.EX2 R11, R11 ;  /* 0x0000000b000b7308 */ /* 0x000fe20000000800 */
[----:B------:R-:W-:Y:S02]  /*2cd0*/  FMNMX.FTZ R74, R64, R23, !PT ;  /* 0x00000017404a7209 */ /* 0x000fe40007810000 */
[----:B------:R-:W-:Y:S02]  /*2ce0*/  ISETP.GT.AND P4, PT, R39, 0x59, PT ;  /* 0x000000592700780c */ /* 0x000fe40003f84270 */
[----:B------:R-:W-:Y:S02]  /*2cf0*/  FSEL R68, R68, -INF , P3 ;  /* 0xff80000044447808 */ /* 0x000fe40001800000 */
[----:B------:R-:W-:Y:S01]  /*2d00*/  FMNMX.FTZ R59, R65, R74, !PT ;  /* 0x0000004a413b7209 */ /* 0x000fe20007810000 */
[----:B------:R2:W-:Y:S01]  /*2d10*/  MUFU.EX2 R23, R63 ;  /* 0x0000003f00177308 */ /* 0x0005e20000000800 */
[----:B------:R-:W-:-:S02]  /*2d20*/  FSEL R69, R69, -INF , P4 ;  /* 0xff80000045457808 */ /* 0x000fc40002000000 */
        /* <DEDUP_REMOVED lines=8> */
[----:B------:R3:W-:Y:S01]  /*2db0*/  MUFU.EX2 R40, R75 ;  /* 0x0000004b00287308 */ /* 0x0007e20000000800 */
[----:B--2---:R-:W-:Y:S01]  /*2dc0*/  FMNMX.FTZ R63, R59, R74, !PT ;  /* 0x0000004a3b3f7209 */ /* 0x004fe20007810000 */
[--C-:B------:R-:W-:Y:S01]  /*2dd0*/  FFMA.FTZ R74, R4, UR48, -R3.reuse ;  /* 0x00000030044a7c23 */ /* 0x100fe20008010803 */
[C---:B------:R-:W-:Y:S01]  /*2de0*/  ISETP.GT.AND P4, PT, R39.reuse, 0x69, PT ;  /* 0x000000692700780c */ /* 0x040fe20003f84270 */
[----:B------:R-:W-:Y:S01]  /*2df0*/  FFMA.FTZ R41, R62, UR48, -R3 ;  /* 0x000000303e297c23 */ /* 0x000fe20008010803 */
[----:B------:R-:W-:Y:S02]  /*2e00*/  FSEL R44, R44, -INF , P3 ;  /* 0xff8000002c2c7808 */ /* 0x000fe40001800000 */
[----:B------:R-:W-:Y:S01]  /*2e10*/  FMNMX.FTZ R63, R58, R63, !PT ;  /* 0x0000003f3a3f7209 */ /* 0x000fe20007810000 */
[----:B------:R-:W-:Y:S01]  /*2e20*/  MUFU.EX2 R12, R12 ;  /* 0x0000000c000c7308 */ /* 0x000fe20000000800 */
[----:B------:R-:W-:-:S02]  /*2e30*/  ISETP.GT.AND P3, PT, R39, 0x70, PT ;  /* 0x000000702700780c */ /* 0x000fc40003f64270 */
[----:B------:R-:W-:Y:S02]  /*2e40*/  FSEL R45, R45, -INF , P4 ;  /* 0xff8000002d2d7808 */ /* 0x000fe40002000000 */
[----:B------:R-:W-:Y:S02]  /*2e50*/  FMNMX.FTZ R4, R44, R63, !PT ;  /* 0x0000003f2c047209 */ /* 0x000fe40007810000 */
[----:B------:R-:W-:Y:S01]  /*2e60*/  ISETP.GT.AND P4, PT, R39, 0x71, PT ;  /* 0x000000712700780c */ /* 0x000fe20003f84270 */
[----:B------:R-:W-:Y:S01]  /*2e70*/  MUFU.EX2 R13, R13 ;  /* 0x0000000d000d7308 */ /* 0x000fe20000000800 */
[----:B------:R-:W-:Y:S02]  /*2e80*/  FSEL R62, R48, -INF , P3 ;  /* 0xff800000303e7808 */ /* 0x000fe40001800000 */
[----:B---3--:R-:W-:Y:S02]  /*2e90*/  FMNMX.FTZ R75, R45, R4, !PT ;  /* 0x000000042d4b7209 */ /* 0x008fe40007810000 */
[----:B------:R-:W-:-:S02]  /*2ea0*/  ISETP.GT.AND P3, PT, R39, 0x78, PT ;  /* 0x000000782700780c */ /* 0x000fc40003f64270 */
[----:B------:R-:W-:Y:S01]  /*2eb0*/  FSEL R63, R49, -INF , P4 ;  /* 0xff800000313f7808 */ /* 0x000fe20002000000 */
[--C-:B------:R-:W-:Y:S01]  /*2ec0*/  FFMA.FTZ R49, R66, UR48, -R3.reuse ;  /* 0x0000003042317c23 */ /* 0x100fe20008010803 */
[----:B------:R-:W-:Y:S01]  /*2ed0*/  FMNMX.FTZ R4, R62, R75, !PT ;  /* 0x0000004b3e047209 */ /* 0x000fe20007810000 */
[----:B------:R2:W-:Y:S01]  /*2ee0*/  MUFU.EX2 R48, R74 ;  /* 0x0000004a00307308 */ /* 0x0005e20000000800 */
[----:B------:R-:W-:Y:S02]  /*2ef0*/  ISETP.GT.AND P4, PT, R39, 0x79, PT ;  /* 0x000000792700780c */ /* 0x000fe40003f84270 */
[----:B------:R-:W-:Y:S02]  /*2f00*/  FSEL R52, R52, -INF , P3 ;  /* 0xff80000034347808 */ /* 0x000fe40001800000 */
[----:B------:R-:W-:Y:S02]  /*2f10*/  FMNMX.FTZ R75, R63, R4, !PT ;  /* 0x000000043f4b7209 */ /* 0x000fe40007810000 */
[----:B------:R-:W-:Y:S01]  /*2f20*/  FSEL R53, R53, -INF , P4 ;  /* 0xff80000035357808 */ /* 0x000fe20002000000 */
[----:B------:R-:W3:Y:S01]  /*2f30*/  MUFU.EX2 R14, R14 ;  /* 0x0000000e000e7308 */ /* 0x000ee20000000800 */
[----:B------:R-:W-:Y:S01]  /*2f40*/  ISETP.GT.AND P3, PT, R39, 0x80, PT ;  /* 0x000000802700780c */ /* 0x000fe20003f64270 */
[----:B--2---:R-:W-:Y:S01]  /*2f50*/  FFMA.FTZ R74, R67, UR48, -R3 ;  /* 0x00000030434a7c23 */ /* 0x004fe20008010803 */
[----:B------:R-:W-:-:S02]  /*2f60*/  FMNMX.FTZ R4, R52, R75, !PT ;  /* 0x0000004b34047209 */ /* 0x000fc40007810000 */
[----:B------:R-:W-:Y:S02]  /*2f70*/  ISETP.GT.AND P4, PT, R39, 0x81, PT ;  /* 0x000000812700780c */ /* 0x000fe40003f84270 */
[----:B------:R-:W-:Y:S01]  /*2f80*/  FSEL R66, R24, -INF , P3 ;  /* 0xff80000018427808 */ /* 0x000fe20001800000 */
[----:B------:R-:W-:Y:S01]  /*2f90*/  MUFU.EX2 R16, R16 ;  /* 0x0000001000107308 */ /* 0x000fe20000000800 */
[----:B------:R-:W-:Y:S02]  /*2fa0*/  FMNMX.FTZ R75, R53, R4, !PT ;  /* 0x00000004354b7209 */ /* 0x000fe40007810000 */
[----:B------:R-:W-:Y:S02]  /*2fb0*/  ISETP.GT.AND P3, PT, R39, 0x88, PT ;  /* 0x000000882700780c */ /* 0x000fe40003f64270 */
[----:B------:R-:W-:Y:S01]  /*2fc0*/  FSEL R67, R25, -INF , P4 ;  /* 0xff80000019437808 */ /* 0x000fe20002000000 */
[----:B------:R-:W-:Y:S01]  /*2fd0*/  FFMA.FTZ R25, R70, UR48, -R3 ;  /* 0x0000003046197c23 */ /* 0x000fe20008010803 */
[----:B------:R-:W-:Y:S01]  /*2fe0*/  FMNMX.FTZ R4, R66, R75, !PT ;  /* 0x0000004b42047209 */ /* 0x000fe20007810000 */
[----:B------:R2:W-:Y:S01]  /*2ff0*/  MUFU.EX2 R24, R74 ;  /* 0x0000004a00187308 */ /* 0x0005e20000000800 */
[----:B------:R-:W-:-:S02]  /*3000*/  ISETP.GT.AND P4, PT, R39, 0x89, PT ;  /* 0x000000892700780c */ /* 0x000fc40003f84270 */
[----:B------:R-:W-:Y:S02]  /*3010*/  FSEL R28, R28, -INF , P3 ;  /* 0xff8000001c1c7808 */ /* 0x000fe40001800000 */
[----:B------:R-:W-:Y:S02]  /*3020*/  FMNMX.FTZ R75, R67, R4, !PT ;  /* 0x00000004434b7209 */ /* 0x000fe40007810000 */
[----:B------:R-:W-:Y:S01]  /*3030*/  ISETP.GT.AND P3, PT, R39, 0x90, PT ;  /* 0x000000902700780c */ /* 0x000fe20003f64270 */
[----:B------:R-:W4:Y:S01]  /*3040*/  MUFU.EX2 R18, R18 ;  /* 0x0000001200127308 */ /* 0x000f220000000800 */
[----:B------:R-:W-:Y:S02]  /*3050*/  FSEL R29, R29, -INF , P4 ;  /* 0xff8000001d1d7808 */ /* 0x000fe40002000000 */
[----:B------:R-:W-:Y:S02]  /*3060*/  FMNMX.FTZ R4, R28, R75, !PT ;  /* 0x0000004b1c047209 */ /* 0x000fe40007810000 */
[----:B------:R-:W-:-:S02]  /*3070*/  ISETP.GT.AND P4, PT, R39, 0x91, PT ;  /* 0x000000912700780c */ /* 0x000fc40003f84270 */
[----:B------:R-:W-:Y:S01]  /*3080*/  FSEL R70, R32, -INF , P3 ;  /* 0xff80000020467808 */ /* 0x000fe20001800000 */
[----:B------:R-:W-:Y:S01]  /*3090*/  MUFU.EX2 R20, R20 ;  /* 0x0000001400147308 */ /* 0x000fe20000000800 */
[----:B------:R-:W-:Y:S02]  /*30a0*/  FMNMX.FTZ R75, R29, R4, !PT ;  /* 0x000000041d4b7209 */ /* 0x000fe40007810000 */
[----:B------:R-:W-:Y:S02]  /*30b0*/  ISETP.GT.AND P3, PT, R39, 0x98, PT ;  /* 0x000000982700780c */ /* 0x000fe40003f64270 */
[----:B------:R-:W-:Y:S01]  /*30c0*/  FSEL R71, R33, -INF , P4 ;  /* 0xff80000021477808 */ /* 0x000fe20002000000 */
[--C-:B------:R-:W-:Y:S01]  /*30d0*/  FFMA.FTZ R33, R42, UR48, -R3.reuse ;  /* 0x000000302a217c23 */ /* 0x100fe20008010803 */
[----:B------:R-:W-:Y:S01]  /*30e0*/  FMNMX.FTZ R4, R70, R75, !PT ;  /* 0x0000004b46047209 */ /* 0x000fe20007810000 */
[--C-:B------:R-:W-:Y:S01]  /*30f0*/  FFMA.FTZ R42, R47, UR48, -R3.reuse ;  /* 0x000000302f2a7c23 */ /* 0x100fe20008010803 */
[----:B------:R-:W-:Y:S01]  /*3100*/  ISETP.GT.AND P4, PT, R39, 0x99, PT ;  /* 0x000000992700780c */ /* 0x000fe20003f84270 */
[--C-:B------:R-:W-:Y:S01]  /*3110*/  FFMA.FTZ R47, R54, UR48, -R3.reuse ;  /* 0x00000030362f7c23 */ /* 0x100fe20008010803 */
[----:B------:R-:W-:Y:S01]  /*3120*/  FSEL R39, R36, -INF , P3 ;  /* 0xff80000024277808 */ /* 0x000fe20001800000 */
[--C-:B------:R-:W-:Y:S01]  /*3130*/  FFMA.FTZ R36, R43, UR48, -R3.reuse ;  /* 0x000000302b247c23 */ /* 0x100fe20008010803 */
[----:B------:R-:W-:Y:S01]  /*3140*/  FMNMX.FTZ R4, R71, R4, !PT ;  /* 0x0000000447047209 */ /* 0x000fe20007810000 */
[--C-:B------:R-:W-:Y:S01]  /*3150*/  FFMA.FTZ R43, R50, UR48, -R3.reuse ;  /* 0x00000030322b7c23 */ /* 0x100fe20008010803 */
[----:B--2---:R-:W-:Y:S01]  /*3160*/  FSEL R74, R37, -INF , P4 ;  /* 0xff800000254a7808 */ /* 0x004fe20002000000 */
[----:B------:R-:W-:Y:S01]  /*3170*/  FFMA.FTZ R50, R55, UR48, -R3 ;  /* 0x0000003037327c23 */ /* 0x000fe20008010803 */
[----:B------:R-:W-:Y:S01]  /*3180*/  FMNMX.FTZ R37, R39, R4, !PT ;  /* 0x0000000427257209 */ /* 0x000fe20007810000 */
[----:B------:R-:W-:Y:S01]  /*3190*/  MUFU.EX2 R32, R78 ;  /* 0x0000004e00207308 */ /* 0x000fe20000000800 */
[----:B-1----:R-:W-:-:S02]  /*31a0*/  F2FP.SATFINITE.E4M3.F32.PACK_AB_MERGE_C R153, R10, R9, RZ ;  /* 0x000000090a99723e */ /* 0x002fc400048070ff */
[----:B------:R-:W-:Y:S01]  /*31b0*/  FMNMX.FTZ R4, R74, R37, !PT ;  /* 0x000000254a047209 */ /* 0x000fe20007810000 */
[--C-:B------:R-:W-:Y:S01]  /*31c0*/  FFMA.FTZ R37, R46, UR48, -R3.reuse ;  /* 0x000000302e257c23 */ /* 0x100fe20008010803 */
[--C-:B------:R-:W-:Y:S01]  /*31d0*/  FFMA.FTZ R46, R51, UR48, -R3.reuse ;  /* 0x00000030332e7c23 */ /* 0x100fe20008010803 */
[----:B------:R-:W-:Y:S01]  /*31e0*/  FFMA.FTZ R3, R2, UR48, -R3 ;  /* 0x0000003002037c23 */ /* 0x000fe20008010803 */
[----:B---3--:R-:W-:Y:S01]  /*31f0*/  F2FP.SATFINITE.E4M3.F32.PACK_AB_MERGE_C R155, R14, R13, RZ ;  /* 0x0000000d0e9b723e */ /* 0x008fe200048070ff */
[----:B------:R-:W1:Y:S01]  /*3200*/  SHFL.BFLY PT, R75, R4, 0x2, 0x1f ;  /* 0x0c401f00044b7f89 */ /* 0x000e6200000e0000 */
[----:B------:R-:W2:Y:S01]  /*3210*/  MUFU.EX2 R22, R22 ;  /* 0x0000001600167308 */ /* 0x000ea20000000800 */
[----:B------:R-:W-:Y:S02]  /*3220*/  F2FP.SATFINITE.E4M3.F32.PACK_AB_MERGE_C R153, R8, R7, R153 ;  /* 0x000000070899723e */ /* 0x000fe40004807099 */
[----:B----4-:R-:W-:Y:S02]  /*3230*/  F2FP.SATFINITE.E4M3.F32.PACK_AB_MERGE_C R149, R18, R17, RZ ;  /* 0x000000111295723e */ /* 0x010fe400048070ff */
[----:B------:R-:W-:-:S02]  /*3240*/  F2FP.SATFINITE.E4M3.F32.PACK_AB_MERGE_C R155, R12, R11, R155 ;  /* 0x0000000b0c9b723e */ /* 0x000fc4000480709b */
[----:B------:R-:W-:Y:S01]  /*3250*/  F2FP.SATFINITE.E4M3.F32.PACK_AB_MERGE_C R149, R16, R15, R149 ;  /* 0x0000000f1095723e */ /* 0x000fe20004807095 */
[----:B------:R-:W-:Y:S08]  /*3260*/  MUFU.EX2 R41, R41 ;  /* 0x0000002900297308 */ /* 0x000ff00000000800 */
[----:B------:R-:W-:Y:S01]  /*3270*/  MUFU.EX2 R49, R49 ;  /* 0x0000003100317308 */ /* 0x000fe20000000800 */
[----:B--2---:R-:W-:-:S04]  /*3280*/  F2FP.SATFINITE.E4M3.F32.PACK_AB_MERGE_C R151, R22, R21, RZ ;  /* 0x000000151697723e */ /* 0x004fc800048070ff */
[----:B------:R-:W-:Y:S02]  /*3290*/  F2FP.SATFINITE.E4M3.F32.PACK_AB_MERGE_C R151, R20, R19, R151 ;  /* 0x000000131497723e */ /* 0x000fe40004807097 */
[----:B-1----:R-:W-:Y:S01]  /*32a0*/  FMNMX.FTZ R75, R4, R75, !PT ;  /* 0x0000004b044b7209 */ /* 0x002fe20007810000 */
[----:B------:R-:W-:Y:S04]  /*32b0*/  MUFU.EX2 R25, R25 ;  /* 0x0000001900197308 */ /* 0x000fe80000000800 */
[----:B------:R-:W1:Y:S04]  /*32c0*/  SHFL.BFLY PT, R4, R75, 0x1, 0x1f ;  /* 0x0c201f004b047f89 */ /* 0x000e6800000e0000 */
[----:B------:R-:W-:Y:S08]  /*32d0*/  MUFU.EX2 R33, R33 ;  /* 0x0000002100217308 */ /* 0x000ff00000000800 */
[----:B------:R-:W-:Y:S08]  /*32e0*/  MUFU.EX2 R36, R36 ;  /* 0x0000002400247308 */ /* 0x000ff00000000800 */
[----:B------:R-:W-:Y:S01]  /*32f0*/  MUFU.EX2 R37, R37 ;  /* 0x0000002500257308 */ /* 0x000fe20000000800 */
[----:B-1----:R-:W-:Y:S01]  /*3300*/  FMNMX.FTZ R4, R75, R4, !PT ;  /* 0x000000044b047209 */ /* 0x002fe20007810000 */
[----:B------:R-:W-:-:S03]  /*3310*/  IMAD.U32 R75, RZ, RZ, UR48 ;  /* 0x00000030ff4b7e24 */ /* 0x000fc6000f8e00ff */
[C---:B------:R-:W-:Y:S01]  /*3320*/  FSETP.NEU.FTZ.AND P3, PT, R4.reuse, -INF , PT ;  /* 0xff8000000400780b */ /* 0x040fe20003f7d000 */
[----:B------:R-:W-:Y:S02]  /*3330*/  FFMA.FTZ R75, R4, R75, -8 ;  /* 0xc1000000044b7423 */ /* 0x000fe4000001004b */
[----:B------:R-:W-:Y:S03]  /*3340*/  MUFU.EX2 R42, R42 ;  /* 0x0000002a002a7308 */ /* 0x000fe60000000800 */
[----:B------:R-:W-:Y:S02]  /*3350*/  FSEL R75, R75, RZ, P3 ;  /* 0x000000ff4b4b7208 */ /* 0x000fe40001800000 */
[----:B------:R-:W-:-:S03]  /*3360*/  PLOP3.LUT P3, PT, PT, PT, UP1, 0x80, 0x0 ;  /* 0x000000000000781c */ /* 0x000fc60003f6f018 */
        /* <DEDUP_REMOVED lines=16> */
[----:B------:R-:W1:Y:S01]  /*3470*/  MUFU.EX2 R51, R51 ;  /* 0x0000003300337308 */ /* 0x000e620000000800 */
[--C-:B------:R-:W-:Y:S01]  /*3480*/  FFMA.FTZ R85, R61, UR48, -R75.reuse ;  /* 0x000000303d557c23 */ /* 0x100fe2000801084b */
[--C-:B------:R-:W-:Y:S01]  /*3490*/  FFMA.FTZ R60, R64, UR48, -R75.reuse ;  /* 0x00000030403c7c23 */ /* 0x100fe2000801084b */
[--C-:B------:R-:W-:Y:S01]  /*34a0*/  FFMA.FTZ R61, R65, UR48, -R75.reuse ;  /* 0x00000030413d7c23 */ /* 0x100fe2000801084b */
[--C-:B------:R-:W-:Y:S01]  /*34b0*/  FFMA.FTZ R64, R68, UR48, -R75.reuse ;  /* 0x0000003044407c23 */ /* 0x100fe2000801084b */
[--C-:B------:R-:W-:Y:S01]  /*34c0*/  FFMA.FTZ R65, R69, UR48, -R75.reuse ;  /* 0x0000003045417c23 */ /* 0x100fe2000801084b */
[----:B------:R-:W-:Y:S01]  /*34d0*/  FADD.FTZ R68, R7, R8 ;  /* 0x0000000807447221 */ /* 0x000fe20000010000 */
        /* <DEDUP_REMOVED lines=11> */
[----:B------:R-:W-:Y:S01]  /*3590*/  FADD.FTZ R89, R11, R90 ;  /* 0x0000005a0b597221 */ /* 0x000fe20000010000 */
[--C-:B------:R-:W-:Y:S01]  /*35a0*/  FFMA.FTZ R57, R57, UR48, -R75.reuse ;  /* 0x0000003039397c23 */ /* 0x100fe2000801084b */
[----:B------:R-:W-:Y:S01]  /*35b0*/  @!P1 PRMT R68, RZ, 0x654, R68 ;  /* 0x00000654ff449816 */ /* 0x000fe20000000044 */
[----:B------:R-:W-:Y:S01]  /*35c0*/  FFMA.FTZ R62, R62, UR48, -R75 ;  /* 0x000000303e3e7c23 */ /* 0x000fe2000801084b */
[----:B------:R-:W-:Y:S01]  /*35d0*/  FADD.FTZ R90, R12, R89 ;  /* 0x000000590c5a7221 */ /* 0x000fe20000010000 */
[----:B------:R-:W-:Y:S01]  /*35e0*/  FFMA.FTZ R59, R59, UR48, -R75 ;  /* 0x000000303b3b7c23 */ /* 0x000fe2000801084b */
[----:B------:R-:W1:Y:S01]  /*35f0*/  MUFU.EX2 R54, R54 ;  /* 0x0000003600367308 */ /* 0x000e620000000800 */
[----:B--2---:R-:W-:Y:S01]  /*3600*/  FADD.FTZ R88, R78, R69 ;  /* 0x000000454e587221 */ /* 0x004fe20000010000 */
[----:B------:R2:W-:Y:S01]  /*3610*/  @!P1 SYNCS.ARRIVE.TRANS64.RED.A1T0 RZ, [R68+URZ], RZ ;  /* 0x000000ff44ff99a7 */ /* 0x0005e2000810043f */
[----:B------:R-:W-:Y:S01]  /*3620*/  FADD.FTZ R89, R13, R90 ;  /* 0x0000005a0d597221 */ /* 0x000fe20000010000 */
[--C-:B------:R-:W-:Y:S01]  /*3630*/  FFMA.FTZ R58, R58, UR48, -R75.reuse ;  /* 0x000000303a3a7c23 */ /* 0x100fe2000801084b */
[--C-:B------:R-:W-:Y:S01]  /*3640*/  FFMA.FTZ R44, R44, UR48, -R75.reuse ;  /* 0x000000302c2c7c23 */ /* 0x100fe2000801084b */
[--C-:B------:R-:W-:Y:S01]  /*3650*/  FFMA.FTZ R45, R45, UR48, -R75.reuse ;  /* 0x000000302d2d7c23 */ /* 0x100fe2000801084b */
[--C-:B------:R-:W-:Y:S01]  /*3660*/  FFMA.FTZ R63, R63, UR48, -R75.reuse ;  /* 0x000000303f3f7c23 */ /* 0x100fe2000801084b */
[----:B------:R-:W4:Y:S01]  /*3670*/  MUFU.EX2 R55, R55 ;  /* 0x0000003700377308 */ /* 0x000f220000000800 */
[----:B---3--:R-:W-:Y:S01]  /*3680*/  FADD.FTZ R69, R79, R88 ;  /* 0x000000584f457221 */ /* 0x008fe20000010000 */
[--C-:B------:R-:W-:Y:S01]  /*3690*/  FFMA.FTZ R52, R52, UR48, -R75.reuse ;  /* 0x0000003034347c23 */ /* 0x100fe2000801084b */
[--C-:B------:R-:W-:Y:S01]  /*36a0*/  FFMA.FTZ R53, R53, UR48, -R75.reuse ;  /* 0x0000003035357c23 */ /* 0x100fe2000801084b */
[--C-:B------:R-:W-:Y:S01]  /*36b0*/  FFMA.FTZ R66, R66, UR48, -R75.reuse ;  /* 0x0000003042427c23 */ /* 0x100fe2000801084b */
[--C-:B------:R-:W-:Y:S01]  /*36c0*/  FFMA.FTZ R67, R67, UR48, -R75.reuse ;  /* 0x0000003043437c23 */ /* 0x100fe2000801084b */
[--C-:B------:R-:W-:Y:S01]  /*36d0*/  FFMA.FTZ R70, R70, UR48, -R75.reuse ;  /* 0x0000003046467c23 */ /* 0x100fe2000801084b */
[----:B------:R-:W-:Y:S01]  /*36e0*/  FFMA.FTZ R71, R71, UR48, -R75 ;  /* 0x0000003047477c23 */ /* 0x000fe2000801084b */
[----:B------:R-:W2:Y:S01]  /*36f0*/  MUFU.EX2 R82, R82 ;  /* 0x0000005200527308 */ /* 0x000ea20000000800 */
[----:B-1----:R-:W-:Y:S01]  /*3700*/  FADD.FTZ R88, R54, R69 ;  /* 0x0000004536587221 */ /* 0x002fe20000010000 */
[--C-:B------:R-:W-:Y:S01]  /*3710*/  FFMA.FTZ R39, R39, UR48, -R75.reuse ;  /* 0x0000003027277c23 */ /* 0x100fe2000801084b */
[----:B------:R-:W-:Y:S01]  /*3720*/  FFMA.FTZ R74, R74, UR48, -R75 ;  /* 0x000000304a4a7c23 */ /* 0x000fe2000801084b */
[----:B------:R-:W-:-:S04]  /*3730*/  F2FP.SATFINITE.E4M3.F32.PACK_AB_MERGE_C R78, R79, R78, RZ ;  /* 0x0000004e4f4e723e */ /* 0x000fc800048070ff */
[----:B------:R-:W1:Y:S01]  /*3740*/  MUFU.EX2 R83, R83 ;  /* 0x0000005300537308 */ /* 0x000e620000000800 */
[----:B----4-:R-:W-:Y:S01]  /*3750*/  FADD.FTZ R69, R55, R88 ;  /* 0x0000005837457221 */ /* 0x010fe20000010000 */
[----:B------:R-:W-:Y:S01]  /*3760*/  FADD.FTZ R88, R14, R89 ;  /* 0x000000590e587221 */ /* 0x000fe20000010000 */
[----:B------:R-:W-:-:S03]  /*3770*/  F2FP.SATFINITE.E4M3.F32.PACK_AB_MERGE_C R152, R51, R2, R78 ;  /* 0x000000023398723e */ /* 0x000fc6000480704e */
[----:B------:R-:W-:Y:S02]  /*3780*/  FADD.FTZ R89, R15, R88 ;  /* 0x000000580f597221 */ /* 0x000fe40000010000 */
[----:B------:R-:W3:Y:S01]  /*3790*/  MUFU.EX2 R72, R72 ;  /* 0x0000004800487308 */ /* 0x000ee20000000800 */
[----:B--2---:R-:W-:Y:S01]  /*37a0*/  FADD.FTZ R68, R82, R69 ;  /* 0x0000004552447221 */ /* 0x004fe20000010000 */
[----:B------:R-:W-:-:S04]  /*37b0*/  FADD.FTZ R88, R16, R89 ;  /* 0x0000005910587221 */ /* 0x000fc80000010000 */
[----:B------:R-:W-:Y:S02]  /*37c0*/  FADD.FTZ R89, R17, R88 ;  /* 0x0000005811597221 */ /* 0x000fe40000010000 */
[----:B------:R-:W2:Y:S01]  /*37d0*/  MUFU.EX2 R73, R73 ;  /* 0x0000004900497308 */ /* 0x000ea20000000800 */
[C---:B-1----:R-:W-:Y:S01]  /*37e0*/  FADD.FTZ R69, R83.reuse, R68 ;  /* 0x0000004453457221 */ /* 0x042fe20000010000 */
[----:B------:R-:W-:Y:S01]  /*37f0*/  FADD.FTZ R90, R18, R89 ;  /* 0x00000059125a7221 */ /* 0x000fe20000010000 */
[----:B------:R-:W-:-:S03]  /*3800*/  F2FP.SATFINITE.E4M3.F32.PACK_AB_MERGE_C R82, R83, R82, RZ ;  /* 0x000000525352723e */ /* 0x000fc600048070ff */
[----:B------:R-:W-:Y:S01]  /*3810*/  FADD.FTZ R91, R19, R90 ;  /* 0x0000005a135b7221 */ /* 0x000fe20000010000 */
[----:B------:R-:W-:Y:S01]  /*3820*/  F2FP.SATFINITE.E4M3.F32.PACK_AB_MERGE_C R154, R55, R54, R82 ;  /* 0x00000036379a723e */ /* 0x000fe20004807052 */
[----:B------:R-:W1:Y:S01]  /*3830*/  MUFU.EX2 R86, R86 ;  /* 0x0000005600567308 */ /* 0x000e620000000800 */
[----:B---3--:R-:W-:Y:S01]  /*3840*/  FADD.FTZ R68, R72, R69 ;  /* 0x0000004548447221 */ /* 0x008fe20000010000 */
[----:B------:R-:W-:Y:S01]  /*3850*/  FADD.FTZ R90, R20, R91 ;  /* 0x0000005b145a7221 */ /* 0x000fe20000010000 */
[----:B------:R-:W-:-:S03]  /*3860*/  CS2R R54, SRZ ;  /* 0x0000000000367805 */ /* 0x000fc6000001ff00 */
[----:B------:R-:W-:Y:S02]  /*3870*/  FADD.FTZ R91, R21, R90 ;  /* 0x0000005a155b7221 */ /* 0x000fe40000010000 */
[----:B------:R-:W3:Y:S01]  /*3880*/  MUFU.EX2 R87, R87 ;  /* 0x0000005700577308 */ /* 0x000ee20000000800 */
[----:B--2---:R-:W-:Y:S01]  /*3890*/  FADD.FTZ R69, R73, R68 ;  /* 0x0000004449457221 */ /* 0x004fe20000010000 */
[----:B------:R-:W-:-:S06]  /*38a0*/  FFMA.FTZ R68, R28, UR48, -R75 ;  /* 0x000000301c447c23 */ /* 0x000fcc000801084b */
[----:B------:R-:W2:Y:S01]  /*38b0*/  MUFU.EX2 R76, R76 ;  /* 0x0000004c004c7308 */ /* 0x000ea20000000800 */
[----:B-1----:R-:W-:Y:S01]  /*38c0*/  FADD.FTZ R88, R86, R69 ;  /* 0x0000004556587221 */ /* 0x002fe20000010000 */
[----:B------:R-:W-:-:S06]  /*38d0*/  FFMA.FTZ R69, R29, UR48, -R75 ;  /* 0x000000301d457c23 */ /* 0x000fcc000801084b */
[----:B------:R-:W1:Y:S01]  /*38e0*/  MUFU.EX2 R77, R77 ;  /* 0x0000004d004d7308 */ /* 0x000e620000000800 */
[C---:B---3--:R-:W-:Y:S01]  /*38f0*/  FADD.FTZ R89, R87.reuse, R88 ;  /* 0x0000005857597221 */ /* 0x048fe20000010000 */
[----:B------:R-:W-:-:S04]  /*3900*/  F2FP.SATFINITE.E4M3.F32.PACK_AB_MERGE_C R86, R87, R86, RZ ;  /* 0x000000565756723e */ /* 0x000fc800048070ff */
[----:B------:R-:W-:Y:S02]  /*3910*/  F2FP.SATFINITE.E4M3.F32.PACK_AB_MERGE_C R148, R73, R72, R86 ;  /* 0x000000484994723e */ /* 0x000fe40004807056 */
[----:B------:R-:W3:Y:S01]  /*3920*/  MUFU.EX2 R80, R80 ;  /* 0x0000005000507308 */ /* 0x000ee20000000800 */
[----:B--2---:R-:W-:-:S07]  /*3930*/  FADD.FTZ R88, R76, R89 ;  /* 0x000000594c587221 */ /* 0x004fce0000010000 */
[----:B------:R-:W2:Y:S01]  /*3940*/  MUFU.EX2 R81, R81 ;  /* 0x0000005100517308 */ /* 0x000ea20000000800 */
[----:B-1----:R-:W-:Y:S01]  /*3950*/  FADD.FTZ R89, R77, R88 ;  /* 0x000000584d597221 */ /* 0x002fe20000010000 */
[----:B------:R-:W-:-:S04]  /*3960*/  FADD.FTZ R88, R22, R91 ;  /* 0x0000005b16587221 */ /* 0x000fc80000010000 */
[----:B------:R-:W-:Y:S02]  /*3970*/  FADD.FTZ R75, R23, R88 ;  /* 0x00000058174b7221 */ /* 0x000fe40000010000 */
[----:B------:R-:W1:Y:S02]  /*3980*/  MUFU.EX2 R56, R56 ;  /* 0x0000003800387308 */ /* 0x000e640000000800 */
[----:B------:R-:W-:-:S04]  /*3990*/  FADD.FTZ R14, R40, R75 ;  /* 0x0000004b280e7221 */ /* 0x000fc80000010000 */
[----:B------:R-:W-:Y:S01]  /*39a0*/  FADD.FTZ R13, R41, R14 ;  /* 0x0000000e290d7221 */ /* 0x000fe20000010000 */
[C---:B------:R-:W-:Y:S01]  /*39b0*/  F2FP.SATFINITE.E4M3.F32.PACK_AB_MERGE_C R41, R48.reuse, R41, RZ ;  /* 0x000000293029723e */ /* 0x040fe200048070ff */
[----:B------:R-:W4:Y:S02]  /*39c0*/  MUFU.EX2 R57, R57 ;  /* 0x0000003900397308 */ /* 0x000f240000000800 */
[----:B------:R-:W-:Y:S01]  /*39d0*/  FADD.FTZ R48, R48, R13 ;  /* 0x0000000d30307221 */ /* 0x000fe20000010000 */
[----:B------:R-:W-:Y:S02]  /*39e0*/  F2FP.SATFINITE.E4M3.F32.PACK_AB_MERGE_C R145, R40, R23, R41 ;  /* 0x000000172891723e */ /* 0x000fe40004807029 */
[----:B------:R-:W-:Y:S01]  /*39f0*/  CS2R R40, SRZ ;  /* 0x0000000000287805 */ /* 0x000fe2000001ff00 */
[----:B------:R-:W-:Y:S02]  /*3a00*/  FADD.FTZ R13, R49, R48 ;  /* 0x00000030310d7221 */ /* 0x000fe40000010000 */
[----:B------:R-:W5:Y:S02]  /*3a10*/  MUFU.EX2 R84, R84 ;  /* 0x0000005400547308 */ /* 0x000f640000000800 */
[----:B------:R-:W-:-:S04]  /*3a20*/  FADD.FTZ R14, R24, R13 ;  /* 0x0000000d180e7221 */ /* 0x000fc80000010000 */
[----:B------:R-:W-:Y:S01]  /*3a30*/  FADD.FTZ R13, R25, R14 ;  /* 0x0000000e190d7221 */ /* 0x000fe20000010000 */
[C---:B------:R-:W-:Y:S01]  /*3a40*/  F2FP.SATFINITE.E4M3.F32.PACK_AB_MERGE_C R25, R32.reuse, R25, RZ ;  /* 0x000000192019723e */ /* 0x040fe200048070ff */
[----:B------:R3:W-:Y:S02]  /*3a50*/  MUFU.EX2 R28, R62 ;  /* 0x0000003e001c7308 */ /* 0x0007e40000000800 */
[----:B------:R-:W-:Y:S01]  /*3a60*/  FADD.FTZ R32, R32, R13 ;  /* 0x0000000d20207221 */ /* 0x000fe20000010000 */
[----:B------:R-:W-:Y:S02]  /*3a70*/  F2FP.SATFINITE.E4M3.F32.PACK_AB_MERGE_C R147, R24, R49, R25 ;  /* 0x000000311893723e */ /* 0x000fe40004807019 */
[----:B------:R-:W-:Y:S02]  /*3a80*/  CS2R R24, SRZ ;  /* 0x0000000000187805 */ /* 0x000fe4000001ff00 */
[----:B------:R-:W-:Y:S01]  /*3a90*/  CS2R R48, SRZ ;  /* 0x0000000000307805 */ /* 0x000fe2000001ff00 */
[----:B------:R-:W0:Y:S01]  /*3aa0*/  MUFU.EX2 R85, R85 ;  /* 0x0000005500557308 */ /* 0x000e220000000800 */
[----:B---3--:R-:W-:Y:S01]  /*3ab0*/  FADD.FTZ R62, R80, R89 ;  /* 0x00000059503e7221 */ /* 0x008fe20000010000 */
[----:B--2---:R-:W-:-:S03]  /*3ac0*/  F2FP.SATFINITE.E4M3.F32.PACK_AB_MERGE_C R80, R81, R80, RZ ;  /* 0x000000505150723e */ /* 0x004fc600048070ff */
[----:B------:R-:W-:Y:S01]  /*3ad0*/  FADD.FTZ R9, R81, R62 ;  /* 0x0000003e51097221 */ /* 0x000fe20000010000 */
[----:B------:R-:W-:Y:S02]  /*3ae0*/  F2FP.SATFINITE.E4M3.F32.PACK_AB_MERGE_C R150, R77, R76, R80 ;  /* 0x0000004c4d96723e */ /* 0x000fe40004807050 */
[----:B------:R-:W2:Y:S01]  /*3af0*/  MUFU.EX2 R60, R60 ;  /* 0x0000003c003c7308 */ /* 0x000ea20000000800 */
[----:B-1----:R-:W-:-:S04]  /*3b00*/  FADD.FTZ R10, R56, R9 ;  /* 0x00000009380a7221 */ /* 0x002fc80000010000 */
[----:B----4-:R-:W-:-:S03]  /*3b10*/  FADD.FTZ R9, R57, R10 ;  /* 0x0000000a39097221 */ /* 0x010fc60000010000 */
[----:B------:R-:W1:Y:S01]  /*3b20*/  MUFU.EX2 R61, R61 ;  /* 0x0000003d003d7308 */ /* 0x000e620000000800 */
[----:B-----5:R-:W-:Y:S01]  /*3b30*/  FADD.FTZ R10, R84, R9 ;  /* 0x00000009540a7221 */ /* 0x020fe20000010000 */
[----:B0-----:R-:W-:-:S03]  /*3b40*/  F2FP.SATFINITE.E4M3.F32.PACK_AB_MERGE_C R84, R85, R84, RZ ;  /* 0x000000545554723e */ /* 0x001fc600048070ff */
[----:B------:R-:W-:Y:S01]  /*3b50*/  FADD.FTZ R9, R85, R10 ;  /* 0x0000000a55097221 */ /* 0x000fe20000010000 */
[----:B------:R-:W-:Y:S02]  /*3b60*/  F2FP.SATFINITE.E4M3.F32.PACK_AB_MERGE_C R144, R57, R56, R84 ;  /* 0x000000383990723e */ /* 0x000fe40004807054 */
[----:B------:R-:W0:Y:S01]  /*3b70*/  MUFU.EX2 R64, R64 ;  /* 0x0000004000407308 */ /* 0x000e220000000800 */
[----:B--2---:R-:W-:-:S07]  /*3b80*/  FADD.FTZ R10, R60, R9 ;  /* 0x000000093c0a7221 */ /* 0x004fce0000010000 */
[----:B------:R-:W2:Y:S01]  /*3b90*/  MUFU.EX2 R65, R65 ;  /* 0x0000004100417308 */ /* 0x000ea20000000800 */
[----:B-1----:R-:W-:-:S07]  /*3ba0*/  FADD.FTZ R9, R61, R10 ;  /* 0x0000000a3d097221 */ /* 0x002fce0000010000 */
[----:B------:R-:W1:Y:S01]  /*3bb0*/  MUFU.EX2 R59, R59 ;  /* 0x0000003b003b7308 */ /* 0x000e620000000800 */
[----:B0-----:R-:W-:Y:S01]  /*3bc0*/  FADD.FTZ R8, R64, R9 ;  /* 0x0000000940087221 */ /* 0x001fe20000010000 */
[----:B------:R-:W-:-:S06]  /*3bd0*/  FADD.FTZ R9, R33, R32 ;  /* 0x0000002021097221 */ /* 0x000fcc0000010000 */
[----:B------:R-:W0:Y:S01]  /*3be0*/  MUFU.EX2 R58, R58 ;  /* 0x0000003a003a7308 */ /* 0x000e220000000800 */
[C---:B--2---:R-:W-:Y:S01]  /*3bf0*/  FADD.FTZ R8, R65.reuse, R8 ;  /* 0x0000000841087221 */ /* 0x044fe20000010000 */
[----:B------:R-:W-:-:S04]  /*3c00*/  F2FP.SATFINITE.E4M3.F32.PACK_AB_MERGE_C R64, R65, R64, RZ ;  /* 0x000000404140723e */ /* 0x000fc800048070ff */
[----:B------:R-:W-:Y:S02]  /*3c10*/  F2FP.SATFINITE.E4M3.F32.PACK_AB_MERGE_C R146, R61, R60, R64 ;  /* 0x0000003c3d92723e */ /* 0x000fe40004807040 */
[----:B------:R-:W2:Y:S01]  /*3c20*/  MUFU.EX2 R44, R44 ;  /* 0x0000002c002c7308 */ /* 0x000ea20000000800 */
[----:B-1----:R-:W-:Y:S01]  /*3c30*/  FADD.FTZ R7, R59, R8 ;  /* 0x000000083b077221 */ /* 0x002fe20000010000 */
[----:B------:R-:W-:-:S04]  /*3c40*/  FADD.FTZ R8, R36, R9 ;  /* 0x0000000924087221 */ /* 0x000fc80000010000 */
[----:B------:R-:W-:Y:S01]  /*3c50*/  FADD.FTZ R9, R37, R8 ;  /* 0x0000000825097221 */ /* 0x000fe20000010000 */
[----:B------:R-:W-:Y:S01]  /*3c60*/  F2FP.SATFINITE.E4M3.F32.PACK_AB_MERGE_C R37, R42, R37, RZ ;  /* 0x000000252a25723e */ /* 0x000fe200048070ff */
[----:B------:R-:W1:Y:S01]  /*3c70*/  MUFU.EX2 R45, R45 ;  /* 0x0000002d002d7308 */ /* 0x000e620000000800 */
[----:B0-----:R-:W-:Y:S01]  /*3c80*/  FADD.FTZ R7, R58, R7 ;  /* 0x000000073a077221 */ /* 0x001fe20000010000 */
[----:B------:R-:W-:Y:S01]  /*3c90*/  FADD.FTZ R42, R42, R9 ;  /* 0x000000092a2a7221 */ /* 0x000fe20000010000 */
[----:B------:R-:W-:Y:S02]  /*3ca0*/  F2FP.SATFINITE.E4M3.F32.PACK_AB_MERGE_C R141, R36, R33, R37 ;  /* 0x00000021248d723e */ /* 0x000fe40004807025 */
[----:B------:R-:W-:Y:S02]  /*3cb0*/  CS2R R32, SRZ ;  /* 0x0000000000207805 */ /* 0x000fe4000001ff00 */
[----:B------:R-:W-:Y:S01]  /*3cc0*/  CS2R R36, SRZ ;  /* 0x0000000000247805 */ /* 0x000fe2000001ff00 */
[----:B------:R-:W0:Y:S01]  /*3cd0*/  MUFU.EX2 R46, R46 ;  /* 0x0000002e002e7308 */ /* 0x000e220000000800 */
[----:B--2---:R-:W-:Y:S01]  /*3ce0*/  FADD.FTZ R8, R44, R7 ;  /* 0x000000072c087221 */ /* 0x004fe20000010000 */
[----:B------:R-:W-:-:S06]  /*3cf0*/  FADD.FTZ R7, R43, R42 ;  /* 0x0000002a2b077221 */ /* 0x000fcc0000010000 */
[----:B------:R-:W2:Y:S01]  /*3d00*/  MUFU.EX2 R29, R63 ;  /* 0x0000003f001d7308 */ /* 0x000ea20000000800 */
[C---:B-1----:R-:W-:Y:S01]  /*3d10*/  F2FP.SATFINITE.E4M3.F32.PACK_AB_MERGE_C R44, R45.reuse, R44, RZ ;  /* 0x0000002c2d2c723e */ /* 0x042fe200048070ff */
[----:B------:R-:W-:-:S03]  /*3d20*/  FADD.FTZ R45, R45, R8 ;  /* 0x000000082d2d7221 */ /* 0x000fc60000010000 */
[----:B------:R-:W-:Y:S01]  /*3d30*/  F2FP.SATFINITE.E4M3.F32.PACK_AB_MERGE_C R140, R58, R59, R44 ;  /* 0x0000003b3a8c723e */ /* 0x000fe2000480702c */
[----:B------:R-:W-:Y:S01]  /*3d40*/  FADD.FTZ R8, R28, R45 ;  /* 0x0000002d1c087221 */ /* 0x000fe20000010000 */
[----:B------:R-:W-:Y:S01]  /*3d50*/  CS2R R44, SRZ ;  /* 0x00000000002c7805 */ /* 0x000fe2000001ff00 */
[----:B------:R-:W-:Y:S01]  /*3d60*/  MUFU.EX2 R47, R47 ;  /* 0x0000002f002f7308 */ /* 0x000fe20000000800 */
[----:B0-----:R-:W-:-:S07]  /*3d70*/  FADD.FTZ R10, R46, R7 ;  /* 0x000000072e0a7221 */ /* 0x001fce0000010000 */
[----:B------:R-:W0:Y:S01]  /*3d80*/  MUFU.EX2 R50, R50 ;  /* 0x0000003200327308 */ /* 0x000e220000000800 */
[----:B--2---:R-:W-:-:S07]  /*3d90*/  FADD.FTZ R7, R29, R8 ;  /* 0x000000081d077221 */ /* 0x004fce0000010000 */
[----:B------:R-:W1:Y:S08]  /*3da0*/  MUFU.EX2 R52, R52 ;  /* 0x0000003400347308 */ /* 0x000e700000000800 */
[----:B------:R-:W2:Y:S01]  /*3db0*/  MUFU.EX2 R53, R53 ;  /* 0x0000003500357308 */ /* 0x000ea20000000800 */
[----:B0-----:R-:W-:Y:S01]  /*3dc0*/  F2FP.SATFINITE.E4M3.F32.PACK_AB_MERGE_C R9, R50, R47, RZ ;  /* 0x0000002f3209723e */ /* 0x001fe200048070ff */
[----:B------:R-:W-:-:S03]  /*3dd0*/  FADD.FTZ R47, R47, R10 ;  /* 0x0000000a2f2f7221 */ /* 0x000fc60000010000 */
[----:B------:R-:W-:Y:S01]  /*3de0*/  F2FP.SATFINITE.E4M3.F32.PACK_AB_MERGE_C R143, R46, R43, R9 ;  /* 0x0000002b2e8f723e */ /* 0x000fe20004807009 */
[----:B------:R-:W-:Y:S01]  /*3df0*/  FADD.FTZ R47, R50, R47 ;  /* 0x0000002f322f7221 */ /* 0x000fe20000010000 */
[----:B------:R-:W-:Y:S01]  /*3e00*/  CS2R R42, SRZ ;  /* 0x00000000002a7805 */ /* 0x000fe2000001ff00 */
[----:B------:R-:W-:Y:S01]  /*3e10*/  MUFU.EX2 R30, R30 ;  /* 0x0000001e001e7308 */ /* 0x000fe20000000800 */
[----:B-1----:R-:W-:Y:S01]  /*3e20*/  FADD.FTZ R8, R52, R7 ;  /* 0x0000000734087221 */ /* 0x002fe20000010000 */
[----:B------:R-:W-:-:S06]  /*3e30*/  CS2R R50, SRZ ;  /* 0x0000000000327805 */ /* 0x000fcc000001ff00 */
[----:B------:R-:W0:Y:S01]  /*3e40*/  MUFU.EX2 R31, R31 ;  /* 0x0000001f001f7308 */ /* 0x000e220000000800 */
[C---:B--2---:R-:W-:Y:S01]  /*3e50*/  F2FP.SATFINITE.E4M3.F32.PACK_AB_MERGE_C R52, R53.reuse, R52, RZ ;  /* 0x000000343534723e */ /* 0x044fe200048070ff */
[----:B------:R-:W-:-:S03]  /*3e60*/  FADD.FTZ R53, R53, R8 ;  /* 0x0000000835357221 */ /* 0x000fc60000010000 */
[----:B------:R-:W-:Y:S02]  /*3e70*/  F2FP.SATFINITE.E4M3.F32.PACK_AB_MERGE_C R142, R29, R28, R52 ;  /* 0x0000001c1d8e723e */ /* 0x000fe40004807034 */
[----:B------:R-:W-:Y:S01]  /*3e80*/  CS2R R28, SRZ ;  /* 0x00000000001c7805 */ /* 0x000fe2000001ff00 */
[----:B------:R-:W1:Y:S08]  /*3e90*/  MUFU.EX2 R26, R26 ;  /* 0x0000001a001a7308 */ /* 0x000e700000000800 */
[----:B------:R-:W2:Y:S01]  /*3ea0*/  MUFU.EX2 R66, R66 ;  /* 0x0000004200427308 */ /* 0x000ea20000000800 */
[----:B0-----:R-:W-:-:S07]  /*3eb0*/  F2FP.SATFINITE.E4M3.F32.PACK_AB_MERGE_C R7, R31, R30, RZ ;  /* 0x0000001e1f07723e */ /* 0x001fce00048070ff */
[----:B------:R-:W0:Y:S01]  /*3ec0*/  MUFU.EX2 R27, R27 ;  /* 0x0000001b001b7308 */ /* 0x000e220000000800 */
[----:B-1----:R-:W-:Y:S01]  /*3ed0*/  FADD.FTZ R8, R26, R47 ;  /* 0x0000002f1a087221 */ /* 0x002fe20000010000 */
[----:B------:R-:W-:-:S06]  /*3ee0*/  CS2R R46, SRZ ;  /* 0x00000000002e7805 */ /* 0x000fcc000001ff00 */
[----:B------:R-:W1:Y:S01]  /*3ef0*/  MUFU.EX2 R67, R67 ;  /* 0x0000004300437308 */ /* 0x000e620000000800 */
[----:B--2---:R-:W-:Y:S01]  /*3f00*/  FADD.FTZ R2, R66, R53 ;  /* 0x0000003542027221 */ /* 0x004fe20000010000 */
[----:B------:R-:W-:-:S06]  /*3f10*/  CS2R R52, SRZ ;  /* 0x0000000000347805 */ /* 0x000fcc000001ff00 */
[----:B------:R-:W2:Y:S01]  /*3f20*/  MUFU.EX2 R68, R68 ;  /* 0x0000004400447308 */ /* 0x000ea20000000800 */
[C---:B0-----:R-:W-:Y:S01]  /*3f30*/  F2FP.SATFINITE.E4M3.F32.PACK_AB_MERGE_C R137, R27.reuse, R26, R7 ;  /* 0x0000001a1b89723e */ /* 0x041fe20004807007 */
[----:B------:R-:W-:-:S04]  /*3f40*/  FADD.FTZ R27, R27, R8 ;  /* 0x000000081b1b7221 */ /* 0x000fc80000010000 */
[----:B------:R-:W-:Y:S01]  /*3f50*/  FADD.FTZ R30, R30, R27 ;  /* 0x0000001b1e1e7221 */ /* 0x000fe20000010000 */
[----:B------:R-:W-:Y:S01]  /*3f60*/  CS2R R26, SRZ ;  /* 0x00000000001a7805 */ /* 0x000fe2000001ff00 */
[----:B------:R-:W0:Y:S01]  /*3f70*/  MUFU.EX2 R69, R69 ;  /* 0x0000004500457308 */ /* 0x000e220000000800 */
[----:B-1----:R-:W-:Y:S01]  /*3f80*/  FADD.FTZ R7, R67, R2 ;  /* 0x0000000243077221 */ /* 0x002fe20000010000 */
[----:B------:R-:W-:-:S06]  /*3f90*/  FADD.FTZ R31, R31, R30 ;  /* 0x0000001e1f1f7221 */ /* 0x000fcc0000010000 */
[----:B------:R-:W-:Y:S01]  /*3fa0*/  MUFU.EX2 R38, R38 ;  /* 0x0000002600267308 */ /* 0x000fe20000000800 */
[----:B--2---:R-:W-:-:S07]  /*3fb0*/  FADD.FTZ R2, R68, R7 ;  /* 0x0000000744027221 */ /* 0x004fce0000010000 */
[----:B------:R-:W1:Y:S01]  /*3fc0*/  MUFU.EX2 R3, R3 ;  /* 0x0000000300037308 */ /* 0x000e620000000800 */
[C---:B0-----:R-:W-:Y:S01]  /*3fd0*/  F2FP.SATFINITE.E4M3.F32.PACK_AB_MERGE_C R68, R69.reuse, R68, RZ ;  /* 0x000000444544723e */ /* 0x041fe200048070ff */
[----:B------:R-:W-:-:S03]  /*3fe0*/  FADD.FTZ R69, R69, R2 ;  /* 0x0000000245457221 */ /* 0x000fc60000010000 */
[----:B------:R-:W-:-:S03]  /*3ff0*/  F2FP.SATFINITE.E4M3.F32.PACK_AB_MERGE_C R136, R67, R66, R68 ;  /* 0x000000424388723e */ /* 0x000fc60004807044 */
[----:B------:R-:W0:Y:S08]  /*4000*/  MUFU.EX2 R34, R34 ;  /* 0x0000002200227308 */ /* 0x000e300000000800 */
[----:B------:R-:W2:Y:S01]  /*4010*/  MUFU.EX2 R70, R70 ;  /* 0x0000004600467308 */ /* 0x000ea20000000800 */
[----:B-1----:R-:W-:-:S07]  /*4020*/  F2FP.SATFINITE.E4M3.F32.PACK_AB_MERGE_C R7, R3, R38, RZ ;  /* 0x000000260307723e */ /* 0x002fce00048070ff */
[----:B------:R-:W1:Y:S01]  /*4030*/  MUFU.EX2 R35, R35 ;  /* 0x0000002300237308 */ /* 0x000e620000000800 */
[----:B0-----:R-:W-:Y:S01]  /*4040*/  FADD.FTZ R8, R34, R31 ;  /* 0x0000001f22087221 */ /* 0x001fe20000010000 */
[----:B------:R-:W-:-:S06]  /*4050*/  CS2R R30, SRZ ;  /* 0x00000000001e7805 */ /* 0x000fcc000001ff00 */
[----:B------:R-:W0:Y:S01]  /*4060*/  MUFU.EX2 R71, R71 ;  /* 0x0000004700477308 */ /* 0x000e220000000800 */
[----:B--2---:R-:W-:-:S07]  /*4070*/  FADD.FTZ R2, R70, R69 ;  /* 0x0000004546027221 */ /* 0x004fce0000010000 */
[----:B------:R-:W-:Y:S01]  /*4080*/  MUFU.EX2 R39, R39 ;  /* 0x0000002700277308 */ /* 0x000fe20000000800 */
[C---:B-1----:R-:W-:Y:S01]  /*4090*/  F2FP.SATFINITE.E4M3.F32.PACK_AB_MERGE_C R139, R35.reuse, R34, R7 ;  /* 0x00000022238b723e */ /* 0x042fe20004807007 */
[----:B------:R-:W-:-:S04]  /*40a0*/  FADD.FTZ R35, R35, R8 ;  /* 0x0000000823237221 */ /* 0x000fc80000010000 */
[----:B------:R-:W-:Y:S01]  /*40b0*/  FADD.FTZ R38, R38, R35 ;  /* 0x0000002326267221 */ /* 0x000fe20000010000 */
[----:B------:R-:W-:Y:S01]  /*40c0*/  CS2R R34, SRZ ;  /* 0x0000000000227805 */ /* 0x000fe2000001ff00 */
[----:B------:R-:W1:Y:S01]  /*40d0*/  MUFU.EX2 R74, R74 ;  /* 0x0000004a004a7308 */ /* 0x000e620000000800 */
[----:B0-----:R-:W-:Y:S01]  /*40e0*/  FADD.FTZ R2, R71, R2 ;  /* 0x0000000247027221 */ /* 0x001fe20000010000 */
[----:B-1----:R-:W-:-:S03]  /*40f0*/  F2FP.SATFINITE.E4M3.F32.PACK_AB_MERGE_C R7, R74, R39, RZ ;  /* 0x000000274a07723e */ /* 0x002fc600048070ff */
[----:B------:R-:W-:Y:S01]  /*4100*/  FADD.FTZ R39, R39, R2 ;  /* 0x0000000227277221 */ /* 0x000fe20000010000 */
[----:B------:R-:W-:Y:S01]  /*4110*/  FADD.FTZ R2, R3, R38 ;  /* 0x0000002603027221 */ /* 0x000fe20000010000 */
[----:B------:R-:W-:Y:S02]  /*4120*/  F2FP.SATFINITE.E4M3.F32.PACK_AB_MERGE_C R138, R71, R70, R7 ;  /* 0x00000046478a723e */ /* 0x000fe40004807007 */
[----:B------:R-:W-:Y:S01]  /*4130*/  FADD.FTZ R3, R74, R39 ;  /* 0x000000274a037221 */ /* 0x000fe20000010000 */
[----:B------:R-:W-:Y:S01]  /*4140*/  CS2R R38, SRZ ;  /* 0x0000000000267805 */ /* 0x000fe2000001ff00 */
[----:B------:R-:W-:Y:S06]  /*4150*/  @!P3 BRA `(.L_x_1523) ;  /* 0x0000002c00b4b947 */ /* 0x000fec0003800000 */
        /* <DEDUP_REMOVED lines=19> */
[----:B------:R-:W-:-:S05]  /*4290*/  ULDC UR18, c[0x0][0x2f0] ;  /* 0x0000bc0000127ab9 */ /* 0x000fca0000000800 */
.L_x_1533:
[----:B------:R-:W-:-:S04]  /*42a0*/  UIADD3 UR6, UR21, 0x1, URZ ;  /* 0x0000000115067890 */ /* 0x000fc8000fffe03f */
[----:B------:R-:W-:-:S04]  /*42b0*/  UISETP.NE.AND UP1, UPT, UR6, 0x2, UPT ;  /* 0x000000020600788c */ /* 0x000fc8000bf25270 */
[----:B------:R-:W-:Y:S02]  /*42c0*/  USEL UR9, URZ, 0x1, UP1 ;  /* 0x000000013f097887 */ /* 0x000fe40008800000 */
[----:B------:R-:W-:Y:S02]  /*42d0*/  USEL UR10, UR6, URZ, UP1 ;  /* 0x0000003f060a7287 */ /* 0x000fe40008800000 */
[----:B------:R-:W-:Y:S01]  /*42e0*/  ULOP3.LUT UR9, UR22, UR9, URZ, 0x3c, !UPT ;  /* 0x0000000916097292 */ /* 0x000fe2000f8e3c3f */
[----:B------:R-:W-:Y:S11]  /*42f0*/  @!P0 BRA `(.L_x_1524) ;  /* 0x0000000000048947 */ /* 0x000ff60003800000 */
[----:B------:R-:W-:Y:S01]  /*4300*/  BPT.TRAP 0x1 ;  /* 0x000000040000795c */ /* 0x000fe20000300000 */
.L_x_1524:
[----:B------:R-:W-:Y:S01]  /*4310*/  ULEA UR19, UR10, UR49, 0x3 ;  /* 0x000000310a137291 */ /* 0x000fe2000f8e183f */
[----:B------:R-:W-:-:S05]  /*4320*/  IMAD.U32 R7, RZ, RZ, UR9 ;  /* 0x00000009ff077e24 */ /* 0x000fca000f8e00ff */
[----:B------:R-:W-:-:S04]  /*4330*/  SHF.L.U32 R7, R7, 0x1f, RZ ;  /* 0x0000001f07077819 */ /* 0x000fc800000006ff */
[----:B------:R0:W1:Y:S01]  /*4340*/  SYNCS.PHASECHK.TRANS64.TRYWAIT P3, [UR19+0x12430], R7 ;  /* 0x01243007ff0075a7 */ /* 0x0000620008060153 */
[----:B------:R-:W-:Y:S05]  /*4350*/  @!P0 BRA `(.L_x_1525) ;  /* 0x0000000000048947 */ /* 0x000fea0003800000 */
[----:B------:R-:W-:Y:S01]  /*4360*/  BPT.TRAP 0x1 ;  /* 0x000000040000795c */ /* 0x000fe20000300000 */
.L_x_1525:
[----:B-1----:R-:W-:Y:S05]  /*4370*/  @P3 BRA `(.L_x_1526) ;  /* 0x0000000000083947 */ /* 0x002fea0003800000 */
[----:B------:R-:W1:Y:S02]  /*4380*/  SYNCS.PHASECHK.TRANS64.TRYWAIT P3, [UR19+0x12430], R7 ;  /* 0x01243007ff0075a7 */ /* 0x000e640008060153 */
[----:B-1----:R-:W-:Y:S05]  /*4390*/  @!P3 BRA `(.L_x_1527) ;  /* 0x000000a00064b947 */ /* 0x002fea0003800000 */
.L_x_1526:
        /* <DEDUP_REMOVED lines=64> */
.L_x_1528:
[----:B------:R-:W-:Y:S01]  /*47a0*/  ULEA UR13, UR21, UR49, 0x3 ;  /* 0x00000031150d7291 */ /* 0x000fe2000f8e183f */
[----:B01----:R-:W-:-:S05]  /*47b0*/  IMAD.U32 R7, RZ, RZ, UR22 ;  /* 0x00000016ff077e24 */ /* 0x003fca000f8e00ff */
[----:B------:R-:W-:-:S04]  /*47c0*/  SHF.L.U32 R7, R7, 0x1f, RZ ;  /* 0x0000001f07077819 */ /* 0x000fc800000006ff */
[----:B------:R0:W1:Y:S01]  /*47d0*/  SYNCS.PHASECHK.TRANS64.TRYWAIT P3, [UR13+0x12450], R7 ;  /* 0x01245007ff0075a7 */ /* 0x000062000806014d */
[----:B------:R-:W-:Y:S05]  /*47e0*/  @!P0 BRA `(.L_x_1529) ;  /* 0x0000000000048947 */ /* 0x000fea0003800000 */
[----:B------:R-:W-:Y:S01]  /*47f0*/  BPT.TRAP 0x1 ;  /* 0x000000040000795c */ /* 0x000fe20000300000 */
.L_x_1529:
[----:B-1----:R-:W-:Y:S05]  /*4800*/  @P3 BRA `(.L_x_1530) ;  /* 0x0000000000083947 */ /* 0x002fea0003800000 */
[----:B------:R-:W1:Y:S02]  /*4810*/  SYNCS.PHASECHK.TRANS64.TRYWAIT P3, [UR13+0x12450], R7 ;  /* 0x01245007ff0075a7 */ /* 0x000e64000806014d */
[----:B-1----:R-:W-:Y:S05]  /*4820*/  @!P3 BRA `(.L_x_1531) ;  /* 0x0000009c0058b947 */ /* 0x002fea0003800000 */
.L_x_1530:
[----:B------:R-:W-:Y:S01]  /*4830*/  @UP0 ULDC UR6, c[0x0][0x44c] ;  /* 0x0001130000060ab9 */ /* 0x000fe20000000800 */
[----:B-1----:R-:W-:Y:S01]  /*4840*/  IMAD.MOV.U32 R8, RZ, RZ, R5 ;  /* 0x000000ffff087224 */ /* 0x002fe200078e0005 */
[----:B------:R-:W-:Y:S01]  /*4850*/  WARPGROUP.ARRIVE ;  /* 0x00000000000079c5 */ /* 0x000fe20000000000 */
[----:B0-----:R-:W-:Y:S01]  /*4860*/  @P2 IMAD.HI.U32 R7, R5, UR6, RZ ;  /* 0x0000000605072c27 */ /* 0x001fe2000f8e00ff */
[----:B------:R-:W-:Y:S01]  /*4870*/  @UP0 ULDC UR6, c[0x0][0x450] ;  /* 0x0001140000060ab9 */ /* 0x000fe20000000800 */
[----:B------:R-:W-:Y:S02]  /*4880*/  UMOV UR7, 0xc0000010 ;  /* 0xc000001000077882 */ /* 0x000fe40000000000 */
[----:B------:R-:W-:Y:S01]  /*4890*/  IMAD.U32 R12, RZ, RZ, UR18 ;  /* 0x00000012ff0c7e24 */ /* 0x000fe2000f8e00ff */
[----:B------:R-:W-:Y:S01]  /*48a0*/  @P2 SHF.R.U32.HI R8, RZ, UR6, R7 ;  /* 0x00000006ff082c19 */ /* 0x000fe20008011607 */
[----:B------:R-:W-:Y:S01]  /*48b0*/  UMOV UR6, 0x1 ;  /* 0x0000000100067882 */ /* 0x000fe20000000000 */
[----:B------:R-:W-:Y:S01]  /*48c0*/  IMAD.MOV.U32 R7, RZ, RZ, -0x2 ;  /* 0xfffffffeff077424 */ /* 0x000fe200078e00ff */
[----:B------:R-:W-:-:S02]  /*48d0*/  UIMAD UR6, UR11, -0xa0, UR6 ;  /* 0xffffff600b0678a4 */ /* 0x000fc4000f8e0206 */
[----:B------:R-:W0:Y:S04]  /*48e0*/  SHFL.IDX PT, R10, R8, RZ, 0x1c1f ;  /* 0x001c1fff080a7589 */ /* 0x000e2800000e0000 */
[----:B------:R-:W-:Y:S01]  /*48f0*/  IMAD R7, R6, R7, UR6 ;  /* 0x0000000606077e24 */ /* 0x000fe2000f8e0207 */
[----:B------:R-:W1:Y:S01]  /*4900*/  SHFL.IDX PT, R8, R8, 0x1, 0x1c1f ;  /* 0x003c1f0008087f89 */ /* 0x000e6200000e0000 */
[----:B------:R-:W-:Y:S02]  /*4910*/  UIADD3 UR6, UR49, 0x200, URZ ;  /* 0x0000020031067890 */ /* 0x000fe4000fffe03f */
[----:B------:R-:W-:Y:S02]  /*4920*/  IMAD R7, R12, UR46, R7 ;  /* 0x0000002e0c077c24 */ /* 0x000fe4000f8e0207 */
[----:B------:R-:W-:-:S04]  /*4930*/  USHF.R.U32.HI UR6, URZ, 0x4, UR6 ;  /* 0x000000043f067899 */ /* 0x000fc80008011606 */
[----:B------:R-:W-:-:S04]  /*4940*/  ULOP3.LUT UR6, UR6, 0x3fff, URZ, 0xc0, !UPT ;  /* 0x00003fff06067892 */ /* 0x000fc8000f8ec03f */
[----:B------:R-:W-:-:S04]  /*4950*/  ULOP3.LUT UR6, UR6, 0x10000, URZ, 0xfc, !UPT ;  /* 0x0001000006067892 */ /* 0x000fc8000f8efc3f */
[----:B------:R-:W-:Y:S01]  /*4960*/  UIMAD UR12, UR21, 0x280, UR6 ;  /* 0x00000280150c78a4 */ /* 0x000fe2000f8e0206 */
[----:B0-----:R-:W-:-:S04]  /*4970*/  IADD3 R9, R10, -UR17, R7 ;  /* 0x800000110a097c10 */ /* 0x001fc8000fffe007 */
[C---:B------:R-:W-:Y:S02]  /*4980*/  ISETP.GT.AND P3, PT, R9.reuse, RZ, PT ;  /* 0x000000ff0900720c */ /* 0x040fe40003f64270 */
[----:B------:R-:W-:Y:S01]  /*4990*/  UMOV UR6, UR12 ;  /* 0x0000000c00067c82 */ /* 0x000fe20008000000 */
[C---:B------:R-:W-:Y:S01]  /*49a0*/  ISETP.GT.AND P4, PT, R9.reuse, 0x1, PT ;  /* 0x000000010900780c */ /* 0x040fe20003f84270 */
[----:B------:R-:W-:Y:S01]  /*49b0*/  QGMMA.64x64x32.F32.E4M3.E4M3 R24, R152, gdesc[UR4], R24, gsb0 ;  /* 0x00e0000498187df3 */ /* 0x000fe20008000818 */
[----:B------:R-:W-:Y:S01]  /*49c0*/  FSEL R11, R120, -INF , P3 ;  /* 0xff800000780b7808 */ /* 0x000fe20001800000 */
[----:B------:R-:W-:Y:S01]  /*49d0*/  UIADD3 UR6, UR12, 0x80, URZ ;  /* 0x000000800c067890 */ /* 0x000fe2000fffe03f */
[----:B------:R-:W-:Y:S01]  /*49e0*/  ISETP.GT.AND P3, PT, R9, 0x8, PT ;  /* 0x000000080900780c */ /* 0x000fe20003f64270 */
[----:B------:R-:W-:Y:S01]  /*49f0*/  UMOV UR7, 0xc0000010 ;  /* 0xc000001000077882 */ /* 0x000fe20000000000 */
        /* <DEDUP_REMOVED lines=36> */
[----:B------:R-:W-:Y:S01]  /*4c40*/  FSEL R113, R113, -INF , P4 ;  /* 0xff80000071717808 */ /* 0x000fe20002000000 */
[----:B------:R-:W-:Y:S02]  /*4c50*/  WARPGROUP.DEPBAR.LE gsb0, 0x0 ;  /* 0x00008000000079c5 */ /* 0x000fe40000010000 */
[----:B------:R-:W-:Y:S01]  /*4c60*/  FMNMX.FTZ R10, R112, R13, !PT ;  /* 0x0000000d700a7209 */ /* 0x000fe20007810000 */
[----:B------:R-:W-:Y:S01]  /*4c70*/  WARPGROUP.ARRIVE ;  /* 0x00000000000079c5 */ /* 0x000fe20000000000 */
[----:B------:R-:W-:-:S02]  /*4c80*/  ISETP.GT.AND P4, PT, R9, 0x39, PT ;  /* 0x000000390900780c */ /* 0x000fc40003f84270 */
[----:B------:R-:W-:Y:S02]  /*4c90*/  FSEL R116, R116, -INF , P3 ;  /* 0xff80000074747808 */ /* 0x000fe40001800000 */
[----:B------:R-:W-:Y:S01]  /*4ca0*/  FMNMX.FTZ R13, R113, R10, !PT ;  /* 0x0000000a710d7209 */ /* 0x000fe20007810000 */
[----:B------:R-:W-:Y:S01]  /*4cb0*/  QGMMA.64x64x32.F32.E4M3.E4M3 R24, R148, gdesc[UR4], R24, gsb0 ;  /* 0x00e0000494187df3 */ /* 0x000fe20008000818 */
[----:B------:R-:W-:Y:S01]  /*4cc0*/  ISETP.GT.AND P3, PT, R9, 0x40, PT ;  /* 0x000000400900780c */ /* 0x000fe20003f64270 */
[----:B------:R-:W-:Y:S01]  /*4cd0*/  UIADD3 UR6, UR12, 0x100, URZ ;  /* 0x000001000c067890 */ /* 0x000fe2000fffe03f */
[----:B------:R-:W-:Y:S01]  /*4ce0*/  FSEL R117, R117, -INF , P4 ;  /* 0xff80000075757808 */ /* 0x000fe20002000000 */
[----:B------:R-:W-:Y:S01]  /*4cf0*/  UMOV UR7, 0xc0000010 ;  /* 0xc000001000077882 */ /* 0x000fe20000000000 */
        /* <DEDUP_REMOVED lines=36> */
[----:B------:R-:W-:Y:S01]  /*4f40*/  FMNMX.FTZ R10, R76, R13, !PT ;  /* 0x0000000d4c0a7209 */ /* 0x000fe20007810000 */
[----:B------:R-:W-:Y:S02]  /*4f50*/  WARPGROUP.DEPBAR.LE gsb0, 0x0 ;  /* 0x00008000000079c5 */ /* 0x000fe40000010000 */
[----:B------:R-:W-:Y:S01]  /*4f60*/  ISETP.GT.AND P4, PT, R9, 0x71, PT ;  /* 0x000000710900780c */ /* 0x000fe20003f84270 */
[----:B------:R-:W-:Y:S01]  /*4f70*/  WARPGROUP.ARRIVE ;  /* 0x00000000000079c5 */ /* 0x000fe20000000000 */
[----:B------:R-:W-:-:S02]  /*4f80*/  FSEL R80, R80, -INF , P3 ;  /* 0xff80000050507808 */ /* 0x000fc40001800000 */
[----:B------:R-:W-:Y:S02]  /*4f90*/  FMNMX.FTZ R13, R77, R10, !PT ;  /* 0x0000000a4d0d7209 */ /* 0x000fe40007810000 */
[----:B------:R-:W-:Y:S01]  /*4fa0*/  ISETP.GT.AND P3, PT, R9, 0x78, PT ;  /* 0x000000780900780c */ /* 0x000fe20003f64270 */
[----:B------:R-:W-:Y:S01]  /*4fb0*/  QGMMA.64x64x32.F32.E4M3.E4M3 R24, R144, gdesc[UR4], R24, gsb0 ;  /* 0x00e0000490187df3 */ /* 0x000fe20008000818 */
[----:B------:R-:W-:Y:S01]  /*4fc0*/  FSEL R81, R81, -INF , P4 ;  /* 0xff80000051517808 */ /* 0x000fe20002000000 */
[----:B------:R-:W-:Y:S01]  /*4fd0*/  UIADD3 UR6, UR12, 0x180, URZ ;  /* 0x000001800c067890 */ /* 0x000fe2000fffe03f */
[----:B------:R-:W-:Y:S01]  /*4fe0*/  FMNMX.FTZ R10, R80, R13, !PT ;  /* 0x0000000d500a7209 */ /* 0x000fe20007810000 */
[----:B------:R-:W-:Y:S01]  /*4ff0*/  UMOV UR7, 0xc0000010 ;  /* 0xc000001000077882 */ /* 0x000fe20000000000 */
        /* <DEDUP_REMOVED lines=27> */
[----:B------:R-:W-:Y:S02]  /*51b0*/  FSEL R69, R69, -INF , P4 ;  /* 0xff80000045457808 */ /* 0x000fe40002000000 */
[----:B------:R-:W-:Y:S02]  /*51c0*/  FMNMX.FTZ R10, R68, R9, !PT ;  /* 0x00000009440a7209 */ /* 0x000fe40007810000 */
[----:B-1----:R-:W-:Y:S02]  /*51d0*/  IADD3 R17, R8, -UR17, R7 ;  /* 0x8000001108117c10 */ /* 0x002fe4000fffe007 */
[----:B------:R-:W-:Y:S02]  /*51e0*/  FMNMX.FTZ R13, R69, R10, !PT ;  /* 0x0000000a450d7209 */ /* 0x000fe40007810000 */
[----:B------:R-:W-:-:S02]  /*51f0*/  ISETP.GT.AND P4, PT, R17, RZ, PT ;  /* 0x000000ff1100720c */ /* 0x000fc40003f84270 */
[C---:B------:R-:W-:Y:S01]  /*5200*/  ISETP.GT.AND P5, PT, R17.reuse, 0x1, PT ;  /* 0x000000011100780c */ /* 0x040fe20003fa4270 */
[----:B------:R-:W0:Y:S01]  /*5210*/  SHFL.BFLY PT, R10, R13, 0x2, 0x1f ;  /* 0x0c401f000d0a7f89 */ /* 0x000e2200000e0000 */
[----:B------:R-:W-:Y:S02]  /*5220*/  FSEL R19, R122, -INF , P4 ;  /* 0xff8000007a137808 */ /* 0x000fe40002000000 */
        /* <DEDUP_REMOVED lines=15> */
[----:B0-----:R-:W-:Y:S01]  /*5320*/  FMNMX.FTZ R14, R13, R10, !PT ;  /* 0x0000000a0d0e7209 */ /* 0x001fe20007810000 */
[----:B------:R-:W-:Y:S01]  /*5330*/  IMAD.U32 R10, RZ, RZ, UR48 ;  /* 0x00000030ff0a7e24 */ /* 0x000fe2000f8e00ff */
[----:B------:R-:W-:-:S02]  /*5340*/  FSEL R130, R130, -INF , P4 ;  /* 0xff80000082827808 */ /* 0x000fc40002000000 */
[----:B------:R-:W-:Y:S01]  /*5350*/  FMNMX.FTZ R23, R127, R20, !PT ;  /* 0x000000147f177209 */ /* 0x000fe20007810000 */
[----:B------:R-:W0:Y:S01]  /*5360*/  SHFL.BFLY PT, R9, R14, 0x1, 0x1f ;  /* 0x0c201f000e097f89 */ /* 0x000e2200000e0000 */
[----:B------:R-:W-:Y:S02]  /*5370*/  ISETP.GT.AND P4, PT, R17, 0x18, PT ;  /* 0x000000181100780c */ /* 0x000fe40003f84270 */
[----:B------:R-:W-:Y:S02]  /*5380*/  FSEL R131, R131, -INF , P5 ;  /* 0xff80000083837808 */ /* 0x000fe40002800000 */
[----:B------:R-:W-:Y:S02]  /*5390*/  FMNMX.FTZ R20, R130, R23, !PT ;  /* 0x0000001782147209 */ /* 0x000fe40007810000 */
[----:B------:R-:W-:Y:S02]  /*53a0*/  ISETP.GT.AND P5, PT, R17, 0x19, PT ;  /* 0x000000191100780c */ /* 0x000fe40003fa4270 */
[----:B------:R-:W-:-:S02]  /*53b0*/  FSEL R134, R134, -INF , P4 ;  /* 0xff80000086867808 */ /* 0x000fc40002000000 */
[----:B------:R-:W-:Y:S02]  /*53c0*/  FMNMX.FTZ R23, R131, R20, !PT ;  /* 0x0000001483177209 */ /* 0x000fe40007810000 */
[----:B------:R-:W-:Y:S02]  /*53d0*/  FSEL R135, R135, -INF , P5 ;  /* 0xff80000087877808 */ /* 0x000fe40002800000 */
[C---:B------:R-:W-:Y:S02]  /*53e0*/  ISETP.GT.AND P4, PT, R17.reuse, 0x20, PT ;  /* 0x000000201100780c */ /* 0x040fe40003f84270 */
[----:B------:R-:W-:Y:S02]  /*53f0*/  FMNMX.FTZ R22, R134, R23, !PT ;  /* 0x0000001786167209 */ /* 0x000fe40007810000 */
[----:B------:R-:W-:Y:S02]  /*5400*/  ISETP.GT.AND P5, PT, R17, 0x21, PT ;  /* 0x000000211100780c */ /* 0x000fe40003fa4270 */
[----:B------:R-:W-:-:S02]  /*5410*/  FSEL R106, R106, -INF , P4 ;  /* 0xff8000006a6a7808 */ /* 0x000fc40002000000 */
[----:B------:R-:W-:Y:S02]  /*5420*/  ISETP.GT.AND P4, PT, R17, 0x28, PT ;  /* 0x000000281100780c */ /* 0x000fe40003f84270 */
[----:B0-----:R-:W-:Y:S02]  /*5430*/  FMNMX.FTZ R9, R14, R9, !PT ;  /* 0x000000090e097209 */ /* 0x001fe40007810000 */
[----:B------:R-:W-:Y:S02]  /*5440*/  FSEL R107, R107, -INF , P5 ;  /* 0xff8000006b6b7808 */ /* 0x000fe40002800000 */
[C---:B------:R-:W-:Y:S01]  /*5450*/  FSETP.NEU.FTZ.AND P3, PT, R9.reuse, -INF , PT ;  /* 0xff8000000900780b */ /* 0x040fe20003f7d000 */
[----:B------:R-:W-:-:S01]  /*5460*/  FFMA.FTZ R10, R9, R10, -8 ;  /* 0xc1000000090a7423 */ /* 0x000fc2000001000a */
[----:B------:R-:W-:Y:S02]  /*5470*/  ISETP.GT.AND P5, PT, R17, 0x29, PT ;  /* 0x000000291100780c */ /* 0x000fe40003fa4270 */
[----:B------:R-:W-:-:S02]  /*5480*/  FSEL R110, R110, -INF , P4 ;  /* 0xff8000006e6e7808 */ /* 0x000fc40002000000 */
[----:B------:R-:W-:Y:S02]  /*5490*/  FSEL R10, R10, RZ, P3 ;  /* 0x000000ff0a0a7208 */ /* 0x000fe40001800000 */
[----:B------:R-:W-:Y:S02]  /*54a0*/  ISETP.GT.AND P4, PT, R17, 0x30, PT ;  /* 0x000000301100780c */ /* 0x000fe40003f84270 */
[----:B------:R-:W-:Y:S01]  /*54b0*/  FSEL R111, R111, -INF , P5 ;  /* 0xff8000006f6f7808 */ /* 0x000fe20002800000 */
[----:B------:R-:W-:-:S01]  /*54c0*/  FFMA.FTZ R21, R105, UR48, -R10 ;  /* 0x0000003069157c23 */ /* 0x000fc2000801080a */
[----:B------:R-:W-:Y:S01]  /*54d0*/  FMNMX.FTZ R105, R135, R22, !PT ;  /* 0x0000001687697209 */ /* 0x000fe20007810000 */
[----:B------:R-:W-:-:S01]  /*54e0*/  FFMA.FTZ R104, R104, UR48, -R10 ;  /* 0x0000003068687c23 */ /* 0x000fc2000801080a */
[--C-:B------:R-:W-:Y:S01]  /*54f0*/  FFMA.FTZ R23, R109, UR48, -R10.reuse ;  /* 0x000000306d177c23 */ /* 0x100fe2000801080a */
[----:B------:R-:W-:Y:S01]  /*5500*/  ISETP.GT.AND P5, PT, R17, 0x31, PT ;  /* 0x000000311100780c */ /* 0x000fe20003fa4270 */
[--C-:B------:R-:W-:Y:S01]  /*5510*/  FFMA.FTZ R108, R108, UR48, -R10.reuse ;  /* 0x000000306c6c7c23 */ /* 0x100fe2000801080a */
[----:B------:R-:W-:Y:S01]  /*5520*/  FMNMX.FTZ R22, R106, R105, !PT ;  /* 0x000000696a167209 */ /* 0x000fe20007810000 */
[----:B------:R0:W-:Y:S01]  /*5530*/  MUFU.EX2 R18, R104 ;  /* 0x0000006800127308 */ /* 0x0001e20000000800 */
[----:B------:R-:W-:Y:S01]  /*5540*/  FSEL R114, R114, -INF , P4 ;  /* 0xff80000072727808 */ /* 0x000fe20002000000 */
[--C-:B------:R-:W-:Y:S01]  /*5550*/  FFMA.FTZ R112, R112, UR48, -R10.reuse ;  /* 0x0000003070707c23 */ /* 0x100fe2000801080a */
[----:B------:R-:W-:Y:S01]  /*5560*/  FMNMX.FTZ R105, R107, R22, !PT ;  /* 0x000000166b697209 */ /* 0x000fe20007810000 */
[--C-:B------:R-:W-:Y:S01]  /*5570*/  FFMA.FTZ R116, R116, UR48, -R10.reuse ;  /* 0x0000003074747c23 */ /* 0x100fe2000801080a */
[----:B------:R-:W-:Y:S01]  /*5580*/  ISETP.GT.AND P4, PT, R17, 0x38, PT ;  /* 0x000000381100780c */ /* 0x000fe20003f84270 */
[--C-:B------:R-:W-:Y:S01]  /*5590*/  FFMA.FTZ R12, R11, UR48, -R10.reuse ;  /* 0x000000300b0c7c23 */ /* 0x100fe2000801080a */
[----:B------:R-:W-:Y:S01]  /*55a0*/  FSEL R115, R115, -INF , P5 ;  /* 0xff80000073737808 */ /* 0x000fe20002800000 */
[----:B------:R1:W-:Y:S01]  /*55b0*/  MUFU.EX2 R20, R108 ;  /* 0x0000006c00147308 */ /* 0x0003e20000000800 */
[----:B0-----:R-:W-:Y:S01]  /*55c0*/  FMNMX.FTZ R104, R110, R105, !PT ;  /* 0x000000696e687209 */ /* 0x001fe20007810000 */
[--C-:B------:R-:W-:Y:S01]  /*55d0*/  FFMA.FTZ R105, R113, UR48, -R10.reuse ;  /* 0x0000003071697c23 */ /* 0x100fe2000801080a */
[----:B------:R-:W-:Y:S01]  /*55e0*/  ISETP.GT.AND P5, PT, R17, 0x39, PT ;  /* 0x000000391100780c */ /* 0x000fe20003fa4270 */
[--C-:B------:R-:W-:Y:S01]  /*55f0*/  FFMA.FTZ R11, R121, UR48, -R10.reuse ;  /* 0x00000030790b7c23 */ /* 0x100fe2000801080a */
[----:B------:R-:W-:Y:S01]  /*5600*/  FMNMX.FTZ R109, R111, R104, !PT ;  /* 0x000000686f6d7209 */ /* 0x000fe20007810000 */
[--C-:B------:R-:W-:Y:S01]  /*5610*/  FFMA.FTZ R13, R124, UR48, -R10.reuse ;  /* 0x000000307c0d7c23 */ /* 0x100fe2000801080a */
[----:B------:R-:W-:Y:S01]  /*5620*/  FSEL R118, R118, -INF , P4 ;  /* 0xff80000076767808 */ /* 0x000fe20002000000 */
[----:B------:R0:W-:Y:S01]  /*5630*/  MUFU.EX2 R22, R112 ;  /* 0x0000007000167308 */ /* 0x0001e20000000800 */
        /* <DEDUP_REMOVED lines=8> */
[----:B-1----:R-:W-:Y:S01]  /*56c0*/  FMNMX.FTZ R108, R118, R109, !PT ;  /* 0x0000006d766c7209 */ /* 0x002fe20007810000 */
[--C-:B0-----:R-:W-:Y:S01]  /*56d0*/  FFMA.FTZ R112, R97, UR48, -R10.reuse ;  /* 0x0000003061707c23 */ /* 0x101fe2000801080a */
[----:B------:R-:W-:Y:S01]  /*56e0*/  ISETP.GT.AND P5, PT, R17, 0x41, PT ;  /* 0x000000411100780c */ /* 0x000fe20003fa4270 */
[--C-:B------:R-:W-:Y:S01]  /*56f0*/  FFMA.FTZ R132, R132, UR48, -R10.reuse ;  /* 0x0000003084847c23 */ /* 0x100fe2000801080a */
[----:B------:R-:W-:Y:S01]  /*5700*/  FSEL R90, R90, -INF , P4 ;  /* 0xff8000005a5a7808 */ /* 0x000fe20002000000 */
[--C-:B------:R-:W-:Y:S01]  /*5710*/  FFMA.FTZ R8, R133, UR48, -R10.reuse ;  /* 0x0000003085087c23 */ /* 0x100fe2000801080a */
[----:B------:R-:W-:Y:S01]  /*5720*/  FMNMX.FTZ R113, R119, R108, !PT ;  /* 0x0000006c77717209 */ /* 0x000fe20007810000 */
[--C-:B------:R-:W-:Y:S01]  /*5730*/  FFMA.FTZ R109, R117, UR48, -R10.reuse ;  /* 0x00000030756d7c23 */ /* 0x100fe2000801080a */
[----:B------:R-:W-:Y:S01]  /*5740*/  ISETP.GT.AND P4, PT, R17, 0x48, PT ;  /* 0x000000481100780c */ /* 0x000fe20003f84270 */
[--C-:B--2---:R-:W-:Y:S01]  /*5750*/  FFMA.FTZ R116, R100, UR48, -R10.reuse ;  /* 0x0000003064747c23 */ /* 0x104fe2000801080a */
        /* <DEDUP_REMOVED lines=25> */
[----:B------:R-:W-:Y:S01]  /*58f0*/  FFMA.FTZ R69, R69, UR48, -R10 ;  /* 0x0000003045457c23 */ /* 0x000fe2000801080a */
[----:B------:R-:W-:Y:S01]  /*5900*/  FMNMX.FTZ R108, R98, R113, !PT ;  /* 0x00000071626c7209 */ /* 0x000fe20007810000 */
[----:B------:R-:W-:Y:S01]  /*5910*/  MUFU.EX2 R12, R12 ;  /* 0x0000000c000c7308 */ /* 0x000fe20000000800 */
[----:B------:R-:W-:Y:S01]  /*5920*/  ISETP.GT.AND P5, PT, R17, 0x59, PT ;  /* 0x000000591100780c */ /* 0x000fe20003fa4270 */
[----:B------:R-:W-:-:S02]  /*5930*/  WARPGROUP.DEPBAR.LE gsb0, 0x0 ;  /* 0x00008000000079c5 */ /* 0x000fc40000010000 */
[----:B------:R-:W-:Y:S01]  /*5940*/  FSEL R102, R102, -INF , P4 ;  /* 0xff80000066667808 */ /* 0x000fe20002000000 */
[----:B------:R-:W-:Y:S01]  /*5950*/  WARPGROUP.ARRIVE ;  /* 0x00000000000079c5 */ /* 0x000fe20000000000 */
[----:B------:R-:W-:Y:S02]  /*5960*/  FMNMX.FTZ R113, R99, R108, !PT ;  /* 0x0000006c63717209 */ /* 0x000fe40007810000 */
[----:B------:R-:W-:Y:S01]  /*5970*/  FSEL R103, R103, -INF , P5 ;  /* 0xff80000067677808 */ /* 0x000fe20002800000 */
[----:B------:R-:W-:Y:S01]  /*5980*/  MUFU.EX2 R11, R11 ;  /* 0x0000000b000b7308 */ /* 0x000fe20000000800 */
[C---:B------:R-:W-:Y:S01]  /*5990*/  ISETP.GT.AND P4, PT, R17.reuse, 0x60, PT ;  /* 0x000000601100780c */ /* 0x040fe20003f84270 */
[----:B------:R-:W-:Y:S01]  /*59a0*/  QGMMA.64x64x32.F32.E4M3.E4M3 R24, R136, gdesc[UR4], R24, gsb0 ;  /* 0x00e0000488187df3 */ /* 0x000fe20008000818 */
        /* <DEDUP_REMOVED lines=24> */
[----:B------:R-:W-:-:S02]  /*5b30*/  ISETP.GT.AND P5, PT, R17, 0x79, PT ;  /* 0x000000791100780c */ /* 0x000fc40003fa4270 */
[----:B------:R-:W-:Y:S02]  /*5b40*/  FSEL R86, R86, -INF , P4 ;  /* 0xff80000056567808 */ /* 0x000fe40002000000 */
[----:B------:R-:W-:Y:S01]  /*5b50*/  FMNMX.FTZ R113, R97, R108, !PT ;  /* 0x0000006c61717209 */ /* 0x000fe20007810000 */
[----:B------:R-:W-:Y:S01]  /*5b60*/  FFMA.FTZ R108, R101, UR48, -R10 ;  /* 0x00000030656c7c23 */ /* 0x000fe2000801080a */
[----:B------:R-:W-:Y:S01]  /*5b70*/  FSEL R100, R87, -INF , P5 ;  /* 0xff80000057647808 */ /* 0x000fe20002800000 */
[----:B------:R-:W-:Y:S01]  /*5b80*/  MUFU.EX2 R7, R132 ;  /* 0x0000008400077308 */ /* 0x000fe20000000800 */
[C---:B------:R-:W-:Y:S02]  /*5b90*/  ISETP.GT.AND P4, PT, R17.reuse, 0x80, PT ;  /* 0x000000801100780c */ /* 0x040fe40003f84270 */
[----:B------:R-:W-:Y:S02]  /*5ba0*/  FMNMX.FTZ R113, R86, R113, !PT ;  /* 0x0000007156717209 */ /* 0x000fe40007810000 */
[----:B------:R-:W-:-:S02]  /*5bb0*/  ISETP.GT.AND P5, PT, R17, 0x81, PT ;  /* 0x000000811100780c */ /* 0x000fc40003fa4270 */
[----:B------:R-:W-:Y:S01]  /*5bc0*/  FSEL R58, R58, -INF , P4 ;  /* 0xff8000003a3a7808 */ /* 0x000fe20002000000 */
[----:B------:R1:W-:Y:S01]  /*5bd0*/  MUFU.EX2 R87, R116 ;  /* 0x0000007400577308 */ /* 0x0003e20000000800 */
[----:B------:R-:W-:Y:S02]  /*5be0*/  FMNMX.FTZ R113, R100, R113, !PT ;  /* 0x0000007164717209 */ /* 0x000fe40007810000 */
[----:B------:R-:W-:Y:S02]  /*5bf0*/  ISETP.GT.AND P4, PT, R17, 0x88, PT ;  /* 0x000000881100780c */ /* 0x000fe40003f84270 */
[----:B------:R-:W-:Y:S02]  /*5c00*/  FSEL R59, R59, -INF , P5 ;  /* 0xff8000003b3b7808 */ /* 0x000fe40002800000 */
[----:B0-----:R-:W-:Y:S01]  /*5c10*/  FMNMX.FTZ R112, R58, R113, !PT ;  /* 0x000000713a707209 */ /* 0x001fe20007810000 */
[----:B------:R-:W-:-:S01]  /*5c20*/  FFMA.FTZ R113, R72, UR48, -R10 ;  /* 0x0000003048717c23 */ /* 0x000fc2000801080a */
[----:B------:R-:W-:Y:S01]  /*5c30*/  ISETP.GT.AND P5, PT, R17, 0x89, PT ;  /* 0x000000891100780c */ /* 0x000fe20003fa4270 */
[----:B------:R-:W-:Y:S01]  /*5c40*/  MUFU.EX2 R8, R8 ;  /* 0x0000000800087308 */ /* 0x000fe20000000800 */
[----:B------:R-:W-:-:S02]  /*5c50*/  FSEL R62, R62, -INF , P4 ;  /* 0xff8000003e3e7808 */ /* 0x000fc40002000000 */
[----:B------:R-:W-:Y:S01]  /*5c60*/  FMNMX.FTZ R101, R59, R112, !PT ;  /* 0x000000703b657209 */ /* 0x000fe20007810000 */
[----:B------:R-:W-:-:S01]  /*5c70*/  FFMA.FTZ R112, R73, UR48, -R10 ;  /* 0x0000003049707c23 */ /* 0x000fc2000801080a */
[----:B------:R-:W-:Y:S02]  /*5c80*/  ISETP.GT.AND P4, PT, R17, 0x90, PT ;  /* 0x000000901100780c */ /* 0x000fe40003f84270 */
[----:B------:R-:W-:Y:S01]  /*5c90*/  FSEL R72, R63, -INF , P5 ;  /* 0xff8000003f487808 */ /* 0x000fe20002800000 */
[----:B------:R-:W-:Y:S01]  /*5ca0*/  MUFU.EX2 R21, R21 ;  /* 0x0000001500157308 */ /* 0x000fe20000000800 */
[----:B------:R-:W-:Y:S02]  /*5cb0*/  FMNMX.FTZ R101, R62, R101, !PT ;  /* 0x000000653e657209 */ /* 0x000fe40007810000 */
[----:B------:R-:W-:Y:S02]  /*5cc0*/  ISETP.GT.AND P5, PT, R17, 0x91, PT ;  /* 0x000000911100780c */ /* 0x000fe40003fa4270 */
[----:B------:R-:W-:Y:S01]  /*5cd0*/  FSEL R66, R66, -INF , P4 ;  /* 0xff80000042427808 */ /* 0x000fe20002000000 */
[----:B------:R-:W-:-:S02]  /*5ce0*/  WARPGROUP.DEPBAR.LE gsb0, 0x0 ;  /* 0x00008000000079c5 */ /* 0x000fc40000010000 */
[----:B------:R-:W-:Y:S01]  /*5cf0*/  FMNMX.FTZ R101, R72, R101, !PT ;  /* 0x0000006548657209 */ /* 0x000fe20007810000 */
[----:B------:R0:W-:Y:S01]  /*5d00*/  MUFU.EX2 R63, R113 ;  /* 0x00000071003f7308 */ /* 0x0001e20000000800 */
[----:B------:R-:W-:Y:S02]  /*5d10*/  ISETP.GT.AND P4, PT, R17, 0x98, PT ;  /* 0x000000981100780c */ /* 0x000fe40003f84270 */
[----:B------:R-:W-:Y:S02]  /*5d20*/  FSEL R67, R67, -INF , P5 ;  /* 0xff80000043437808 */ /* 0x000fe40002800000 */
[----:B-1----:R-:W-:Y:S01]  /*5d30*/  FMNMX.FTZ R116, R66, R101, !PT ;  /* 0x0000006542747209 */ /* 0x002fe20007810000 */
[--C-:B------:R-:W-:Y:S01]  /*5d40*/  FFMA.FTZ R101, R76, UR48, -R10.reuse ;  /* 0x000000304c657c23 */ /* 0x100fe2000801080a */
[----:B------:R-:W-:Y:S01]  /*5d50*/  ISETP.GT.AND P5, PT, R17, 0x99, PT ;  /* 0x000000991100780c */ /* 0x000fe20003fa4270 */
[----:B------:R-:W-:Y:S01]  /*5d60*/  MUFU.EX2 R23, R23 ;  /* 0x0000001700177308 */ /* 0x000fe20000000800 */
[----:B------:R-:W-:Y:S01]  /*5d70*/  FSEL R70, R70, -INF , P4 ;  /* 0xff80000046467808 */ /* 0x000fe20002000000 */
[--C-:B0-----:R-:W-:Y:S01]  /*5d80*/  FFMA.FTZ R113, R77, UR48, -R10.reuse ;  /* 0x000000304d717c23 */ /* 0x101fe2000801080a */
[----:B------:R-:W-:Y:S01]  /*5d90*/  FMNMX.FTZ R17, R67, R116, !PT ;  /* 0x0000007443117209 */ /* 0x000fe20007810000 */
[--C-:B------:R-:W-:Y:S01]  /*5da0*/  FFMA.FTZ R77, R80, UR48, -R10.reuse ;  /* 0x00000030504d7c23 */ /* 0x100fe2000801080a */
[----:B------:R-:W-:Y:S01]  /*5db0*/  FSEL R73, R71, -INF , P5 ;  /* 0xff80000047497808 */ /* 0x000fe20002800000 */
[--C-:B------:R-:W-:Y:S01]  /*5dc0*/  FFMA.FTZ R80, R81, UR48, -R10.reuse ;  /* 0x0000003051507c23 */ /* 0x100fe2000801080a */
[----:B------:R-:W-:Y:S01]  /*5dd0*/  FMNMX.FTZ R76, R70, R17, !PT ;  /* 0x00000011464c7209 */ /* 0x000fe20007810000 */
[--C-:B------:R-:W-:Y:S01]  /*5de0*/  FFMA.FTZ R81, R84, UR48, -R10.reuse ;  /* 0x0000003054517c23 */ /* 0x100fe2000801080a */
[----:B------:R-:W-:-:S01]  /*5df0*/  FFMA.FTZ R84, R85, UR48, -R10 ;  /* 0x0000003055547c23 */ /* 0x000fc2000801080a */
[----:B------:R-:W-:Y:S01]  /*5e00*/  FSEL R121, R9, RZ, P3 ;  /* 0x000000ff09797208 */ /* 0x000fe20001800000 */
[----:B------:R0:W-:Y:S01]  /*5e10*/  MUFU.EX2 R71, R101 ;  /* 0x0000006500477308 */ /* 0x0001e20000000800 */
[----:B------:R-:W-:-:S03]  /*5e20*/  FMNMX.FTZ R17, R73, R76, !PT ;  /* 0x0000004c49117209 */ /* 0x000fc60007810000 */
[----:B------:R-:W-:Y:S02]  /*5e30*/  FADD.FTZ R121, -R121, R4 ;  /* 0x0000000479797221 */ /* 0x000fe40000010100 */
[----:B------:R-:W1:Y:S02]  /*5e40*/  SHFL.BFLY PT, R116, R17, 0x2, 0x1f ;  /* 0x0c401f0011747f89 */ /* 0x000e6400000e0000 */
[----:B------:R-:W-:Y:S01]  /*5e50*/  FMUL.FTZ R121, R121, UR48 ;  /* 0x0000003079797c20 */ /* 0x000fe20008410000 */
[----:B------:R2:W-:Y:S08]  /*5e60*/  MUFU.EX2 R76, R113 ;  /* 0x00000071004c7308 */ /* 0x0005f00000000800 */
[----:B------:R-:W3:Y:S08]  /*5e70*/  MUFU.EX2 R121, R121 ;  /* 0x0000007900797308 */ /* 0x000ef00000000800 */
[----:B------:R-:W-:Y:S01]  /*5e80*/  MUFU.EX2 R105, R105 ;  /* 0x0000006900697308 */ /* 0x000fe20000000800 */
[----:B-1----:R-:W-:-:S07]  /*5e90*/  FMNMX.FTZ R17, R17, R116, !PT ;  /* 0x0000007411117209 */ /* 0x002fce0007810000 */
[----:B------:R-:W-:Y:S01]  /*5ea0*/  MUFU.EX2 R109, R109 ;  /* 0x0000006d006d7308 */ /* 0x000fe20000000800 */
[----:B------:R-:W1:Y:S07]  /*5eb0*/  SHFL.BFLY PT, R116, R17, 0x1, 0x1f ;  /* 0x0c201f0011747f89 */ /* 0x000e6e00000e0000 */
[----:B------:R-:W-:Y:S08]  /*5ec0*/  MUFU.EX2 R88, R88 ;  /* 0x0000005800587308 */ /* 0x000ff00000000800 */
[----:B------:R-:W-:Y:S08]  /*5ed0*/  MUFU.EX2 R89, R89 ;  /* 0x0000005900597308 */ /* 0x000ff00000000800 */
[----:B------:R-:W-:Y:S01]  /*5ee0*/  MUFU.EX2 R92, R92 ;  /* 0x0000005c005c7308 */ /* 0x000fe20000000800 */
[----:B-1----:R-:W-:Y:S01]  /*5ef0*/  FMNMX.FTZ R17, R17, R116, !PT ;  /* 0x0000007411117209 */ /* 0x002fe20007810000 */
        /* <DEDUP_REMOVED lines=9> */
[--C-:B0-----:R-:W-:Y:S01]  /*5f90*/  FFMA.FTZ R101, R126, UR48, -R85.reuse ;  /* 0x000000307e657c23 */ /* 0x101fe20008010855 */
[----:B------:R-:W-:-:S01]  /*5fa0*/  FFMA.FTZ R116, R127, UR48, -R85 ;  /* 0x000000307f747c23 */ /* 0x000fc20008010855 */
[----:B--2---:R-:W-:Y:S01]  /*5fb0*/  FFMA.FTZ R113, R130, UR48, -R85 ;  /* 0x0000003082717c23 */ /* 0x004fe20008010855 */
[----:B------:R-:W-:-:S01]  /*5fc0*/  FADD.FTZ R123, -R123, R0 ;  /* 0x000000007b7b7221 */ /* 0x000fc20000010100 */
[----:B------:R-:W-:Y:S01]  /*5fd0*/  MUFU.EX2 R10, R10 ;  /* 0x0000000a000a7308 */ /* 0x000fe20000000800 */
[----:B------:R-:W-:-:S01]  /*5fe0*/  FFMA.FTZ R4, R94, UR48, -R85 ;  /* 0x000000305e047c23 */ /* 0x000fc20008010855 */
[--C-:B------:R-:W-:Y:S01]  /*5ff0*/  FFMA.FTZ R120, R131, UR48, -R85.reuse ;  /* 0x0000003083787c23 */ /* 0x100fe20008010855 */
[----:B------:R-:W-:Y:S01]  /*6000*/  FMUL.FTZ R0, R123, UR48 ;  /* 0x000000307b007c20 */ /* 0x000fe20008410000 */
[--C-:B------:R-:W-:Y:S01]  /*6010*/  FFMA.FTZ R94, R98, UR48, -R85.reuse ;  /* 0x00000030625e7c23 */ /* 0x100fe20008010855 */
[----:B------:R-:W-:-:S01]  /*6020*/  FFMA.FTZ R98, R102, UR48, -R85 ;  /* 0x0000003066627c23 */ /* 0x000fc20008010855 */
[----:B---3--:R-:W-:Y:S01]  /*6030*/  FFMA.FTZ R102, R121, R3, R12 ;  /* 0x0000000379667223 */ /* 0x008fe2000001000c */
[----:B------:R-:W-:-:S01]  /*6040*/  FFMA.FTZ R117, R134, UR48, -R85 ;  /* 0x0000003086757c23 */ /* 0x000fc20008010855 */
[----:B------:R-:W-:Y:S01]  /*6050*/  MUFU.EX2 R19, R19 ;  /* 0x0000001300137308 */ /* 0x000fe20000000800 */
[----:B------:R-:W-:-:S01]  /*6060*/  FFMA.FTZ R122, R135, UR48, -R85 ;  /* 0x00000030877a7c23 */ /* 0x000fc20008010855 */
        /* <DEDUP_REMOVED lines=24> */
[--C-:B------:R-:W-:Y:S01]  /*61f0*/  FFMA.FTZ R86, R86, UR48, -R85.reuse ;  /* 0x0000003056567c23 */ /* 0x100fe20008010855 */
[----:B------:R-:W-:-:S01]  /*6200*/  FFMA.FTZ R58, R58, UR48, -R85 ;  /* 0x000000303a3a7c23 */ /* 0x000fc20008010855 */
[----:B------:R-:W-:Y:S01]  /*6210*/  FFMA.FTZ R59, R59, UR48, -R85 ;  /* 0x000000303b3b7c23 */ /* 0x000fe20008010855 */
[----:B------:R-:W-:-:S01]  /*6220*/  FADD.FTZ R2, R10, R3 ;  /* 0x000000030a027221 */ /* 0x000fc20000010000 */
[----:B------:R-:W-:Y:S01]  /*6230*/  FADD.FTZ R3, R13, R102 ;  /* 0x000000660d037221 */ /* 0x000fe20000010000 */
[----:B------:R-:W-:-:S01]  /*6240*/  FFMA.FTZ R62, R62, UR48, -R85 ;  /* 0x000000303e3e7c23 */ /* 0x000fc20008010855 */
[----:B------:R-:W0:Y:S01]  /*6250*/  MUFU.EX2 R113, R113 ;  /* 0x0000007100717308 */ /* 0x000e220000000800 */
[----:B-1----:R-:W-:-:S01]  /*6260*/  FADD.FTZ R123, R101, R2 ;  /* 0x00000002657b7221 */ /* 0x002fc20000010000 */
[----:B------:R-:W-:Y:S01]  /*6270*/  FADD.FTZ R2, R14, R3 ;  /* 0x000000030e027221 */ /* 0x000fe20000010000 */
[----:B------:R-:W-:-:S01]  /*6280*/  FFMA.FTZ R66, R66, UR48, -R85 ;  /* 0x0000003042427c23 */ /* 0x000fc20008010855 */
[--C-:B------:R-:W-:Y:S01]  /*6290*/  FFMA.FTZ R67, R67, UR48, -R85.reuse ;  /* 0x0000003043437c23 */ /* 0x100fe20008010855 */
[----:B------:R-:W-:-:S01]  /*62a0*/  FFMA.FTZ R70, R70, UR48, -R85 ;  /* 0x0000003046467c23 */ /* 0x000fc20008010855 */
[----:B------:R-:W-:Y:S01]  /*62b0*/  FADD.FTZ R3, R15, R2 ;  /* 0x000000020f037221 */ /* 0x000fe20000010000 */
[----:B------:R-:W-:-:S01]  /*62c0*/  FFMA.FTZ R73, R73, UR48, -R85 ;  /* 0x0000003049497c23 */ /* 0x000fc20008010855 */
        /* <DEDUP_REMOVED lines=45> */
[----:B------:R-:W-:-:S06]  /*65a0*/  FFMA.FTZ R123, R100, UR48, -R85 ;  /* 0x00000030647b7c23 */ /* 0x000fcc0008010855 */
        /* <DEDUP_REMOVED lines=21> */
[----:B-1----:R-:W-:-:S01]  /*6700*/  FADD.FTZ R100, R112, R125 ;  /* 0x0000007d70647221 */ /* 0x002fc20000010000 */
[----:B------:R-:W-:-:S03]  /*6710*/  FFMA.FTZ R125, R72, UR48, -R85 ;  /* 0x00000030487d7c23 */ /* 0x000fc60008010855 */
[----:B------:R-:W-:-:S03]  /*6720*/  FADD.FTZ R127, R71, R100 ;  /* 0x00000064477f7221 */ /* 0x000fc60000010000 */
        /* <DEDUP_REMOVED lines=23> */
[----:B------:R-:W-:-:S04]  /*68a0*/  IMAD.U32 R2, RZ, RZ, UR19 ;  /* 0x00000013ff027e24 */ /* 0x000fc8000f8e00ff */
[----:B------:R-:W-:Y:S02]  /*68b0*/  @!P1 VIADD R2, R2, 0x12440 ;  /* 0x0001244002029836 */ /* 0x000fe40000000000 */
[----:B------:R-:W0:Y:S01]  /*68c0*/  MUFU.EX2 R57, R57 ;  /* 0x0000003900397308 */ /* 0x000e220000000800 */
[----:B-1----:R-:W-:-:S02]  /*68d0*/  FADD.FTZ R72, R56, R127 ;  /* 0x0000007f38487221 */ /* 0x002fc40000010000 */
[----:B------:R-:W-:-:S04]  /*68e0*/  @!P1 PRMT R2, RZ, 0x654, R2 ;  /* 0x00000654ff029816 */ /* 0x000fc80000000002 */
[----:B------:R1:W-:Y:S01]  /*68f0*/  @!P1 SYNCS.ARRIVE.TRANS64.RED.A1T0 RZ, [R2+URZ], RZ ;  /* 0x000000ff02ff99a7 */ /* 0x0003e2000810043f */
[----:B------:R-:W3:Y:S01]  /*6900*/  MUFU.EX2 R59, R59 ;  /* 0x0000003b003b7308 */ /* 0x000ee20000000800 */
[----:B--2---:R-:W-:-:S07]  /*6910*/  FADD.FTZ R100, R58, R3 ;  /* 0x000000033a647221 */ /* 0x004fce0000010000 */
[----:B------:R-:W2:Y:S01]  /*6920*/  MUFU.EX2 R60, R60 ;  /* 0x0000003c003c7308 */ /* 0x000ea20000000800 */
[----:B0-----:R-:W-:-:S07]  /*6930*/  FADD.FTZ R3, R57, R72 ;  /* 0x0000004839037221 */ /* 0x001fce0000010000 */
[----:B------:R-:W0:Y:S01]  /*6940*/  MUFU.EX2 R62, R62 ;  /* 0x0000003e003e7308 */ /* 0x000e220000000800 */
[----:B---3--:R-:W-:-:S07]  /*6950*/  FADD.FTZ R127, R59, R100 ;  /* 0x000000643b7f7221 */ /* 0x008fce0000010000 */
        /* <DEDUP_REMOVED lines=20> */
[----:B-1----:R-:W-:-:S03]  /*6aa0*/  FADD.FTZ R3, R69, R2 ;  /* 0x0000000245037221 */ /* 0x002fc60000010000 */
[----:B0-----:R-:W-:Y:S01]  /*6ab0*/  FADD.FTZ R2, R73, R85 ;  /* 0x0000005549027221 */ /* 0x001fe20000010000 */
[----:B------:R-:W-:Y:S06]  /*6ac0*/  @!P0 BRA `(.L_x_1532) ;  /* 0x0000000000048947 */ /* 0x000fec0003800000 */
[----:B------:R-:W-:Y:S01]  /*6ad0*/  BPT.TRAP 0x1 ;  /* 0x000000040000795c */ /* 0x000fe20000300000 */
.L_x_1532:
        /* <DEDUP_REMOVED lines=81> */
[----:B------:R-:W-:Y:S01]  /*6ff0*/  F2FP.SATFINITE.E4M3.F32.PACK_AB_MERGE_C R139, R67, R66, R70 ;  /* 0x00000042438b723e */ /* 0x000fe20004807046 */
[----:B------:R-:W-:Y:S06]  /*7000*/  @P3 BRA `(.L_x_1533) ;  /* 0xffffffd000a43947 */ /* 0x000fec000383ffff */
[----:B------:R-:W-:Y:S02]  /*7010*/  IMAD.MOV.U32 R0, RZ, RZ, R17 ;  /* 0x000000ffff007224 */ /* 0x000fe400078e0011 */
[----:B------:R-:W-:-:S07]  /*7020*/  IMAD.MOV.U32 R4, RZ, RZ, R9 ;  /* 0x000000ffff047224 */ /* 0x000fce00078e0009 */
.L_x_1523:
[----:B------:R-:W-:-:S06]  /*7030*/  UISETP.GE.AND UP0, UPT, UR11, UR47, UPT ;  /* 0x0000002f0b00728c */ /* 0x000fcc000bf06270 */
[----:B------:R-:W-:-:S13]  /*7040*/  PLOP3.LUT P2, PT, PT, PT, UP0, 0x80, 0x0 ;  /* 0x000000000000781c */ /* 0x000fda0003f4f008 */
[----:B------:R-:W-:Y:S05]  /*7050*/  @!P2 BRA `(.L_x_1534) ;  /* 0x000000200094a947 */ /* 0x000fea0003800000 */
[----:B------:R-:W-:Y:S01]  /*7060*/  IMAD.MOV.U32 R5, RZ, RZ, R0 ;  /* 0x000000ffff057224 */ /* 0x000fe200078e0000 */
[----:B------:R-:W-:Y:S01]  /*7070*/  UMOV UR19, UR9 ;  /* 0x0000000900137c82 */ /* 0x000fe20008000000 */
[----:B------:R-:W-:Y:S01]  /*7080*/  IMAD.MOV.U32 R7, RZ, RZ, R4 ;  /* 0x000000ffff077224 */ /* 0x000fe200078e0004 */
[----:B------:R-:W-:-:S06]  /*7090*/  UMOV UR18, UR10 ;  /* 0x0000000a00127c82 */ /* 0x000fcc0008000000 */
.L_x_1544:
[----:B------:R-:W-:-:S04]  /*70a0*/  UIADD3 UR10, UR18, 0x1, URZ ;  /* 0x00000001120a7890 */ /* 0x000fc8000fffe03f */
[----:B------:R-:W-:-:S04]  /*70b0*/  UISETP.NE.AND UP0, UPT, UR10, 0x2, UPT ;  /* 0x000000020a00788c */ /* 0x000fc8000bf05270 */
[----:B------:R-:W-:Y:S02]  /*70c0*/  USEL UR9, URZ, 0x1, UP0 ;  /* 0x000000013f097887 */ /* 0x000fe40008000000 */
[----:B------:R-:W-:Y:S02]  /*70d0*/  USEL UR10, UR10, URZ, UP0 ;  /* 0x0000003f0a0a7287 */ /* 0x000fe40008000000 */
[----:B------:R-:W-:Y:S01]  /*70e0*/  ULOP3.LUT UR9, UR19, UR9, URZ, 0x3c, !UPT ;  /* 0x0000000913097292 */ /* 0x000fe2000f8e3c3f */
[----:B------:R-:W-:Y:S11]  /*70f0*/  @!P0 BRA `(.L_x_1535) ;  /* 0x0000000000048947 */ /* 0x000ff60003800000 */
[----:B------:R-:W-:Y:S01]  /*7100*/  BPT.TRAP 0x1 ;  /* 0x000000040000795c */ /* 0x000fe20000300000 */
.L_x_1535:
[----:B------:R-:W-:Y:S01]  /*7110*/  ULEA UR17, UR10, UR49, 0x3 ;  /* 0x000000310a117291 */ /* 0x000fe2000f8e183f */
[----:B------:R-:W-:-:S05]  /*7120*/  IMAD.U32 R0, RZ, RZ, UR9 ;  /* 0x00000009ff007e24 */ /* 0x000fca000f8e00ff */
[----:B------:R-:W-:-:S04]  /*7130*/  SHF.L.U32 R0, R0, 0x1f, RZ ;  /* 0x0000001f00007819 */ /* 0x000fc800000006ff */
[----:B------:R0:W1:Y:S01]  /*7140*/  SYNCS.PHASECHK.TRANS64.TRYWAIT P2, [UR17+0x12430], R0 ;  /* 0x01243000ff0075a7 */ /* 0x0000620008040151 */
[----:B------:R-:W-:Y:S05]  /*7150*/  @!P0 BRA `(.L_x_1536) ;  /* 0x0000000000048947 */ /* 0x000fea0003800000 */
[----:B------:R-:W-:Y:S01]  /*7160*/  BPT.TRAP 0x1 ;  /* 0x000000040000795c */ /* 0x000fe20000300000 */
.L_x_1536:
[----:B-1----:R-:W-:Y:S05]  /*7170*/  @P2 BRA `(.L_x_1537) ;  /* 0x0000000000082947 */ /* 0x002fea0003800000 */
[----:B------:R-:W1:Y:S02]  /*7180*/  SYNCS.PHASECHK.TRANS64.TRYWAIT P2, [UR17+0x12430], R0 ;  /* 0x01243000ff0075a7 */ /* 0x000e640008040151 */
[----:B-1----:R-:W-:Y:S05]  /*7190*/  @!P2 BRA `(.L_x_1538) ;  /* 0x000000740014a947 */ /* 0x002fea0003800000 */
.L_x_1537:
        /* <DEDUP_REMOVED lines=63> */
.L_x_1539:
[----:B------:R-:W-:Y:S01]  /*7590*/  ULEA UR13, UR18, UR49, 0x3 ;  /* 0x00000031120d7291 */ /* 0x000fe2000f8e183f */
[----:B01----:R-:W-:-:S05]  /*75a0*/  IMAD.U32 R0, RZ, RZ, UR19 ;  /* 0x00000013ff007e24 */ /* 0x003fca000f8e00ff */
[----:B------:R-:W-:-:S04]  /*75b0*/  SHF.L.U32 R0, R0, 0x1f, RZ ;  /* 0x0000001f00007819 */ /* 0x000fc800000006ff */
[----:B------:R0:W1:Y:S01]  /*75c0*/  SYNCS.PHASECHK.TRANS64.TRYWAIT P2, [UR13+0x12450], R0 ;  /* 0x01245000ff0075a7 */ /* 0x000062000804014d */
[----:B------:R-:W-:Y:S05]  /*75d0*/  @!P0 BRA `(.L_x_1540) ;  /* 0x0000000000048947 */ /* 0x000fea0003800000 */
[----:B------:R-:W-:Y:S01]  /*75e0*/  BPT.TRAP 0x1 ;  /* 0x000000040000795c */ /* 0x000fe20000300000 */
.L_x_1540:
        /* <DEDUP_REMOVED lines=82> */
.L_x_1541:
        /* <DEDUP_REMOVED lines=16> */
[----:B------:R-:W1:Y:S01]  /*7c10*/  SHFL.BFLY PT, R4, R9, 0x1, 0x1f ;  /* 0x0c201f0009047f89 */ /* 0x000e6200000e0000 */
[----:B--2---:R-:W-:-:S05]  /*7c20*/  FMNMX.FTZ R11, R6, R11, !PT ;  /* 0x0000000b060b7209 */ /* 0x004fca0007810000 */
[----:B0-----:R-:W0:Y:S01]  /*7c30*/  SHFL.BFLY PT, R0, R11, 0x1, 0x1f ;  /* 0x0c201f000b007f89 */ /* 0x001e2200000e0000 */
[----:B-1----:R-:W-:-:S05]  /*7c40*/  FMNMX.FTZ R4, R9, R4, !PT ;  /* 0x0000000409047209 */ /* 0x002fca0007810000 */
[----:B------:R-:W-:Y:S01]  /*7c50*/  FADD.FTZ R7, -R4, R7 ;  /* 0x0000000704077221 */ /* 0x000fe20000010100 */
[----:B0-----:R-:W-:-:S03]  /*7c60*/  FMNMX.FTZ R0, R11, R0, !PT ;  /* 0x000000000b007209 */ /* 0x001fc60007810000 */
[----:B------:R-:W-:Y:S01]  /*7c70*/  FMUL.FTZ R12, R7, UR48 ;  /* 0x00000030070c7c20 */ /* 0x000fe20008410000 */
[----:B------:R-:W-:-:S01]  /*7c80*/  FFMA.FTZ R7, R4, R13, -8 ;  /* 0xc100000004077423 */ /* 0x000fc2000001000d */
[----:B------:R-:W-:Y:S02]  /*7c90*/  FADD.FTZ R5, -R0, R5 ;  /* 0x0000000500057221 */ /* 0x000fe40000010100 */
[----:B------:R0:W-:Y:S01]  /*7ca0*/  MUFU.EX2 R6, R12 ;  /* 0x0000000c00067308 */ /* 0x0001e20000000800 */
[----:B------:R-:W-:-:S01]  /*7cb0*/  FFMA.FTZ R23, R117, UR48, -R7 ;  /* 0x0000003075177c23 */ /* 0x000fc20008010807 */
[----:B------:R-:W-:Y:S02]  /*7cc0*/  IMAD.U32 R117, RZ, RZ, UR48 ;  /* 0x00000030ff757e24 */ /* 0x000fe4000f8e00ff */
[----:B------:R-:W-:-:S01]  /*7cd0*/  FFMA.FTZ R16, R104, UR48, -R7 ;  /* 0x0000003068107c23 */ /* 0x000fc20008010807 */
[--C-:B------:R-:W-:Y:S01]  /*7ce0*/  FFMA.FTZ R17, R105, UR48, -R7.reuse ;  /* 0x0000003069117c23 */ /* 0x100fe20008010807 */
[----:B------:R-:W-:-:S01]  /*7cf0*/  FFMA.FTZ R19, R109, UR48, -R7 ;  /* 0x000000306d137c23 */ /* 0x000fc20008010807 */
[----:B------:R-:W-:Y:S01]  /*7d00*/  FFMA.FTZ R117, R0, R117, -8 ;  /* 0xc100000000757423 */ /* 0x000fe20000010075 */
        /* <DEDUP_REMOVED lines=12> */
[----:B0-----:R-:W-:-:S01]  /*7dd0*/  FFMA.FTZ R12, R128, UR48, -R7 ;  /* 0x00000030800c7c23 */ /* 0x001fc20008010807 */
        /* <DEDUP_REMOVED lines=14> */
[----:B------:R-:W-:-:S02]  /*7ec0*/  WARPGROUP.DEPBAR.LE gsb0, 0x0 ;  /* 0x00008000000079c5 */ /* 0x000fc40000010000 */
[----:B------:R-:W-:Y:S01]  /*7ed0*/  WARPGROUP.ARRIVE ;  /* 0x00000000000079c5 */ /* 0x000fe20000000000 */
[--C-:B------:R-:W-:Y:S01]  /*7ee0*/  FFMA.FTZ R77, R81, UR48, -R7.reuse ;  /* 0x00000030514d7c23 */ /* 0x100fe20008010807 */
[----:B------:R-:W-:-:S01]  /*7ef0*/  FFMA.FTZ R108, R84, UR48, -R7 ;  /* 0x00000030546c7c23 */ /* 0x000fc20008010807 */
[--C-:B------:R-:W-:Y:S01]  /*7f00*/  FFMA.FTZ R85, R85, UR48, -R7.reuse ;  /* 0x0000003055557c23 */ /* 0x100fe20008010807 */
[----:B------:R-:W-:-:S01]  /*7f10*/  FFMA.FTZ R56, R56, UR48, -R7 ;  /* 0x0000003038387c23 */ /* 0x000fc20008010807 */
[--C-:B------:R-:W-:Y:S01]  /*7f20*/  FFMA.FTZ R57, R57, UR48, -R7.reuse ;  /* 0x0000003039397c23 */ /* 0x100fe20008010807 */
[----:B------:R-:W-:Y:S01]  /*7f30*/  QGMMA.64x64x32.F32.E4M3.E4M3 R24, R148, gdesc[UR4], R24, gsb0 ;  /* 0x00e0000494187df3 */ /* 0x000fe20008000818 */
[----:B------:R-:W-:Y:S01]  /*7f40*/  UIADD3 UR6, UR12, 0x100, URZ ;  /* 0x000001000c067890 */ /* 0x000fe2000fffe03f */
[--C-:B------:R-:W-:Y:S01]  /*7f50*/  FFMA.FTZ R60, R64, UR48, -R7.reuse ;  /* 0x00000030403c7c23 */ /* 0x100fe20008010807 */
[----:B------:R-:W-:Y:S01]  /*7f60*/  UMOV UR7, 0xc0000010 ;  /* 0xc000001000077882 */ /* 0x000fe20000000000 */
[--C-:B------:R-:W-:Y:S01]  /*7f70*/  FFMA.FTZ R61, R65, UR48, -R7.reuse ;  /* 0x00000030413d7c23 */ /* 0x100fe20008010807 */
[----:B------:R-:W-:-:S01]  /*7f80*/  FFMA.FTZ R113, R68, UR48, -R7 ;  /* 0x0000003044717c23 */ /* 0x000fc20008010807 */
[----:B------:R-:W-:Y:S01]  /*7f90*/  FFMA.FTZ R116, R69, UR48, -R7 ;  /* 0x0000003045747c23 */ /* 0x000fe20008010807 */
[----:B------:R-:W-:Y:S01]  /*7fa0*/  FMUL.FTZ R5, R5, UR48 ;  /* 0x0000003005057c20 */ /* 0x000fe20008410000 */
        /* <DEDUP_REMOVED lines=49> */
[----:B------:R-:W-:Y:S01]  /*82c0*/  QGMMA.64x64x32.F32.E4M3.E4M3 R24, R144, gdesc[UR4], R24, gsb0 ;  /* 0x00e0000490187df3 */ /* 0x000fe20008000818 */
[----:B------:R-:W-:Y:S01]  /*82d0*/  UIADD3 UR6, UR12, 0x180, URZ ;  /* 0x000001800c067890 */ /* 0x000fe2000fffe03f */
[----:B------:R-:W-:-:S04]  /*82e0*/  UMOV UR7, 0xc0000010 ;  /* 0xc000001000077882 */ /* 0x000fc80000000000 */
        /* <DEDUP_REMOVED lines=55> */
[----:B------:R-:W-:Y:S06]  /*8660*/  QGMMA.64x64x32.F32.E4M3.E4M3 R24, R136, gdesc[UR4], R24, gsb0 ;  /* 0x00e0000488187df3 */ /* 0x000fec0008000818 */
        /* <DEDUP_REMOVED lines=22> */
[----:B------:R-:W-:-:S06]  /*87d0*/  WARPGROUP.DEPBAR.LE gsb0, 0x0 ;  /* 0x00008000000079c5 */ /* 0x000fcc0000010000 */
        /* <DEDUP_REMOVED lines=55> */
[----:B--2---:R-:W-:-:S02]  /*8b50*/  FADD.FTZ R67, R83, R66 ;  /* 0x0000004253437221 */ /* 0x004fc40000010000 */
        /* <DEDUP_REMOVED lines=34> */
.L_x_1543:
        /* <DEDUP_REMOVED lines=12> */
[-C--:B------:R-:W-:Y:S01]  /*8e40*/  FMUL.FTZ R26, R26, R5.reuse ;  /* 0x000000051a1a7220 */ /* 0x080fe20000410000 */
        /* <DEDUP_REMOVED lines=29> */
[-C--:B------:R-:W-:Y:S01]  /*9020*/  FMUL.FTZ R54, R54, R5.reuse ;  /* 0x0000000536367220 */ /* 0x080fe20000410000 */
[----:B------:R-:W-:Y:S01]  /*9030*/  FMUL.FTZ R55, R55, R5 ;  /* 0x0000000537377220 */ /* 0x000fe20000410000 */
        /* <DEDUP_REMOVED lines=39> */
.L_x_1534:
[----:B------:R-:W-:Y:S06]  /*92b0*/  BAR.ARV 0x8, 0x200 ;  /* 0x0208000000007b1d */ /* 0x000fec0000002000 */
[----:B------:R-:W-:Y:S05]  /*92c0*/  @!P0 BRA `(.L_x_1545) ;  /* 0x0000000000048947 */ /* 0x000fea0003800000 */
[----:B------:R-:W-:Y:S01]  /*92d0*/  BPT.TRAP 0x1 ;  /* 0x000000040000795c */ /* 0x000fe20000300000 */
.L_x_1545:
[----:B------:R-:W-:Y:S01]  /*92e0*/  ULEA UR16, UR10, UR49, 0x3 ;  /* 0x000000310a107291 */ /* 0x000fe2000f8e183f */
[----:B------:R-:W-:-:S05]  /*92f0*/  IMAD.U32 R5, RZ, RZ, UR9 ;  /* 0x00000009ff057e24 */ /* 0x000fca000f8e00ff */
[----:B------:R-:W-:-:S04]  /*9300*/  SHF.L.U32 R5, R5, 0x1f, RZ ;  /* 0x0000001f05057819 */ /* 0x000fc800000006ff */
[----:B------:R0:W1:Y:S01]  /*9310*/  SYNCS.PHASECHK.TRANS64.TRYWAIT P1, [UR16+0x12450], R5 ;  /* 0x01245005ff0075a7 */ /* 0x0000620008020150 */
[----:B------:R-:W-:Y:S05]  /*9320*/  @!P0 BRA `(.L_x_1546) ;  /* 0x0000000000048947 */ /* 0x000fea0003800000 */
[----:B------:R-:W-:Y:S01]  /*9330*/  BPT.TRAP 0x1 ;  /* 0x000000040000795c */ /* 0x000fe20000300000 */
.L_x_1546:
[----:B-1----:R-:W-:Y:S05]  /*9340*/  @P1 BRA `(.L_x_1547) ;  /* 0x0000000000081947 */ /* 0x002fea0003800000 */
[----:B------:R-:W1:Y:S02]  /*9350*/  SYNCS.PHASECHK.TRANS64.TRYWAIT P1, [UR16+0x12450], R5 ;  /* 0x01245005ff0075a7 */ /* 0x000e640008020150 */
[----:B-1----:R-:W-:Y:S05]  /*9360*/  @!P1 BRA `(.L_x_1548) ;  /* 0x0000005000d09947 */ /* 0x002fea0003800000 */
.L_x_1547:
[----:B------:R-:W-:Y:S01]  /*9370*/  UIADD3 UR49, UR49, 0x200, URZ ;  /* 0x0000020031317890 */ /* 0x000fe2000fffe03f */
[----:B------:R-:W-:Y:S01]  /*9380*/  WARPGROUP.ARRIVE ;  /* 0x00000000000079c5 */ /* 0x000fe20000000000 */
[----:B------:R-:W-:Y:S01]  /*9390*/  UMOV UR11, 0xc0000010 ;  /* 0xc0000010000b7882 */ /* 0x000fe20000000000 */
[----:B------:R-:W-:Y:S01]  /*93a0*/  ULDC.64 UR12, c[0x0][0x9a0] ;  /* 0x00026800000c7ab9 */ /* 0x000fe20000000a00 */
[----:B------:R-:W-:Y:S01]  /*93b0*/  USHF.R.U32.HI UR49, URZ, 0x4, UR49 ;  /* 0x000000043f317899 */ /* 0x000fe20008011631 */
[----:B01----:R-:W-:Y:S01]  /*93c0*/  IMAD.MOV.U32 R5, RZ, RZ, 0x3f800000 ;  /* 0x3f800000ff057424 */ /* 0x003fe200078e00ff */
[----:B------:R-:W-:Y:S02]  /*93d0*/  UISETP.NE.U32.AND UP0, UPT, UR12, URZ, UPT ;  /* 0x0000003f0c00728c */ /* 0x000fe4000bf05070 */
[----:B------:R-:W-:Y:S02]  /*93e0*/  ULOP3.LUT UR49, UR49, 0x3fff, URZ, 0xc0, !UPT ;  /* 0x00003fff31317892 */ /* 0x000fe4000f8ec03f */
[----:B------:R-:W-:-:S02]  /*93f0*/  UISETP.NE.AND.EX UP0, UPT, UR13, URZ, UPT, UP0 ;  /* 0x0000003f0d00728c */ /* 0x000fc4000bf05300 */
[----:B------:R-:W-:-:S04]  /*9400*/  ULOP3.LUT UR49, UR49, 0x10000, URZ, 0xfc, !UPT ;  /* 0x0001000031317892 */ /* 0x000fc8000f8efc3f */
[----:B------:R-:W-:Y:S01]  /*9410*/  UIMAD UR10, UR10, 0x280, UR49 ;  /* 0x000002800a0a78a4 */ /* 0x000fe2000f8e0231 */
[----:B------:R-:W-:-:S04]  /*9420*/  PLOP3.LUT P1, PT, PT, PT, UP0, 0x80, 0x0 ;  /* 0x000000000000781c */ /* 0x000fc80003f2f008 */
[----:B------:R-:W-:Y:S01]  /*9430*/  @UP0 ULDC.64 UR14, c[0x0][0x9c8] ;  /* 0x00027200000e0ab9 */ /* 0x000fe20000000a00 */
[----:B------:R-:W-:Y:S02]  /*9440*/  @UP0 USHF.R.S32.HI UR7, URZ, 0x1f, UR44 ;  /* 0x0000001f3f070899 */ /* 0x000fe4000801142c */
[----:B------:R-:W-:Y:S01]  /*9450*/  @UP0 UIMAD UR6, UR45, UR14, URZ ;  /* 0x0000000e2d0602a4 */ /* 0x000fe2000f8e023f */
[----:B------:R-:W-:Y:S01]  /*9460*/  QGMMA.64x64x32.F32.E4M3.E4M3 R24, R152, gdesc[UR8], R24, gsb0 ;  /* 0x00e0000898187df3 */ /* 0x000fe20008000818 */
[----:B------:R-:W-:Y:S02]  /*9470*/  @UP0 UIMAD.WIDE.U32 UR4, UR41, UR14, URZ ;  /* 0x0000000e290402a5 */ /* 0x000fe4000f8e003f */
[----:B------:R-:W-:-:S03]  /*9480*/  @UP0 UIMAD UR6, UR41, UR15, UR6 ;  /* 0x0000000f290602a4 */ /* 0x000fc6000f8e0206 */
[----:B------:R-:W-:Y:S01]  /*9490*/  @UP0 ULDC.64 UR14, c[0x0][0x9d0] ;  /* 0x00027400000e0ab9 */ /* 0x000fe20000000a00 */
[----:B------:R-:W-:Y:S02]  /*94a0*/  @UP0 UIADD3 UR5, UR5, UR6, URZ ;  /* 0x0000000605050290 */ /* 0x000fe4000fffe03f */
[----:B------:R-:W-:Y:S02]  /*94b0*/  @UP0 UIMAD UR7, UR7, UR14, URZ ;  /* 0x0000000e070702a4 */ /* 0x000fe4000f8e023f */
[----:B------:R-:W-:Y:S02]  /*94c0*/  @UP0 UIMAD.WIDE.U32 UR4, UR44, UR14, UR4 ;  /* 0x0000000e2c0402a5 */ /* 0x000fe4000f8e0004 */
[----:B------:R-:W-:Y:S02]  /*94d0*/  @UP0 UIMAD UR7, UR44, UR15, UR7 ;  /* 0x0000000f2c0702a4 */ /* 0x000fe4000f8e0207 */
[----:B------:R-:W-:Y:S02]  /*94e0*/  @UP0 ULEA UR6, UP1, UR4, UR12, 0x2 ;  /* 0x0000000c04060291 */ /* 0x000fe4000f82103f */
[----:B------:R-:W-:-:S04]  /*94f0*/  @UP0 UIADD3 UR5, UR5, UR7, URZ ;  /* 0x0000000705050290 */ /* 0x000fc8000fffe03f */
[----:B------:R-:W-:Y:S01]  /*9500*/  @UP0 ULEA.HI.X UR7, UR4, UR13, UR5, 0x2, UP1 ;  /* 0x0000000d04070291 */ /* 0x000fe200088f1405 */
[----:B------:R-:W-:-:S05]  /*9510*/  IMAD.U32 R6, RZ, RZ, UR6 ;  /* 0x00000006ff067e24 */ /* 0x000fca000f8e00ff */
        /* <DEDUP_REMOVED lines=26> */
[----:B0-----:R-:W0:Y:S04]  /*96c0*/  SHFL.BFLY PT, R7, R8, 0x1, 0x1f ;  /* 0x0c201f0008077f89 */ /* 0x001e2800000e0000 */
[----:B------:R-:W1:Y:S01]  /*96d0*/  SHFL.BFLY PT, R6, R9, 0x1, 0x1f ;  /* 0x0c201f0009067f89 */ /* 0x000e6200000e0000 */
[----:B0-----:R-:W-:Y:S01]  /*96e0*/  FADD.FTZ R7, R8, R7 ;  /* 0x0000000708077221 */ /* 0x001fe20000010000 */
[----:B-1----:R-:W-:-:S04]  /*96f0*/  FADD.FTZ R11, R9, R6 ;  /* 0x00000006090b7221 */ /* 0x002fc80000010000 */
[C---:B------:R-:W-:Y:S01]  /*9700*/  FSETP.NE.FTZ.AND P1, PT, R7.reuse, RZ, PT ;  /* 0x000000ff0700720b */ /* 0x040fe20003f35000 */
[----:B------:R-:W-:Y:S01]  /*9710*/  FMUL.FTZ R12, R7, 0.00390625 ;  /* 0x3b800000070c7820 */ /* 0x000fe20000410000 */
[----:B------:R-:W-:Y:S01]  /*9720*/  FMUL.FTZ R13, R11, 0.00390625 ;  /* 0x3b8000000b0d7820 */ /* 0x000fe20000410000 */
[----:B------:R-:W-:Y:S01]  /*9730*/  IMAD.MOV.U32 R6, RZ, RZ, RZ ;  /* 0x000000ffff067224 */ /* 0x000fe200078e00ff */
        /* <DEDUP_REMOVED lines=26> */
.L_x_1549:
        /* <DEDUP_REMOVED lines=36> */
.L_x_1516:
        /* <DEDUP_REMOVED lines=22> */
[----:B------:R-:W-:Y:S01]  /*9c80*/  LEA.HI R0, R9, R8, RZ, 0x7 ;  /* 0x0000000809007211 */ /* 0x000fe200078f38ff */
[----:B------:R-:W-:Y:S01]  /*9c90*/  UIMAD UR9, UR44, UR9, UR6 ;  /* 0x000000092c0972a4 */ /* 0x000fe2000f8e0206 */
[----:B------:R-:W-:Y:S01]  /*9ca0*/  SEL R63, R53, R52, P0 ;  /* 0x00000034353f7207 */ /* 0x000fe20000000000 */
[----:B------:R-:W1:Y:S01]  /*9cb0*/  S2UR UR4, SR_CTAID.Y ;  /* 0x00000000000479c3 */ /* 0x000e620000002600 */
[----:B0-----:R-:W-:Y:S01]  /*9cc0*/  LOP3.LUT R5, R0, 0xffffff80, RZ, 0xc0, !PT ;  /* 0xffffff8000057812 */ /* 0x001fe200078ec0ff */
[----:B------:R-:W-:Y:S01]  /*9cd0*/  UIADD3 UR9, UR5, UR9, URZ ;  /* 0x0000000905097290 */ /* 0x000fe2000fffe03f */
[----:B------:R-:W-:Y:S01]  /*9ce0*/  SEL R53, R26, R7, P0 ;  /* 0x000000071a357207 */ /* 0x000fe20000000000 */
[----:B------:R-:W-:Y:S01]  /*9cf0*/  IMAD.U32 R21, RZ, RZ, UR5 ;  /* 0x00000005ff157e24 */ /* 0x000fe2000f8e00ff */
[----:B------:R-:W-:Y:S01]  /*9d00*/  SEL R57, R7, R26, P0 ;  /* 0x0000001a07397207 */ /* 0x000fe20000000000 */
[----:B------:R-:W-:Y:S01]  /*9d10*/  IMAD.IADD R10, R8, 0x1, -R5 ;  /* 0x00000001080a7824 */ /* 0x000fe200078e0a05 */
[----:B------:R-:W-:Y:S01]  /*9d20*/  SEL R91, R28, R29, P0 ;  /* 0x0000001d1c5b7207 */ /* 0x000fe20000000000 */
[----:B------:R-:W-:Y:S01]  /*9d30*/  IMAD.U32 R21, RZ, RZ, UR9 ;  /* 0x00000009ff157e24 */ /* 0x000fe2000f8e00ff */
[----:B------:R-:W-:Y:S01]  /*9d40*/  SEL R87, R29, R28, P0 ;  /* 0x0000001c1d577207 */ /* 0x000fe20000000000 */
[----:B------:R-:W-:Y:S01]  /*9d50*/  UIMAD.WIDE.U32 UR6, UR44, UR10, URZ ;  /* 0x0000000a2c0672a5 */ /* 0x000fe2000f8e003f */
[----:B------:R-:W-:Y:S01]  /*9d60*/  SHF.R.S32.HI R7, RZ, 0x1f, R10 ;  /* 0x0000001fff077819 */ /* 0x000fe2000001140a */
[----:B------:R-:W0:Y:S01]  /*9d70*/  LDC R29, c[0x0][0xbe8] ;  /* 0x0002fa00ff1d7b82 */ /* 0x000e220000000800 */
[----:B------:R-:W-:Y:S01]  /*9d80*/  SEL R27, R42, R43, P0 ;  /* 0x0000002b2a1b7207 */ /* 0x000fe20000000000 */
[----:B------:R-:W-:Y:S01]  /*9d90*/  UIMAD UR8, UR44, UR11, UR8 ;  /* 0x0000000b2c0872a4 */ /* 0x000fe2000f8e0208 */
[----:B------:R-:W-:-:S02]  /*9da0*/  LEA.HI R12, R7, R10, RZ, 0x2 ;  /* 0x0000000a070c7211 */ /* 0x000fc400078f10ff */
[----:B------:R-:W-:Y:S01]  /*9db0*/  SEL R43, R43, R42, P0 ;  /* 0x0000002a2b2b7207 */ /* 0x000fe20000000000 */
[----:B------:R-:W-:Y:S01]  /*9dc0*/  UIADD3 UR8, UR7, UR8, URZ ;  /* 0x0000000807087290 */ /* 0x000fe2000fffe03f */
[----:B------:R-:W3:Y:S01]  /*9dd0*/  S2R R42, SR_CTAID.X ;  /* 0x00000000002a7919 */ /* 0x000ee20000002500 */
[--C-:B------:R-:W-:Y:S02]  /*9de0*/  SHF.R.S32.HI R14, RZ, 0x2, R12.reuse ;  /* 0x00000002ff0e7819 */ /* 0x100fe4000001140c */
[----:B------:R-:W-:Y:S02]  /*9df0*/  SHF.R.S32.HI R5, RZ, 0x1f, R12 ;  /* 0x0000001fff057819 */ /* 0x000fe4000001140c */
[----:B------:R-:W-:Y:S02]  /*9e00*/  LEA.HI R9, R9, R8, RZ, 0x2 ;  /* 0x0000000809097211 */ /* 0x000fe400078f10ff */
[----:B------:R-:W-:Y:S02]  /*9e10*/  LEA.HI R5, R5, R14, RZ, 0x3 ;  /* 0x0000000e05057211 */ /* 0x000fe400078f18ff */
[----:B------:R-:W-:-:S02]  /*9e20*/  SHF.R.S32.HI R4, RZ, 0x7, R0 ;  /* 0x00000007ff047819 */ /* 0x000fc40000011400 */
[----:B------:R-:W-:Y:S02]  /*9e30*/  LOP3.LUT R17, R9, 0xfffffffc, RZ, 0xc0, !PT ;  /* 0xfffffffc09117812 */ /* 0x000fe400078ec0ff */
[----:B------:R-:W-:Y:S01]  /*9e40*/  LOP3.LUT R9, R5, 0xfffffff8, RZ, 0xc0, !PT ;  /* 0xfffffff805097812 */ /* 0x000fe200078ec0ff */
[----:B------:R-:W-:Y:S01]  /*9e50*/  IMAD.HI R5, R4, 0x55555556, RZ ;  /* 0x5555555604057827 */ /* 0x000fe200078e02ff */
[----:B------:R-:W-:Y:S02]  /*9e60*/  LEA.HI R7, R7, R10, RZ, 0x5 ;  /* 0x0000000a07077211 */ /* 0x000fe400078f28ff */
[----:B0-----:R-:W-:Y:S01]  /*9e70*/  ISETP.NE.AND P2, PT, R29, 0x1, PT ;  /* 0x000000011d00780c */ /* 0x001fe20003f45270 */
[----:B------:R-:W-:Y:S01]  /*9e80*/  IMAD.IADD R17, R8, 0x1, -R17 ;  /* 0x0000000108117824 */ /* 0x000fe200078e0a11 */
[----:B------:R-:W-:Y:S01]  /*9e90*/  LEA.HI R5, R5, R5, RZ, 0x1 ;  /* 0x0000000505057211 */ /* 0x000fe200078f08ff */
[----:B------:R-:W-:Y:S01]  /*9ea0*/  IMAD.IADD R0, R14, 0x1, -R9 ;  /* 0x000000010e007824 */ /* 0x000fe200078e0a09 */
[----:B------:R-:W-:-:S02]  /*9eb0*/  SHF.R.S32.HI R9, RZ, 0x5, R7 ;  /* 0x00000005ff097819 */ /* 0x000fc40000011407 */
[----:B------:R-:W-:Y:S01]  /*9ec0*/  LEA.HI R8, R17, R17, RZ, 0x1 ;  /* 0x0000001111087211 */ /* 0x000fe200078f08ff */
[----:B------:R-:W-:Y:S01]  /*9ed0*/  IMAD R7, R5, -0x3, R4 ;  /* 0xfffffffd05077824 */ /* 0x000fe200078e0204 */
[----:B------:R-:W-:Y:S01]  /*9ee0*/  SEL R81, R32, R33, P0 ;  /* 0x0000002120517207 */ /* 0x000fe20000000000 */
[----:B------:R-:W-:Y:S01]  /*9ef0*/  IMAD R0, R9, 0x10, R0 ;  /* 0x0000001009007824 */ /* 0x000fe200078e0200 */
[----:B------:R-:W-:Y:S01]  /*9f00*/  LOP3.LUT R8, R8, 0x1ffffffe, RZ, 0xc0, !PT ;  /* 0x1ffffffe08087812 */ /* 0x000fe200078ec0ff */
[----:B------:R-:W0:Y:S01]  /*9f10*/  LDC.64 R4, c[0x0][0xbd8] ;  /* 0x0002f600ff047b82 */ /* 0x000e220000000a00 */
[----:B------:R-:W-:Y:S01]  /*9f20*/  SEL R77, R33, R32, P0 ;  /* 0x00000020214d7207 */ /* 0x000fe20000000000 */
[----:B------:R-:W-:Y:S01]  /*9f30*/  IMAD R0, R7, 0x40, R0 ;  /* 0x0000004007007824 */ /* 0x000fe200078e0200 */
[----:B------:R-:W-:Y:S01]  /*9f40*/  SEL R83, R36, R37, P0 ;  /* 0x0000002524537207 */ /* 0x000fe20000000000 */
[----:B------:R-:W-:Y:S01]  /*9f50*/  IMAD.U32 R9, RZ, RZ, UR7 ;  /* 0x00000007ff097e24 */ /* 0x000fe2000f8e00ff */
[----:B------:R-:W-:Y:S01]  /*9f60*/  SEL R79, R37, R36, P0 ;  /* 0x00000024254f7207 */ /* 0x000fe20000000000 */
[----:B---3--:R-:W-:Y:S01]  /*9f70*/  IMAD R28, R42, 0xc0, R0 ;  /* 0x000000c02a1c7824 */ /* 0x008fe200078e0200 */
[----:B------:R-:W-:Y:S01]  /*9f80*/  SEL R73, R40, R41, P0 ;  /* 0x0000002928497207 */ /* 0x000fe20000000000 */
[----:B------:R-:W-:Y:S01]  /*9f90*/  IMAD.U32 R9, RZ, RZ, UR8 ;  /* 0x00000008ff097e24 */ /* 0x000fe2000f8e00ff */
[----:B------:R-:W-:Y:S01]  /*9fa0*/  SEL R69, R41, R40, P0 ;  /* 0x0000002829457207 */ /* 0x000fe20000000000 */
[----:B------:R-:W-:Y:S01]  /*9fb0*/  ULDC.64 UR8, c[0x0][0xb28] ;  /* 0x0002ca0000087ab9 */ /* 0x000fe20000000a00 */
[----:B------:R-:W-:-:S02]  /*9fc0*/  SEL R15, R30, R31, P0 ;  /* 0x0000001f1e0f7207 */ /* 0x000fc40000000000 */
[----:B------:R-:W-:Y:S01]  /*9fd0*/  SEL R59, R31, R30, P0 ;  /* 0x0000001e1f3b7207 */ /* 0x000fe20000000000 */
[----:B------:R-:W-:Y:S01]  /*9fe0*/  IMAD.IADD R31, R17, 0x1, -R8 ;  /* 0x00000001111f7824 */ /* 0x000fe200078e0a08 */
[----:B------:R-:W-:Y:S01]  /*9ff0*/  SEL R41, R34, R35, P0 ;  /* 0x0000002322297207 */ /* 0x000fe20000000000 */
[----:B------:R-:W-:Y:S01]  /*a000*/  IMAD.U32 R8, RZ, RZ, UR6 ;  /* 0x00000006ff087e24 */ /* 0x000fe2000f8e00ff */
[----:B------:R-:W-:Y:S01]  /*a010*/  SEL R37, R35, R34, P0 ;  /* 0x0000002223257207 */ /* 0x000fe20000000000 */
[----:B------:R-:W-:Y:S01]  /*a020*/  IMAD R7, R31, 0x8, R0 ;  /* 0x000000081f077824 */ /* 0x000fe200078e0200 */
[----:B------:R-:W-:Y:S01]  /*a030*/  LOP3.LUT R33, R12, 0x7ffffffc, RZ, 0xc0, !PT ;  /* 0x7ffffffc0c217812 */ /* 0x000fe200078ec0ff */
[----:B------:R-:W3:Y:S01]  /*a040*/  @P2 LDC R35, c[0x0][0xbec] ;  /* 0x0002fb00ff232b82 */ /* 0x000ee20000000800 */
[----:B------:R-:W-:Y:S01]  /*a050*/  SEL R89, R24, R25, P0 ;  /* 0x0000001918597207 */ /* 0x000fe20000000000 */
[----:B------:R-:W-:Y:S01]  /*a060*/  IMAD R42, R42, 0xc0, R7 ;  /* 0x000000c02a2a7824 */ /* 0x000fe200078e0207 */
[----:B------:R-:W-:Y:S01]  /*a070*/  SEL R85, R25, R24, P0 ;  /* 0x0000001819557207 */ /* 0x000fe20000000000 */
[----:B------:R-:W-:Y:S01]  /*a080*/  IMAD.IADD R26, R10, 0x1, -R33 ;  /* 0x000000010a1a7824 */ /* 0x000fe200078e0a21 */
[----:B------:R-:W-:Y:S01]  /*a090*/  SEL R75, R44, R45, P0 ;  /* 0x0000002d2c4b7207 */ /* 0x000fe20000000000 */
[C---:B0-----:R-:W-:Y:S01]  /*a0a0*/  IMAD R18, R4.reuse, UR45, RZ ;  /* 0x0000002d04127c24 */ /* 0x041fe2000f8e02ff */
[----:B------:R-:W-:Y:S01]  /*a0b0*/  SEL R71, R45, R44, P0 ;  /* 0x0000002c2d477207 */ /* 0x000fe20000000000 */
[----:B------:R-:W-:Y:S01]  /*a0c0*/  IMAD.WIDE.U32 R20, R4, UR41, R20 ;  /* 0x0000002904147c25 */ /* 0x000fe2000f8e0014 */
[----:B------:R-:W-:Y:S01]  /*a0d0*/  SEL R65, R48, R49, P0 ;  /* 0x0000003130417207 */ /* 0x000fe20000000000 */
[----:B------:R-:W0:Y:S01]  /*a0e0*/  @P2 LDC R44, c[0x0][0xbf0] ;  /* 0x0002fc00ff2c2b82 */ /* 0x000e220000000800 */
[----:B------:R-:W-:Y:S01]  /*a0f0*/  SEL R13, R38, R39, P0 ;  /* 0x00000027260d7207 */ /* 0x000fe20000000000 */
[----:B------:R-:W-:Y:S01]  /*a100*/  IMAD R5, R5, UR41, R18 ;  /* 0x0000002905057c24 */ /* 0x000fe2000f8e0212 */
[----:B------:R-:W-:Y:S01]  /*a110*/  SEL R45, R39, R38, P0 ;  /* 0x00000026272d7207 */ /* 0x000fe20000000000 */
[----:B------:R-:W-:Y:S01]  /*a120*/  ULDC.64 UR6, c[0x0][0xb48] ;  /* 0x0002d20000067ab9 */ /* 0x000fe20000000a00 */
[----:B------:R-:W-:Y:S01]  /*a130*/  SEL R25, R54, R55, P0 ;  /* 0x0000003736197207 */ /* 0x000fe20000000000 */
[----:B------:R-:W-:Y:S01]  /*a140*/  IMAD.IADD R21, R21, 0x1, R5 ;  /* 0x0000000115157824 */ /* 0x000fe200078e0205 */
[----:B------:R-:W-:-:S02]  /*a150*/  SEL R17, R55, R54, P0 ;  /* 0x0000003637117207 */ /* 0x000fc40000000000 */
[----:B------:R-:W4:Y:S01]  /*a160*/  LDC.64 R54, c[0x0][0xb40] ;  /* 0x0002d000ff367b82 */ /* 0x000f220000000a00 */
[----:B------:R-:W-:Y:S02]  /*a170*/  SEL R11, R46, R47, P0 ;  /* 0x0000002f2e0b7207 */ /* 0x000fe40000000000 */
[----:B------:R-:W-:Y:S02]  /*a180*/  SEL R23, R50, R51, P0 ;  /* 0x0000003332177207 */ /* 0x000fe40000000000 */
[----:B------:R-:W-:Y:S01]  /*a190*/  SEL R47, R47, R46, P0 ;  /* 0x0000002e2f2f7207 */ /* 0x000fe20000000000 */
[----:B---3--:R-:W-:Y:S01]  /*a1a0*/  @P2 IMAD.HI.U32 R35, R42, R35, RZ ;  /* 0x000000232a232227 */ /* 0x008fe200078e00ff */
[----:B------:R-:W-:Y:S01]  /*a1b0*/  SEL R61, R49, R48, P0 ;  /* 0x00000030313d7207 */ /* 0x000fe20000000000 */
[----:B------:R-:W3:Y:S01]  /*a1c0*/  @P2 LDC R46, c[0x0][0xbf0] ;  /* 0x0002fc00ff2e2b82 */ /* 0x000ee20000000800 */
[----:B------:R-:W-:Y:S02]  /*a1d0*/  LOP3.LUT P1, RZ, R10, 0x3, RZ, 0xc0, !PT ;  /* 0x000000030aff7812 */ /* 0x000fe4000782c0ff */
        /* <DEDUP_REMOVED lines=13> */
[----:B-1----:R-:W1:Y:S02]  /*a2b0*/  @P2 LDC R67, c[0x0][0xbec] ;  /* 0x0002fb00ff432b82 */ /* 0x002e640000000800 */
        /* <DEDUP_REMOVED lines=9> */
[----:B-1----:R-:W-:-:S03]  /*a350*/  @P2 IMAD.HI.U32 R67, R42, R67, RZ ;  /* 0x000000432a432227 */ /* 0x002fc600078e00ff */
[----:B------:R-:W-:Y:S04]  /*a360*/  SHFL.IDX PT, R12, R27, R6, 0x1c1f ;  /* 0x001c1f061b0c7589 */ /* 0x000fe800000e0000 */
[----:B------:R-:W-:Y:S04]  /*a370*/  SHFL.IDX PT, R11, R11, R6, 0x1c1f ;  /* 0x001c1f060b0b7589 */ /* 0x000fe800000e0000 */
[----:B------:R-:W-:Y:S04]  /*a380*/  SHFL.IDX PT, R0, R25, R6, 0x1c1f ;  /* 0x001c1f0619007589 */ /* 0x000fe800000e0000 */
[----:B------:R1:W-:Y:S04]  /*a390*/  SHFL.IDX PT, R10, R23, R6, 0x1c1f ;  /* 0x001c1f06170a7589 */ /* 0x0003e800000e0000 */
[----:B------:R-:W-:Y:S04]  /*a3a0*/  SHFL.IDX PT, R48, R79, R34, 0x1c1f ;  /* 0x001c1f224f307589 */ /* 0x000fe800000e0000 */
[----:B------:R-:W2:Y:S01]  /*a3b0*/  SHFL.IDX PT, R41, R77, R34, 0x1c1f ;  /* 0x001c1f224d297589 */ /* 0x000ea200000e0000 */
[----:B-1----:R-:W-:Y:S01]  /*a3c0*/  SEL R6, R38, R33, P0 ;  /* 0x0000002126067207 */ /* 0x002fe20000000000 */
[----:B------:R-:W-:-:S02]  /*a3d0*/  IMAD R38, RZ, RZ, -UR44 ;  /* 0x8000002cff267e24 */ /* 0x000fc4000f8e02ff */
[----:B------:R-:W-:Y:S01]  /*a3e0*/  SHFL.IDX PT, R51, R71, R34, 0x1c1f ;  /* 0x001c1f2247337589 */ /* 0x000fe200000e0000 */
[----:B------:R-:W-:Y:S01]  /*a3f0*/  IMAD.MOV.U32 R33, RZ, RZ, R42 ;  /* 0x000000ffff217224 */ /* 0x000fe200078e002a */
[----:B0-----:R-:W-:Y:S01]  /*a400*/  @P2 SHF.R.U32.HI R33, RZ, R44, R35 ;  /* 0x0000002cff212219 */ /* 0x001fe20000011623 */
        /* <DEDUP_REMOVED lines=10> */
[----:B------:R-:W-:Y:S01]  /*a4b0*/  IMAD R36, R65, UR5, R9 ;  /* 0x0000000541247c24 */ /* 0x000fe2000f8e0209 */
[----:B------:R-:W-:Y:S04]  /*a4c0*/  SHFL.IDX PT, R24, R59, R34, 0x1c1f ;  /* 0x001c1f223b187589 */ /* 0x000fe800000e0000 */
[----:B------:R-:W-:Y:S04]  /*a4d0*/  SHFL.IDX PT, R27, R57, R34, 0x1c1f ;  /* 0x001c1f22391b7589 */ /* 0x000fe800000e0000 */
[----:B------:R-:W-:Y:S04]  /*a4e0*/  SHFL.IDX PT, R22, R45, R34, 0x1c1f ;  /* 0x001c1f222d167589 */ /* 0x000fe800000e0000 */
[----:B------:R4:W-:Y:S04]  /*a4f0*/  SHFL.IDX PT, R25, R37, R34, 0x1c1f ;  /* 0x001c1f2225197589 */ /* 0x0009e800000e0000 */
[----:B------:R-:W-:Y:S04]  /*a500*/  SHFL.IDX PT, R18, R47, R34, 0x1c1f ;  /* 0x001c1f222f127589 */ /* 0x000fe800000e0000 */
[----:B------:R5:W-:Y:S01]  /*a510*/  SHFL.IDX PT, R23, R43, R34, 0x1c1f ;  /* 0x001c1f222b177589 */ /* 0x000be200000e0000 */
[----:B----4-:R-:W-:Y:S01]  /*a520*/  IMAD.MOV.U32 R37, RZ, RZ, R42 ;  /* 0x000000ffff257224 */ /* 0x010fe200078e002a */
[----:B---3--:R-:W-:-:S02]  /*a530*/  @P2 SHF.R.U32.HI R37, RZ, R46, R67 ;  /* 0x0000002eff252219 */ /* 0x008fc40000011643 */
[----:B------:R-:W-:Y:S04]  /*a540*/  SHFL.IDX PT, R17, R17, R34, 0x1c1f ;  /* 0x001c1f2211117589 */ /* 0x000fe800000e0000 */
[----:B------:R3:W-:Y:S01]  /*a550*/  SHFL.IDX PT, R19, R19, R34, 0x1c1f ;  /* 0x001c1f2213137589 */ /* 0x0007e200000e0000 */
[C---:B-----5:R-:W-:Y:S02]  /*a560*/  IMAD R43, R65.reuse, UR7, R38 ;  /* 0x00000007412b7c24 */ /* 0x060fe4000f8e0226 */
[----:B------:R-:W-:Y:S02]  /*a570*/  IMAD.MOV R38, RZ, RZ, -R37 ;  /* 0x000000ffff267224 */ /* 0x000fe400078e0a25 */
[----:B---3--:R-:W-:Y:S02]  /*a580*/  IMAD.MOV.U32 R34, RZ, RZ, R8 ;  /* 0x000000ffff227224 */ /* 0x008fe400078e0008 */
        /* <DEDUP_REMOVED lines=12> */
[----:B------:R-:W-:Y:S02]  /*a650*/  IMAD R43, R29, R38, R42 ;  /* 0x000000261d2b7224 */ /* 0x000fe400078e022a */
[C---:B------:R-:W-:Y:S01]  /*a660*/  IMAD R45, R37.reuse, UR5, R8 ;  /* 0x00000005252d7c24 */ /* 0x040fe2000f8e0208 */
[----:B------:R-:W3:Y:S01]  /*a670*/  S2UR UR5, SR_CgaCtaId ;  /* 0x00000000000579c3 */ /* 0x000ee20000008800 */
        /* <DEDUP_REMOVED lines=8> */
[----:B--2---:R-:W-:Y:S01]  /*a700*/  SEL R20, R41, R40, P0 ;  /* 0x0000002829147207 */ /* 0x004fe20000000000 */
[----:B------:R-:W-:Y:S01]  /*a710*/  IMAD.WIDE.U32 R34, R33, UR6, R34 ;  /* 0x0000000621227c25 */ /* 0x000fe2000f8e0022 */
[----:B------:R-:W-:-:S03]  /*a720*/  ULDC.64 UR6, c[0x0][0xba8] ;  /* 0x0002ea0000067ab9 */ /* 0x000fc60000000a00 */
[C---:B------:R-:W-:Y:S01]  /*a730*/  IMAD R33, R43.reuse, UR9, R36 ;  /* 0x000000092b217c24 */ /* 0x040fe2000f8e0224 */
[----:B------:R-:W-:Y:S01]  /*a740*/  LEA R38, P2, R34, UR6, 0x2 ;  /* 0x0000000622267c11 */ /* 0x000fe2000f8410ff */
[----:B------:R-:W-:Y:S01]  /*a750*/  IMAD.WIDE.U32 R36, R43, UR8, R8 ;  /* 0x000000082b247c25 */ /* 0x000fe2000f8e0008 */
[----:B------:R-:W-:Y:S01]  /*a760*/  ULDC.64 UR8, c[0x0][0xb00] ;  /* 0x0002c00000087ab9 */ /* 0x000fe20000000a00 */
[----:B------:R-:W-:Y:S01]  /*a770*/  ULDC UR6, c[0x0][0xa88] ;  /* 0x0002a20000067ab9 */ /* 0x000fe20000000800 */
[----:B------:R-:W-:Y:S01]  /*a780*/  SEL R8, R40, R41, P0 ;  /* 0x0000002928087207 */ /* 0x000fe20000000000 */
[----:B------:R-:W-:Y:S01]  /*a790*/  IMAD.IADD R21, R35, 0x1, R21 ;  /* 0x0000000123157824 */ /* 0x000fe200078e0215 */
[----:B------:R-:W-:Y:S01]  /*a7a0*/  SHFL.IDX PT, R42, R38, RZ, 0x1c1f ;  /* 0x001c1fff262a7589 */ /* 0x000fe200000e0000 */
[----:B------:R-:W-:Y:S01]  /*a7b0*/  IMAD.IADD R9, R37, 0x1, R33 ;  /* 0x0000000125097824 */ /* 0x000fe200078e0221 */
[----:B------:R-:W-:Y:S01]  /*a7c0*/  LEA R54, P3, R36, UR8, 0x2 ;  /* 0x0000000824367c11 */ /* 0x000fe2000f8610ff */
[----:B---3--:R-:W-:Y:S01]  /*a7d0*/  ULEA UR4, UR5, UR4, 0x18 ;  /* 0x0000000405047291 */ /* 0x008fe2000f8ec03f */
[----:B------:R-:W-:Y:S01]  /*a7e0*/  LEA.HI.X R33, R34, UR7, R21, 0x2, P2 ;  /* 0x0000000722217c11 */ /* 0x000fe200090f1415 */
[----:B------:R1:W-:Y:S01]  /*a7f0*/  SHFL.IDX PT, R44, R38, 0x1, 0x1c1f ;  /* 0x003c1f00262c7f89 */ /* 0x0003e200000e0000 */
[----:B------:R-:W-:Y:S01]  /*a800*/  LEA.HI.X R56, R36, UR9, R9, 0x2, P3 ;  /* 0x0000000924387c11 */ /* 0x000fe200098f1409 */
[----:B------:R-:W-:Y:S01]  /*a810*/  IMAD R55, R29, UR6, RZ ;  /* 0x000000061d377c24 */ /* 0x000fe2000f8e02ff */
[----:B------:R-:W-:Y:S01]  /*a820*/  SEL R9, R39, R48, P0 ;  /* 0x0000003027097207 */ /* 0x000fe20000000000 */
[----:B------:R-:W2:Y:S01]  /*a830*/  SHFL.IDX PT, R43, R33, RZ, 0x1c1f ;  /* 0x001c1fff212b7589 */ /* 0x000ea200000e0000 */
[----:B------:R-:W-:Y:S01]  /*a840*/  SEL R21, R48, R39, P0 ;  /* 0x0000002730157207 */ /* 0x000fe20000000000 */
[C---:B------:R-:W-:Y:S01]  /*a850*/  VIADD R48, R28.reuse, 0x8 ;  /* 0x000000081c307836 */ /* 0x040fe20000000000 */
[----:B------:R-:W-:Y:S01]  /*a860*/  UIADD3 UR4, UR4, 0x12420, URZ ;  /* 0x0001242004047890 */ /* 0x000fe2000fffe03f */
[----:B------:R-:W3:Y:S01]  /*a870*/  SHFL.IDX PT, R45, R33, 0x1, 0x1c1f ;  /* 0x003c1f00212d7f89 */ /* 0x000ee200000e0000 */
[----:B------:R-:W-:-:S02]  /*a880*/  ISETP.GE.OR P2, PT, R28, R55, P1 ;  /* 0x000000371c00720c */ /* 0x000fc40000f46670 */
[-C--:B------:R-:W-:Y:S01]  /*a890*/  ISETP.GE.OR P1, PT, R48, R55.reuse, P1 ;  /* 0x000000373000720c */ /* 0x080fe20000f26670 */
[----:B------:R-:W-:Y:S01]  /*a8a0*/  UPRMT UR4, URZ, 0x654, UR4 ;  /* 0x000006543f047896 */ /* 0x000fe20008000004 */
[----:B------:R-:W-:Y:S01]  /*a8b0*/  ISETP.GE.AND P3, PT, R28, R55, PT ;  /* 0x000000371c00720c */ /* 0x000fe20003f66270 */
[----:B------:R4:W4:Y:S01]  /*a8c0*/  SHFL.IDX PT, R46, R54, RZ, 0x1c1f ;  /* 0x001c1fff362e7589 */ /* 0x00092200000e0000 */
[----:B0-----:R-:W-:Y:S02]  /*a8d0*/  SEL R34, R49, R50, P0 ;  /* 0x0000003231227207 */ /* 0x001fe40000000000 */
[----:B------:R-:W-:Y:S01]  /*a8e0*/  SEL R36, R50, R49, P0 ;  /* 0x0000003132247207 */ /* 0x000fe20000000000 */
[----:B------:R0:W0:Y:S01]  /*a8f0*/  SHFL.IDX PT, R47, R56, RZ, 0x1c1f ;  /* 0x001c1fff382f7589 */ /* 0x00002200000e0000 */
[----:B------:R-:W-:Y:S01]  /*a900*/  SEL R35, R32, R51, P0 ;  /* 0x0000003320237207 */ /* 0x000fe20000000000 */
[----:B------:R-:W-:Y:S01]  /*a910*/  IMAD.SHL.U32 R49, R26, 0x2, RZ ;  /* 0x000000021a317824 */ /* 0x000fe200078e00ff */
[----:B------:R-:W-:Y:S01]  /*a920*/  SYNCS.ARRIVE.TRANS64.RED.A1T0 RZ, [UR4], RZ ;  /* 0x000000ffffff79a7 */ /* 0x000fe20008100404 */
[----:B------:R-:W-:-:S02]  /*a930*/  SEL R37, R51, R32, P0 ;  /* 0x0000002033257207 */ /* 0x000fc40000000000 */
[----:B-1----:R-:W-:Y:S02]  /*a940*/  SEL R38, R31, R52, P0 ;  /* 0x000000341f267207 */ /* 0x002fe40000000000 */
[----:B------:R-:W-:Y:S01]  /*a950*/  SEL R40, R52, R31, P0 ;  /* 0x0000001f34287207 */ /* 0x000fe20000000000 */
[----:B--2---:R1:W-:Y:S01]  /*a960*/  @!P2 ST.E desc[UR42][R42.64], R2 ;  /* 0x000000022a00a985 */ /* 0x0043e2000c10192a */
[----:B------:R-:W-:Y:S02]  /*a970*/  SEL R39, R30, R53, P0 ;  /* 0x000000351e277207 */ /* 0x000fe40000000000 */
[----:B------:R-:W-:Y:S01]  /*a980*/  SEL R41, R53, R30, P0 ;  /* 0x0000001e35297207 */ /* 0x000fe20000000000 */
[----:B---3--:R1:W-:Y:S01]  /*a990*/  @!P1 ST.E desc[UR42][R44.64], R3 ;  /* 0x000000032c009985 */ /* 0x0083e2000c10192a */
[----:B------:R-:W-:Y:S05]  /*a9a0*/  @P3 BRA `(.L_x_1552) ;  /* 0x0000000000b83947 */ /* 0x000fea0003800000 */
[C---:B-1----:R-:W-:Y:S01]  /*a9b0*/  VIADD R2, R49.reuse, 0x8 ;  /* 0x0000000831027836 */ /* 0x042fe20000000000 */
[----:B------:R-:W-:Y:S01]  /*a9c0*/  ULDC UR4, c[0x0][0xac8] ;  /* 0x0002b20000047ab9 */ /* 0x000fe20000000800 */
[C---:B------:R-:W-:Y:S01]  /*a9d0*/  VIADD R26, R49.reuse, 0x10 ;  /* 0x00000010311a7836 */ /* 0x040fe20000000000 */
[C---:B------:R-:W-:Y:S01]  /*a9e0*/  ISETP.GE.AND P1, PT, R49.reuse, UR4, PT ;  /* 0x0000000431007c0c */ /* 0x040fe2000bf26270 */
[C---:B------:R-:W-:Y:S01]  /*a9f0*/  VIADD R30, R49.reuse, 0x18 ;  /* 0x00000018311e7836 */ /* 0x040fe20000000000 */
[----:B------:R-:W-:Y:S01]  /*aa00*/  ISETP.GE.AND P2, PT, R2, UR4, PT ;  /* 0x0000000402007c0c */ /* 0x000fe2000bf46270 */
[C---:B------:R-:W-:Y:S02]  /*aa10*/  VIADD R31, R49.reuse, 0x20 ;  /* 0x00000020311f7836 */ /* 0x040fe40000000000 */
[C---:B------:R-:W-:Y:S02]  /*aa20*/  VIADD R32, R49.reuse, 0x28 ;  /* 0x0000002831207836 */ /* 0x040fe40000000000 */
[----:B------:R-:W-:Y:S01]  /*aa30*/  VIADD R33, R49, 0x30 ;  /* 0x0000003031217836 */ /* 0x000fe20000000000 */
[----:B------:R-:W-:Y:S01]  /*aa40*/  ISETP.GE.AND P3, PT, R31, UR4, PT ;  /* 0x000000041f007c0c */ /* 0x000fe2000bf66270 */
[----:B------:R-:W-:Y:S01]  /*aa50*/  VIADD R42, R49, 0x38 ;  /* 0x00000038312a7836 */ /* 0x000fe20000000000 */
[----:B------:R-:W-:-:S02]  /*aa60*/  ISETP.GE.AND P4, PT, R32, UR4, PT ;  /* 0x0000000420007c0c */ /* 0x000fc4000bf86270 */
[----:B------:R-:W-:Y:S02]  /*aa70*/  ISETP.GE.AND P5, PT, R33, UR4, PT ;  /* 0x0000000421007c0c */ /* 0x000fe4000bfa6270 */
[----:B------:R-:W-:Y:S02]  /*aa80*/  ISETP.GE.AND P6, PT, R42, UR4, PT ;  /* 0x000000042a007c0c */ /* 0x000fe4000bfc6270 */
[----:B------:R-:W-:-:S04]  /*aa90*/  @!P2 LEA.HI R2, R2, R2, RZ, 0x1 ;  /* 0x000000020202a211 */ /* 0x000fc800078f08ff */
[----:B------:R-:W-:Y:S01]  /*aaa0*/  @!P2 LOP3.LUT R29, R2, 0xfffffffe, RZ, 0xc0, !PT ;  /* 0xfffffffe021da812 */ /* 0x000fe200078ec0ff */
[--C-:B0---4-:R-:W-:Y:S01]  /*aab0*/  @!P1 IMAD.WIDE R2, R49, 0x4, R46.reuse ;  /* 0x0000000431029825 */ /* 0x111fe200078e022e */
[----:B------:R-:W-:Y:S02]  /*aac0*/  @!P3 LEA.HI R31, R31, R31, RZ, 0x1 ;  /* 0x0000001f1f1fb211 */ /* 0x000fe400078f08ff */
[----:B------:R-:W-:Y:S01]  /*aad0*/  @!P4 LEA.HI R32, R32, R32, RZ, 0x1 ;  /* 0x000000202020c211 */ /* 0x000fe200078f08ff */
[----:B------:R-:W-:Y:S01]  /*aae0*/  @!P2 IMAD.WIDE R28, R29, 0x4, R46 ;  /* 0x000000041d1ca825 */ /* 0x000fe200078e022e */
[----:B------:R0:W-:Y:S01]  /*aaf0*/  @!P1 ST.E.64 desc[UR42][R2.64], R4 ;  /* 0x0000000402009985 */ /* 0x0001e2000c101b2a */
[----:B------:R-:W-:Y:S02]  /*ab00*/  ISETP.GE.AND P1, PT, R26, UR4, PT ;  /* 0x000000041a007c0c */ /* 0x000fe4000bf26270 */
[----:B------:R-:W-:Y:S01]  /*ab10*/  @!P5 LEA.HI R33, R33, R33, RZ, 0x1 ;  /* 0x000000212121d211 */ /* 0x000fe200078f08ff */
[----:B------:R1:W-:Y:S01]  /*ab20*/  @!P2 ST.E.64 desc[UR42][R28.64], R6 ;  /* 0x000000061c00a985 */ /* 0x0003e2000c101b2a */
[----:B------:R-:W-:-:S02]  /*ab30*/  ISETP.GE.AND P2, PT, R30, UR4, PT ;  /* 0x000000041e007c0c */ /* 0x000fc4000bf46270 */
[----:B------:R-:W-:-:S07]  /*ab40*/  @!P6 LEA.HI R42, R42, R42, RZ, 0x1 ;  /* 0x0000002a2a2ae211 */ /* 0x000fce00078f08ff */
[----:B------:R-:W-:-:S04]  /*ab50*/  @!P1 LEA.HI R26, R26, R26, RZ, 0x1 ;  /* 0x0000001a1a1a9211 */ /* 0x000fc800078f08ff */
[----:B------:R-:W-:Y:S02]  /*ab60*/  @!P2 LEA.HI R30, R30, R30, RZ, 0x1 ;  /* 0x0000001e1e1ea211 */ /* 0x000fe400078f08ff */
[----:B0-----:R-:W-:Y:S02]  /*ab70*/  @!P1 LOP3.LUT R3, R26, 0xfffffffe, RZ, 0xc0, !PT ;  /* 0xfffffffe1a039812 */ /* 0x001fe400078ec0ff */
[----:B------:R-:W-:Y:S02]  /*ab80*/  @!P2 LOP3.LUT R5, R30, 0xfffffffe, RZ, 0xc0, !PT ;  /* 0xfffffffe1e05a812 */ /* 0x000fe400078ec0ff */
[----:B-1----:R-:W-:Y:S01]  /*ab90*/  @!P3 LOP3.LUT R7, R31, 0xfffffffe, RZ, 0xc0, !PT ;  /* 0xfffffffe1f07b812 */ /* 0x002fe200078ec0ff */
[--C-:B------:R-:W-:Y:S01]  /*aba0*/  @!P1 IMAD.WIDE R2, R3, 0x4, R46.reuse ;  /* 0x0000000403029825 */ /* 0x100fe200078e022e */
[----:B------:R-:W-:Y:S02]  /*abb0*/  @!P4 LOP3.LUT R29, R32, 0xfffffffe, RZ, 0xc0, !PT ;  /* 0xfffffffe201dc812 */ /* 0x000fe400078ec0ff */
[----:B------:R-:W-:Y:S01]  /*abc0*/  @!P5 LOP3.LUT R31, R33, 0xfffffffe, RZ, 0xc0, !PT ;  /* 0xfffffffe211fd812 */ /* 0x000fe200078ec0ff */
[--C-:B------:R-:W-:Y:S01]  /*abd0*/  @!P2 IMAD.WIDE R4, R5, 0x4, R46.reuse ;  /* 0x000000040504a825 */ /* 0x100fe200078e022e */
[----:B------:R-:W-:Y:S01]  /*abe0*/  @!P6 LOP3.LUT R33, R42, 0xfffffffe, RZ, 0xc0, !PT ;  /* 0xfffffffe2a21e812 */ /* 0x000fe200078ec0ff */
[----:B------:R2:W-:Y:S02]  /*abf0*/  @!P1 ST.E.64 desc[UR42][R2.64], R8 ;  /* 0x0000000802009985 */ /* 0x0005e4000c101b2a */
[----:B------:R-:W-:-:S02]  /*ac00*/  @!P3 IMAD.WIDE R6, R7, 0x4, R46 ;  /* 0x000000040706b825 */ /* 0x000fc400078e022e */
[----:B------:R2:W-:Y:S02]  /*ac10*/  @!P2 ST.E.64 desc[UR42][R4.64], R20 ;  /* 0x000000140400a985 */ /* 0x0005e4000c101b2a */
[--C-:B------:R-:W-:Y:S02]  /*ac20*/  @!P4 IMAD.WIDE R28, R29, 0x4, R46.reuse ;  /* 0x000000041d1cc825 */ /* 0x100fe400078e022e */
[----:B------:R2:W-:Y:S02]  /*ac30*/  @!P3 ST.E.64 desc[UR42][R6.64], R34 ;  /* 0x000000220600b985 */ /* 0x0005e4000c101b2a */
[--C-:B------:R-:W-:Y:S02]  /*ac40*/  @!P5 IMAD.WIDE R30, R31, 0x4, R46.reuse ;  /* 0x000000041f1ed825 */ /* 0x100fe400078e022e */
[----:B------:R2:W-:Y:S02]  /*ac50*/  @!P4 ST.E.64 desc[UR42][R28.64], R36 ;  /* 0x000000241c00c985 */ /* 0x0005e4000c101b2a */
[----:B------:R-:W-:-:S02]  /*ac60*/  @!P6 IMAD.WIDE R32, R33, 0x4, R46 ;  /* 0x000000042120e825 */ /* 0x000fc400078e022e */
[----:B------:R2:W-:Y:S04]  /*ac70*/  @!P5 ST.E.64 desc[UR42][R30.64], R38 ;  /* 0x000000261e00d985 */ /* 0x0005e8000c101b2a */
[----:B------:R2:W-:Y:S02]  /*ac80*/  @!P6 ST.E.64 desc[UR42][R32.64], R40 ;  /* 0x000000282000e985 */ /* 0x0005e4000c101b2a */
.L_x_1552:
[----:B------:R-:W-:Y:S05]  /*ac90*/  BSYNC B0 ;  /* 0x0000000000007941 */ /* 0x000fea0003800000 */
.L_x_1551:
[----:B------:R-:W-:Y:S01]  /*aca0*/  ISETP.GE.AND P1, PT, R48, R55, PT ;  /* 0x000000373000720c */ /* 0x000fe20003f26270 */
[----:B--2---:R2:W3:Y:S01]  /*acb0*/  SHFL.IDX PT, R29, R56, 0x1, 0x1c1f ;  /* 0x003c1f00381d7f89 */ /* 0x0044e200000e0000 */
        /* <DEDUP_REMOVED lines=17> */
[----:B0-23--:R-:W-:Y:S06]  /*add0*/  @P1 BRA `(.L_x_1514) ;  /* 0x00000034009c1947 */ /* 0x00dfec0003800000 */
[C---:B------:R-:W-:Y:S01]  /*ade0*/  VIADD R0, R49.reuse, 0x8 ;  /* 0x0000000831007836 */ /* 0x040fe20000000000 */
[----:B------:R-:W-:Y:S01]  /*adf0*/  ULDC UR4, c[0x0][0xac8] ;  /* 0x0002b20000047ab9 */ /* 0x000fe20000000800 */
[C---:B------:R-:W-:Y:S01]  /*ae00*/  VIADD R6, R49.reuse, 0x18 ;  /* 0x0000001831067836 */ /* 0x040fe20000000000 */
[C---:B------:R-:W-:Y:S01]  /*ae10*/  ISETP.GE.AND P0, PT, R49.reuse, UR4, PT ;  /* 0x0000000431007c0c */ /* 0x040fe2000bf06270 */
[C---:B-1----:R-:W-:Y:S01]  /*ae20*/  VIADD R2, R49.reuse, 0x10 ;  /* 0x0000001031027836 */ /* 0x042fe20000000000 */
        /* <DEDUP_REMOVED lines=43> */
.L_x_1550:
        /* <DEDUP_REMOVED lines=58> */
.L_x_1512:
        /* <DEDUP_REMOVED lines=18> */
.L_x_1553:
[----:B------:R-:W-:Y:S01]  /*b5a0*/  ULDC UR44, c[0x0][0xc50] ;  /* 0x00031400002c7ab9 */ /* 0x000fe20000000800 */
[----:B------:R-:W-:Y:S01]  /*b5b0*/  UMOV UR36, UR6 ;  /* 0x0000000600247c82 */ /* 0x000fe20008000000 */
[----:B------:R-:W-:-:S11]  /*b5c0*/  UISETP.NE.AND UP0, UPT, UR44, 0x1, UPT ;  /* 0x000000012c00788c */ /* 0x000fd6000bf05270 */
[----:B------:R-:W-:Y:S01]  /*b5d0*/  @UP0 ULDC UR4, c[0x0][0xc54] ;  /* 0x0003150000040ab9 */ /* 0x000fe20000000800 */
[----:B------:R-:W-:Y:S01]  /*b5e0*/  @UP0 ULDC UR7, c[0x0][0xc58] ;  /* 0x0003160000070ab9 */ /* 0x000fe20000000800 */
[----:B------:R-:W-:-:S04]  /*b5f0*/  UIMAD.WIDE.U32 UR4, UR6, UR4, URZ ;  /* 0x00000004060472a5 */ /* 0x000fc8000f8e003f */
[----:B------:R-:W-:-:S12]  /*b600*/  @UP0 USHF.R.U32.HI UR36, URZ, UR7, UR5 ;  /* 0x000000073f240299 */ /* 0x000fd80008011605 */
.L_x_1554:
        /* <DEDUP_REMOVED lines=8> */
[----:B------:R-:W-:Y:S01]  /*b690*/  ULDC UR6, c[0x0][0x448] ;  /* 0x0001120000067ab9 */ /* 0x000fe20000000800 */
[----:B------:R-:W-:Y:S01]  /*b6a0*/  ULDC.64 UR4, c[0x0][0x418] ;  /* 0x0001060000047ab9 */ /* 0x000fe20000000a00 */
[----:B------:R-:W-:Y:S02]  /*b6b0*/  UISETP.NE.AND UP1, UPT, UR6, 0x1, UPT ;  /* 0x000000010600788c */ /* 0x000fe4000bf25270 */
[----:B------:R-:W-:Y:S01]  /*b6c0*/  UISETP.NE.U32.AND UP0, UPT, UR4, URZ, UPT ;  /* 0x0000003f0400728c */ /* 0x000fe2000bf05070 */
[----:B------:R-:W-:Y:S02]  /*b6d0*/  ULDC UR7, c[0x0][0x424] ;  /* 0x0001090000077ab9 */ /* 0x000fe40000000800 */
[----:B------:R-:W-:Y:S01]  /*b6e0*/  ULDC UR4, c[0x0][0x288] ;  /* 0x0000a20000047ab9 */ /* 0x000fe20000000800 */
[----:B------:R-:W-:Y:S02]  /*b6f0*/  UISETP.NE.AND.EX UP0, UPT, UR5, URZ, UPT, UP0 ;  /* 0x0000003f0500728c */ /* 0x000fe4000bf05300 */
[----:B------:R-:W-:-:S02]  /*b700*/  UIADD3 UR9, -UR4, 0xa0, URZ ;  /* 0x000000a004097890 */ /* 0x000fc4000fffe13f */
[----:B------:R-:W-:Y:S01]  /*b710*/  USEL UR7, UR7, 0x1, UP0 ;  /* 0x0000000107077887 */ /* 0x000fe20008000000 */
[----:B------:R-:W-:Y:S01]  /*b720*/  @UP1 ULDC UR4, c[0x0][0x44c] ;  /* 0x0001130000041ab9 */ /* 0x000fe20000000800 */
[----:B------:R-:W-:Y:S01]  /*b730*/  ULDC UR8, c[0x0][0x2f0] ;  /* 0x0000bc0000087ab9 */ /* 0x000fe20000000800 */
[----:B------:R-:W-:Y:S01]  /*b740*/  @UP1 ULDC UR10, c[0x0][0x450] ;  /* 0x00011400000a1ab9 */ /* 0x000fe20000000800 */
[----:B------:R-:W-:Y:S02]  /*b750*/  UIMAD UR9, UR7, UR8, UR9 ;  /* 0x00000008070972a4 */ /* 0x000fe4000f8e0209 */
[----:B0-----:R-:W-:-:S04]  /*b760*/  UIMAD UR39, UR39, 0xc0, URZ ;  /* 0x000000c0272778a4 */ /* 0x001fc8000f8e023f */
[----:B------:R-:W-:-:S04]  /*b770*/  UIADD3 UR6, UR39, 0xbf, URZ ;  /* 0x000000bf27067890 */ /* 0x000fc8000fffe03f */
[----:B------:R-:W-:Y:S02]  /*b780*/  UIMAD.WIDE.U32 UR4, UR6, UR4, URZ ;  /* 0x00000004060472a5 */ /* 0x000fe4000f8e003f */
[----:B------:R-:W-:Y:S02]  /*b790*/  UIMAD UR4, UR7, UR8, 0x9f ;  /* 0x0000009f070474a4 */ /* 0x000fe4000f8e0208 */
[----:B------:R-:W-:Y:S02]  /*b7a0*/  @UP1 USHF.R.U32.HI UR6, URZ, UR10, UR5 ;  /* 0x0000000a3f061299 */ /* 0x000fe40008011605 */
[----:B------:R-:W-:Y:S02]  /*b7b0*/  UIMAD.WIDE UR4, UR4, 0x66666667, URZ ;  /* 0x66666667040478a5 */ /* 0x000fe4000f8e023f */
[----:B------:R-:W-:Y:S02]  /*b7c0*/  UIADD3 UR6, UR9, UR6, URZ ;  /* 0x0000000609067290 */ /* 0x000fe4000fffe03f */
[----:B------:R-:W-:-:S02]  /*b7d0*/  USHF.R.U32.HI UR8, URZ, 0x1f, UR5 ;  /* 0x0000001f3f087899 */ /* 0x000fc40008011605 */
[----:B------:R-:W-:Y:S02]  /*b7e0*/  UIMAD.WIDE UR6, UR6, 0x66666667, URZ ;  /* 0x66666667060678a5 */ /* 0x000fe4000f8e023f */
[----:B------:R-:W-:Y:S02]  /*b7f0*/  ULEA.HI.SX32 UR8, UR5, UR8, 0x1a ;  /* 0x0000000805087291 */ /* 0x000fe4000f8fd23f */
[----:B------:R-:W-:Y:S02]  /*b800*/  USHF.R.U32.HI UR4, URZ, 0x1f, UR7 ;  /* 0x0000001f3f047899 */ /* 0x000fe40008011607 */
[----:B------:R-:W-:Y:S02]  /*b810*/  USHF.R.U32.HI UR10, URZ, 0x10, UR44 ;  /* 0x000000103f0a7899 */ /* 0x000fe4000801162c */
[----:B------:R-:W-:Y:S02]  /*b820*/  ULEA.HI.SX32 UR4, UR7, UR4, 0x1a ;  /* 0x0000000407047291 */ /* 0x000fe4000f8fd23f */
[----:B------:R-:W-:-:S02]  /*b830*/  ULOP3.LUT UR44, UR44, 0xffff, URZ, 0xc0, !UPT ;  /* 0x0000ffff2c2c7892 */ /* 0x000fc4000f8ec03f */
[----:B------:R-:W-:-:S04]  /*b840*/  UISETP.LT.AND UP0, UPT, UR8, UR4, UPT ;  /* 0x000000040800728c */ /* 0x000fc8000bf01270 */
[----:B------:R-:W-:Y:S02]  /*b850*/  USEL UR9, UR8, UR4, UP0 ;  /* 0x0000000408097287 */ /* 0x000fe40008000000 */
[----:B------:R-:W-:Y:S02]  /*b860*/  UISETP.NE.AND UP0, UPT, UR10, URZ, UPT ;  /* 0x0000003f0a00728c */ /* 0x000fe4000bf05270 */
[----:B------:R-:W-:Y:S01]  /*b870*/  UISETP.GE.AND UP1, UPT, UR9, 0x1, UPT ;  /* 0x000000010900788c */ /* 0x000fe2000bf26270 */
[----:B------:R-:W-:-:S05]  /*b880*/  UMOV UR4, URZ ;  /* 0x0000003f00047c82 */ /* 0x000fca0008000000 */
[----:B------:R-:W-:-:S03]  /*b890*/  PLOP3.LUT P0, PT, PT, PT, UP1, 0x80, 0x0 ;  /* 0x000000000000781c */ /* 0x000fc60003f0f018 */
[----:B------:R-:W-:-:S10]  /*b8a0*/  @!UP0 ULDC UR10, c[0x0][0x9f0] ;  /* 0x00027c00000a8ab9 */ /* 0x000fd40000000800 */
        /* <DEDUP_REMOVED lines=34> */
.L_x_1556:
        /* <DEDUP_REMOVED lines=33> */
.L_x_1557:
        /* <DEDUP_REMOVED lines=20> */
.L_x_1558:
        /* <DEDUP_REMOVED lines=20> */
.L_x_1559:
        /* <DEDUP_REMOVED lines=18> */
.L_x_1560:
        /* <DEDUP_REMOVED lines=26> */
[----:B------:R-:W-:Y:S02]  /*c220*/  LOP3.LUT R22, R3, 0x640, R22, 0xf8, !PT ;  /* 0x0000064003167812 */ /* 0x000fe400078ef816 */
[----:B------:R-:W-:Y:S02]  /*c230*/  LOP3.LUT R17, R17, R8, RZ, 0xfc, !PT ;  /* 0x0000000811117212 */ /* 0x000fe400078efcff */
[----:B------:R-:W-:Y:S02]  /*c240*/  SHF.R.U32.HI R29, RZ, 0x3, R27 ;  /* 0x00000003ff1d7819 */ /* 0x000fe4000001161b */
[----:B------:R-:W-:Y:S02]  /*c250*/  P2R R24, PR, RZ, 0x2 ;  /* 0x00000002ff187803 */ /* 0x000fe40000000000 */
[----:B--2---:R-:W-:Y:S02]  /*c260*/  SHF.R.S32.HI R18, RZ, 0x1f, R23 ;  /* 0x0000001fff127819 */ /* 0x004fe40000011417 */
[----:B------:R-:W-:Y:S01]  /*c270*/  SEL R19, R23, RZ, !P1 ;  /* 0x000000ff17137207 */ /* 0x000fe20004800000 */
[----:B------:R-:W-:Y:S06]  /*c280*/  BRA.DIV UR4, `(.L_x_1561) ;  /* 0x0000002604207947 */ /* 0x000fec000b800000 */
[----:B------:R0:W1:Y:S02]  /*c290*/  SHFL.IDX PT, R14, R2, RZ, 0x1f ;  /* 0x00001fff020e7589 */ /* 0x00006400000e0000 */
.L_x_1610:
[----:B-1----:R-:W-:Y:S02]  /*c2a0*/  ISETP.NE.AND P0, PT, R14, RZ, PT ;  /* 0x000000ff0e00720c */ /* 0x002fe40003f05270 */
[----:B------:R-:W-:-:S04]  /*c2b0*/  PLOP3.LUT P2, PT, PT, PT, PT, 0x8, 0x0 ;  /* 0x000000000000781c */ /* 0x000fc80003f4e170 */
[----:B------:R-:W-:-:S07]  /*c2c0*/  P2R R25, PR, RZ, 0x4 ;  /* 0x00000004ff197803 */ /* 0x000fce0000000000 */
[----:B------:R-:W-:Y:S05]  /*c2d0*/  @P0 BRA `(.L_x_1562) ;  /* 0x0000000400240947 */ /* 0x000fea0003800000 */
[----:B------:R-:W-:-:S06]  /*c2e0*/  UIADD3 UR4, UR41, -0x1, URZ ;  /* 0xffffffff29047890 */ /* 0x000fcc000fffe03f */
[----:B------:R-:W-:Y:S01]  /*c2f0*/  IMAD.U32 R3, RZ, RZ, UR4 ;  /* 0x00000004ff037e24 */ /* 0x000fe2000f8e00ff */
[----:B------:R-:W-:-:S03]  /*c300*/  UMOV UR4, 0xffffffff ;  /* 0xffffffff00047882 */ /* 0x000fc60000000000 */
[----:B------:R-:W-:Y:S05]  /*c310*/  BRA.DIV UR4, `(.L_x_1563) ;  /* 0x00000026041c7947 */ /* 0x000fea000b800000 */
[----:B------:R-:W-:-:S13]  /*c320*/  ELECT P6, URZ, PT ;  /* 0x00000000003f782f */ /* 0x000fda00038c0000 */
.L_x_1613:
        /* <DEDUP_REMOVED lines=23> */
.L_x_1564:
[----:B------:R-:W2:Y:S01]  /*c4a0*/  SYNCS.PHASECHK.TRANS64.TRYWAIT P0, [UR38+0x12480], R0 ;  /* 0x01248000ff0075a7 */ /* 0x000ea20008000166 */
[----:B------:R-:W-:Y:S01]  /*c4b0*/  ISETP.NE.AND P1, PT, R16, RZ, PT ;  /* 0x000000ff1000720c */ /* 0x000fe20003f25270 */
[----:B--2---:R-:W-:-:S12]  /*c4c0*/  @!P0 BRA `(.L_x_1565) ;  /* 0x0000002000d08947 */ /* 0x004fd80003800000 */
.L_x_1614:
[----:B------:R-:W-:Y:S05]  /*c4d0*/  @P1 BRA `(.L_x_1566) ;  /* 0x0000000000141947 */ /* 0x000fea0003800000 */
[----:B------:R-:W-:Y:S01]  /*c4e0*/  LOP3.LUT P0, RZ, R27, 0x1f, RZ, 0xc0, !PT ;  /* 0x0000001f1bff7812 */ /* 0x000fe2000780c0ff */
[----:B-1----:R-:W-:-:S04]  /*c4f0*/  IMAD.MOV.U32 R4, RZ, RZ, 0x2800 ;  /* 0x00002800ff047424 */ /* 0x002fc800078e00ff */
[----:B------:R2:W-:Y:S08]  /*c500*/  SYNCS.ARRIVE.TRANS64 RZ, [UR38+0x12470], R4 ;  /* 0x01247004ffff79a7 */ /* 0x0005f00008000026 */
[----:B--2---:R-:W-:Y:S05]  /*c510*/  @!P0 BRA `(.L_x_1566) ;  /* 0x0000000000048947 */ /* 0x004fea0003800000 */
[----:B------:R-:W-:Y:S01]  /*c520*/  BPT.TRAP 0x1 ;  /* 0x000000040000795c */ /* 0x000fe20000300000 */
.L_x_1566:
        /* <DEDUP_REMOVED lines=15> */
.L_x_1615:
[----:B------:R-:W-:Y:S05]  /*c620*/  @P1 BRA `(.L_x_1568) ;  /* 0x0000000000141947 */ /* 0x000fea0003800000 */
[----:B------:R-:W-:Y:S01]  /*c630*/  LOP3.LUT P0, RZ, R27, 0x1f, RZ, 0xc0, !PT ;  /* 0x0000001f1bff7812 */ /* 0x000fe2000780c0ff */
[----:B-1----:R-:W-:-:S04]  /*c640*/  IMAD.MOV.U32 R0, RZ, RZ, 0x2800 ;  /* 0x00002800ff007424 */ /* 0x002fc800078e00ff */
[----:B------:R2:W-:Y:S08]  /*c650*/  SYNCS.ARRIVE.TRANS64 RZ, [UR38+0x12430], R0 ;  /* 0x01243000ffff79a7 */ /* 0x0005f00008000026 */
[----:B--2---:R-:W-:Y:S05]  /*c660*/  @!P0 BRA `(.L_x_1568) ;  /* 0x0000000000048947 */ /* 0x004fea0003800000 */
[----:B------:R-:W-:Y:S01]  /*c670*/  BPT.TRAP 0x1 ;  /* 0x000000040000795c */ /* 0x000fe20000300000 */
.L_x_1568:
[----:B------:R-:W-:Y:S01]  /*c680*/  ULDC.64 UR4, c[0x0][0x198] ;  /* 0x0000660000047ab9 */ /* 0x000fe20000000a00 */
[----:B------:R-:W-:Y:S01]  /*c690*/  R2UR UR11, R3 ;  /* 0x00000000030b72ca */ /* 0x000fe200000e0000 */
[----:B------:R-:W-:Y:S01]  /*c6a0*/  UIADD3 UR4, UP0, UR4, 0x370, URZ ;  /* 0x0000037004047890 */ /* 0x000fe2000ff1e03f */
[----:B------:R-:W-:Y:S01]  /*c6b0*/  R2UR UR13, R19 ;  /* 0x00000000130d72ca */ /* 0x000fe200000e0000 */
[----:B------:R-:W-:Y:S01]  /*c6c0*/  UIADD3 UR8, UR38, 0xd200, URZ ;  /* 0x0000d20026087890 */ /* 0x000fe2000fffe03f */
[----:B------:R-:W-:Y:S01]  /*c6d0*/  PLOP3.LUT P0, PT, PT, PT, PT, 0x80, 0x0 ;  /* 0x000000000000781c */ /* 0x000fe20003f0f070 */
[----:B------:R-:W-:Y:S02]  /*c6e0*/  UIADD3 UR9, UR38, 0x12430, URZ ;  /* 0x0001243026097890 */ /* 0x000fe4000fffe03f */
[----:B------:R-:W-:Y:S01]  /*c6f0*/  UIADD3.X UR5, URZ, UR5, URZ, UP0, !UPT ;  /* 0x000000053f057290 */ /* 0x000fe200087fe43f */
[----:B------:R-:W-:Y:S01]  /*c700*/  P2R R25, PR, RZ, 0x1 ;  /* 0x00000001ff197803 */ /* 0x000fe20000000000 */
[----:B------:R-:W-:Y:S01]  /*c710*/  UMOV UR6, 0x0 ;  /* 0x0000000000067882 */ /* 0x000fe20000000000 */
[----:B------:R-:W-:Y:S01]  /*c720*/  UMOV UR7, 0x14f00000 ;  /* 0x14f0000000077882 */ /* 0x000fe20000000000 */
[----:B------:R-:W-:Y:S01]  /*c730*/  UMOV UR10, URZ ;  /* 0x0000003f000a7c82 */ /* 0x000fe20008000000 */
[----:B------:R-:W-:-:S04]  /*c740*/  UMOV UR12, UR36 ;  /* 0x00000024000c7c82 */ /* 0x000fc80008000000 */
[----:B------:R2:W-:Y:S02]  /*c750*/  UTMALDG.4D [UR8], [UR4], desc[UR6] ;  /* 0x00000608040075b4 */ /* 0x0005e40008019000 */
[----:B--2---:R-:W-:Y:S01]  /*c760*/  NOP ;  /* 0x0000000000007918 */ /* 0x004fe20000000000 */
.L_x_1562:
        /* <DEDUP_REMOVED lines=28> */
.L_x_1569:
[----:B------:R-:W2:Y:S01]  /*c930*/  LDC R6, c[0x0][0x448] ;  /* 0x00011200ff067b82 */ /* 0x000ea20000000800 */
[----:B------:R-:W3:Y:S01]  /*c940*/  S2R R9, SR_CTAID.X ;  /* 0x0000000000097919 */ /* 0x000ee20000002500 */
[----:B-1----:R-:W-:Y:S01]  /*c950*/  IMAD.SHL.U32 R0, R27, 0x10, RZ ;  /* 0x000000101b007824 */ /* 0x002fe200078e00ff */
[----:B------:R-:W-:Y:S01]  /*c960*/  UMOV UR4, UR46 ;  /* 0x0000002e00047c82 */ /* 0x000fe20008000000 */
[C---:B------:R-:W-:Y:S01]  /*c970*/  IMAD.SHL.U32 R3, R29.reuse, 0x80, RZ ;  /* 0x000000801d037824 */ /* 0x040fe200078e00ff */
[----:B------:R-:W-:Y:S01]  /*c980*/  UMOV UR5, UR45 ;  /* 0x0000002d00057c82 */ /* 0x000fe20008000000 */
[----:B------:R-:W-:Y:S01]  /*c990*/  IMAD.SHL.U32 R4, R29, 0x10, RZ ;  /* 0x000000101d047824 */ /* 0x000fe200078e00ff */
[----:B------:R-:W-:Y:S01]  /*c9a0*/  LOP3.LUT R0, R0, 0x30, RZ, 0xe2, !PT ;  /* 0x0000003000007812 */ /* 0x000fe200078ee2ff */
[----:B------:R-:W-:Y:S01]  /*c9b0*/  IMAD.SHL.U32 R20, R27, 0x20, RZ ;  /* 0x000000201b147824 */ /* 0x000fe200078e00ff */
[----:B------:R-:W-:Y:S02]  /*c9c0*/  ULDC.64 UR6, c[0x0][0x2c8] ;  /* 0x0000b20000067ab9 */ /* 0x000fe40000000a00 */
[----:B------:R-:W-:-:S02]  /*c9d0*/  LOP3.LUT R3, R0, 0x180, R3, 0xf8, !PT ;  /* 0x0000018000037812 */ /* 0x000fc400078ef803 */
[----:B------:R-:W-:Y:S02]  /*c9e0*/  LOP3.LUT R20, R20, 0x60, RZ, 0xc0, !PT ;  /* 0x0000006014147812 */ /* 0x000fe400078ec0ff */
[----:B------:R-:W-:Y:S01]  /*c9f0*/  LOP3.LUT R4, R3, 0x30, R4, 0x78, !PT ;  /* 0x0000003003047812 */ /* 0x000fe200078e7804 */
[----:B------:R-:W-:-:S05]  /*ca00*/  IMAD.SHL.U32 R3, R27, 0x10, RZ ;  /* 0x000000101b037824 */ /* 0x000fca00078e00ff */
[----:B------:R-:W-:Y:S02]  /*ca10*/  LOP3.LUT R3, R3, 0x40, RZ, 0xc0, !PT ;  /* 0x0000004003037812 */ /* 0x000fe400078ec0ff */
[----:B--2---:R-:W-:Y:S02]  /*ca20*/  ISETP.NE.AND P0, PT, R6, 0x1, PT ;  /* 0x000000010600780c */ /* 0x004fe40003f05270 */
[----:B------:R-:W-:Y:S02]  /*ca30*/  IADD3 R28, R4, R3, R28 ;  /* 0x00000003041c7210 */ /* 0x000fe40007ffe01c */
[----:B------:R-:W-:Y:S02]  /*ca40*/  LEA.HI R4, R16, R20, RZ, 0x1e ;  /* 0x0000001410047211 */ /* 0x000fe400078ff0ff */
[----:B------:R-:W-:-:S03]  /*ca50*/  SHF.R.S32.HI R20, RZ, 0x1f, R26 ;  /* 0x0000001fff147819 */ /* 0x000fc6000001141a */
[----:B---3--:R-:W-:Y:S02]  /*ca60*/  IMAD R9, R9, 0xc0, R4 ;  /* 0x000000c009097824 */ /* 0x008fe400078e0204 */
[----:B------:R-:W1:Y:S02]  /*ca70*/  LDC.64 R4, c[0x0][0x2e0] ;  /* 0x0000b800ff047b82 */ /* 0x000e640000000a00 */
[----:B------:R-:W-:Y:S02]  /*ca80*/  VIADD R7, R9, 0x80 ;  /* 0x0000008009077836 */ /* 0x000fe40000000000 */
[----:B------:R-:W-:-:S04]  /*ca90*/  IMAD.MOV.U32 R11, RZ, RZ, R9 ;  /* 0x000000ffff0b7224 */ /* 0x000fc800078e0009 */
[----:B------:R-:W2:Y:S08]  /*caa0*/  @P0 LDC R8, c[0x0][0x44c] ;  /* 0x00011300ff080b82 */ /* 0x000eb00000000800 */
[----:B------:R-:W3:Y:S08]  /*cab0*/  @P0 LDC R12, c[0x0][0x44c] ;  /* 0x00011300ff0c0b82 */ /* 0x000ef00000000800 */
[----:B------:R-:W4:Y:S08]  /*cac0*/  @P0 LDC R10, c[0x0][0x450] ;  /* 0x00011400ff0a0b82 */ /* 0x000f300000000800 */
[----:B------:R-:W5:Y:S01]  /*cad0*/  @P0 LDC R13, c[0x0][0x450] ;  /* 0x00011400ff0d0b82 */ /* 0x000f620000000800 */
[----:B--2---:R-:W-:-:S04]  /*cae0*/  @P0 IMAD.HI.U32 R3, R9, R8, RZ ;  /* 0x0000000809030227 */ /* 0x004fc800078e00ff */
[----:B---3--:R-:W-:Y:S01]  /*caf0*/  @P0 IMAD.HI.U32 R8, R7, R12, RZ ;  /* 0x0000000c07080227 */ /* 0x008fe200078e00ff */
[----:B----4-:R-:W-:-:S03]  /*cb00*/  @P0 SHF.R.U32.HI R11, RZ, R10, R3 ;  /* 0x0000000aff0b0219 */ /* 0x010fc60000011603 */
[----:B------:R-:W-:Y:S02]  /*cb10*/  IMAD.MOV.U32 R3, RZ, RZ, R7 ;  /* 0x000000ffff037224 */ /* 0x000fe400078e0007 */
[----:B------:R-:W-:Y:S01]  /*cb20*/  IMAD.MOV R10, RZ, RZ, -R11 ;  /* 0x000000ffff0a7224 */ /* 0x000fe200078e0a0b */
[----:B-----5:R-:W-:Y:S01]  /*cb30*/  @P0 SHF.R.U32.HI R3, RZ, R13, R8 ;  /* 0x0000000dff030219 */ /* 0x020fe20000011608 */
[----:B-1----:R-:W-:Y:S02]  /*cb40*/  IMAD R8, R20, R4, RZ ;  /* 0x0000000414087224 */ /* 0x002fe400078e02ff */
[----:B------:R-:W-:Y:S02]  /*cb50*/  IMAD R9, R6, R10, R9 ;  /* 0x0000000a06097224 */ /* 0x000fe400078e0209 */
[C---:B------:R-:W-:Y:S01]  /*cb60*/  IMAD R13, R26.reuse, R5, R8 ;  /* 0x000000051a0d7224 */ /* 0x040fe200078e0208 */
[----:B------:R-:W-:Y:S01]  /*cb70*/  SHF.R.S32.HI R8, RZ, 0x1f, R11 ;  /* 0x0000001fff087819 */ /* 0x000fe2000001140b */
[----:B------:R-:W-:Y:S01]  /*cb80*/  IMAD.WIDE.U32 R4, R26, R4, UR4 ;  /* 0x000000041a047e25 */ /* 0x000fe2000f8e0004 */
[----:B------:R-:W-:-:S03]  /*cb90*/  ULDC.64 UR4, c[0x0][0x2d0] ;  /* 0x0000b40000047ab9 */ /* 0x000fc60000000a00 */
[----:B------:R-:W-:Y:S02]  /*cba0*/  IMAD R8, R8, UR4, RZ ;  /* 0x0000000408087c24 */ /* 0x000fe4000f8e02ff */
[----:B------:R-:W-:Y:S02]  /*cbb0*/  IMAD.IADD R5, R5, 0x1, R13 ;  /* 0x0000000105057824 */ /* 0x000fe400078e020d */
[C---:B------:R-:W-:Y:S01]  /*cbc0*/  IMAD R13, R11.reuse, UR5, R8 ;  /* 0x000000050b0d7c24 */ /* 0x040fe2000f8e0208 */
[----:B------:R-:W-:Y:S01]  /*cbd0*/  SHF.R.S32.HI R8, RZ, 0x1f, R9 ;  /* 0x0000001fff087819 */ /* 0x000fe20000011409 */
[----:B------:R-:W-:-:S04]  /*cbe0*/  IMAD.WIDE.U32 R10, R11, UR4, R4 ;  /* 0x000000040b0a7c25 */ /* 0x000fc8000f8e0004 */
[----:B------:R-:W-:Y:S02]  /*cbf0*/  IMAD R8, R8, UR6, RZ ;  /* 0x0000000608087c24 */ /* 0x000fe4000f8e02ff */
[----:B------:R-:W-:Y:S02]  /*cc00*/  IMAD.IADD R11, R11, 0x1, R13 ;  /* 0x000000010b0b7824 */ /* 0x000fe400078e020d */
[C---:B------:R-:W-:Y:S01]  /*cc10*/  IMAD R13, R9.reuse, UR7, R8 ;  /* 0x00000007090d7c24 */ /* 0x040fe2000f8e0208 */
[----:B------:R-:W-:Y:S01]  /*cc20*/  SHF.R.S32.HI R8, RZ, 0x1f, R3 ;  /* 0x0000001fff087819 */ /* 0x000fe20000011403 */
[----:B------:R-:W-:-:S04]  /*cc30*/  IMAD.WIDE.U32 R10, R9, UR6, R10 ;  /* 0x00000006090a7c25 */ /* 0x000fc8000f8e000a */
[----:B------:R-:W-:Y:S02]  /*cc40*/  IMAD.MOV R9, RZ, RZ, -R3 ;  /* 0x000000ffff097224 */ /* 0x000fe400078e0a03 */
[----:B------:R-:W-:Y:S02]  /*cc50*/  IMAD R8, R8, UR4, RZ ;  /* 0x0000000408087c24 */ /* 0x000fe4000f8e02ff */
[----:B------:R-:W-:-:S04]  /*cc60*/  IMAD.WIDE.U32 R4, R3, UR4, R4 ;  /* 0x0000000403047c25 */ /* 0x000fc8000f8e0004 */
[----:B------:R-:W-:Y:S02]  /*cc70*/  IMAD R7, R6, R9, R7 ;  /* 0x0000000906077224 */ /* 0x000fe400078e0207 */
[----:B------:R-:W-:Y:S01]  /*cc80*/  IMAD R3, R3, UR5, R8 ;  /* 0x0000000503037c24 */ /* 0x000fe2000f8e0208 */
[----:B------:R-:W-:Y:S02]  /*cc90*/  ULDC.64 UR4, c[0x0][0x280] ;  /* 0x0000a00000047ab9 */ /* 0x000fe40000000a00 */
[----:B------:R-:W-:Y:S01]  /*cca0*/  IADD3 R9, P0, R10, UR4, RZ ;  /* 0x000000040a097c10 */ /* 0x000fe2000ff1e0ff */
[----:B------:R-:W-:Y:S01]  /*ccb0*/  IMAD.IADD R5, R5, 0x1, R3 ;  /* 0x0000000105057824 */ /* 0x000fe200078e0203 */
[----:B------:R-:W-:Y:S02]  /*ccc0*/  SHF.R.S32.HI R3, RZ, 0x1f, R7 ;  /* 0x0000001fff037819 */ /* 0x000fe40000011407 */
[----:B------:R-:W-:Y:S01]  /*ccd0*/  IADD3.X R10, R11, UR5, R13, P0, !PT ;  /* 0x000000050b0a7c10 */ /* 0x000fe200087fe40d */
[----:B------:R-:W-:-:S04]  /*cce0*/  IMAD.WIDE.U32 R4, R7, UR6, R4 ;  /* 0x0000000607047c25 */ /* 0x000fc8000f8e0004 */
[----:B------:R-:W-:Y:S01]  /*ccf0*/  IMAD R8, R3, UR6, RZ ;  /* 0x0000000603087c24 */ /* 0x000fe2000f8e02ff */
[----:B------:R-:W-:Y:S02]  /*cd00*/  ULDC UR6, c[0x0][0x2b8] ;  /* 0x0000ae0000067ab9 */ /* 0x000fe40000000800 */
[----:B------:R-:W-:Y:S01]  /*cd10*/  ISETP.GE.AND P0, PT, R0, UR6, PT ;  /* 0x0000000600007c0c */ /* 0x000fe2000bf06270 */
[----:B------:R-:W-:Y:S01]  /*cd20*/  IMAD R7, R7, UR7, R8 ;  /* 0x0000000707077c24 */ /* 0x000fe2000f8e0208 */
[----:B------:R-:W-:Y:S01]  /*cd30*/  IADD3 R8, P1, R4, UR4, RZ ;  /* 0x0000000404087c10 */ /* 0x000fe2000ff3e0ff */
[----:B------:R-:W-:-:S03]  /*cd40*/  UMOV UR4, 0xffffffff ;  /* 0xffffffff00047882 */ /* 0x000fc60000000000 */
        /* <DEDUP_REMOVED lines=47> */
.L_x_1628:
        /* <DEDUP_REMOVED lines=18> */
.L_x_1629:
        /* <DEDUP_REMOVED lines=12> */
.L_x_1589:
[----:B------:R-:W-:Y:S01]  /*d220*/  ISETP.NE.AND P1, PT, R25, RZ, PT ;  /* 0x000000ff1900720c */ /* 0x000fe20003f25270 */
[----:B0-----:R-:W-:Y:S01]  /*d230*/  VIADD R3, R9, 0x1 ;  /* 0x0000000109037836 */ /* 0x001fe20000000000 */
[----:B------:R-:W-:Y:S04]  /*d240*/  BSSY B0, `(.L_x_1573) ;  /* 0x000005e000007945 */ /* 0x000fe80003800000 */
[----:B------:R-:W-:-:S04]  /*d250*/  ISETP.NE.AND P0, PT, R3, 0x2, PT ;  /* 0x000000020300780c */ /* 0x000fc80003f05270 */
[----:B------:R-:W-:Y:S02]  /*d260*/  SEL R5, RZ, 0x1, P0 ;  /* 0x00000001ff057807 */ /* 0x000fe40000000000 */
[----:B------:R-:W-:Y:S02]  /*d270*/  SEL R3, R3, RZ, P0 ;  /* 0x000000ff03037207 */ /* 0x000fe40000000000 */
[----:B------:R-:W-:Y:S01]  /*d280*/  LOP3.LUT R0, R8, R5, RZ, 0x3c, !PT ;  /* 0x0000000508007212 */ /* 0x000fe200078e3cff */
[----:B------:R-:W-:Y:S06]  /*d290*/  @!P1 BRA `(.L_x_1574) ;  /* 0x0000000400609947 */ /* 0x000fec0003800000 */
[----:B------:R-:W-:Y:S01]  /*d2a0*/  ISETP.NE.AND P1, PT, R24, RZ, PT ;  /* 0x000000ff1800720c */ /* 0x000fe20003f25270 */
        /* <DEDUP_REMOVED lines=21> */
.L_x_1575:
[----:B0-----:R-:W-:Y:S02]  /*d400*/  LEA R7, R3, UR38, 0x3 ;  /* 0x0000002603077c11 */ /* 0x001fe4000f8e18ff */
[----:B------:R-:W-:Y:S02]  /*d410*/  SHF.L.U32 R4, R0, 0x1f, RZ ;  /* 0x0000001f00047819 */ /* 0x000fe400000006ff */
[----:B------:R-:W-:Y:S02]  /*d420*/  ISETP.NE.AND P1, PT, R16, RZ, PT ;  /* 0x000000ff1000720c */ /* 0x000fe40003f25270 */
[----:B------:R-:W0:Y:S02]  /*d430*/  SYNCS.PHASECHK.TRANS64.TRYWAIT P0, [R7+URZ+0x12480], R4 ;  /* 0x01248004070075a7 */ /* 0x000e24000800017f */
[----:B0-----:R-:W-:Y:S09]  /*d440*/  @!P0 BRA `(.L_x_1576) ;  /* 0x0000001c00008947 */ /* 0x001ff20003800000 */
.L_x_1630:
[----:B------:R-:W-:Y:S04]  /*d450*/  BSSY B1, `(.L_x_1577) ;  /* 0x0000007000017945 */ /* 0x000fe80003800000 */
[----:B------:R-:W-:Y:S05]  /*d460*/  @P1 BRA `(.L_x_1578) ;  /* 0x0000000000141947 */ /* 0x000fea0003800000 */
[----:B------:R-:W-:Y:S01]  /*d470*/  ISETP.NE.AND P0, PT, R13, RZ, PT ;  /* 0x000000ff0d00720c */ /* 0x000fe20003f05270 */
[----:B------:R-:W-:-:S04]  /*d480*/  IMAD.MOV.U32 R6, RZ, RZ, 0x2800 ;  /* 0x00002800ff067424 */ /* 0x000fc800078e00ff */
[----:B------:R1:W-:Y:S08]  /*d490*/  SYNCS.ARRIVE.TRANS64 RZ, [R7+URZ+0x12470], R6 ;  /* 0x0124700607ff79a7 */ /* 0x0003f0000800003f */
[----:B------:R-:W-:Y:S05]  /*d4a0*/  @!P0 BRA `(.L_x_1578) ;  /* 0x0000000000048947 */ /* 0x000fea0003800000 */
[----:B------:R-:W-:Y:S01]  /*d4b0*/  BPT.TRAP 0x1 ;  /* 0x000000040000795c */ /* 0x000fe20000300000 */
.L_x_1578:
[----:B------:R-:W-:Y:S05]  /*d4c0*/  BSYNC B1 ;  /* 0x0000000000017941 */ /* 0x000fea0003800000 */
.L_x_1577:
        /* <DEDUP_REMOVED lines=16> */
.L_x_1579:
        /* <DEDUP_REMOVED lines=8> */
.L_x_1631:
        /* <DEDUP_REMOVED lines=9> */
.L_x_1582:
[----:B------:R-:W-:Y:S05]  /*d6e0*/  BSYNC B1 ;  /* 0x0000000000017941 */ /* 0x000fea0003800000 */
.L_x_1581:
        /* <DEDUP_REMOVED lines=12> */
.L_x_1583:
[----:B------:R-:W-:-:S13]  /*d7b0*/  @P0 ELECT P1, URZ, PT ;  /* 0x00000000003f082f */ /* 0x000fda0003820000 */
[----:B------:R-:W-:Y:S01]  /*d7c0*/  @P1 R2UR UR13, R19 ;  /* 0x00000000130d12ca */ /* 0x000fe200000e0000 */
[----:B------:R-:W-:Y:S01]  /*d7d0*/  UMOV UR12, UR36 ;  /* 0x00000024000c7c82 */ /* 0x000fe20008000000 */
[----:B------:R-:W-:-:S11]  /*d7e0*/  @P1 PLOP3.LUT P0, PT, P1, PT, PT, 0x8, 0x0 ;  /* 0x000000000000181c */ /* 0x000fd60000f0e170 */
[----:B------:R1:W-:Y:S01]  /*d7f0*/  UTMALDG.4D [UR8], [UR4], desc[UR6] ;  /* 0x00000608040075b4 */ /* 0x0003e20008019000 */
[----:B------:R-:W-:Y:S01]  /*d800*/  PLOP3.LUT P1, PT, PT, PT, PT, 0x8, 0x0 ;  /* 0x000000000000781c */ /* 0x000fe20003f2e170 */
[----:B-1----:R-:W-:-:S12]  /*d810*/  @P0 BRA.U.ANY `(.L_x_1583) ;  /* 0xfffffffd00e40947 */ /* 0x002fd8000393ffff */
.L_x_1574:
[----:B------:R-:W-:Y:S05]  /*d820*/  BSYNC B0 ;  /* 0x0000000000007941 */ /* 0x000fea0003800000 */
.L_x_1573:
[----:B------:R-:W-:-:S13]  /*d830*/  ISETP.NE.AND P0, PT, R12, 0x3, PT ;  /* 0x000000030c00780c */ /* 0x000fda0003f05270 */
[----:B------:R-:W-:Y:S05]  /*d840*/  @!P0 BRA `(.L_x_1584) ;  /* 0x0000000000048947 */ /* 0x000fea0003800000 */
[----:B------:R-:W-:Y:S01]  /*d850*/  BPT.TRAP 0x1 ;  /* 0x000000040000795c */ /* 0x000fe20000300000 */
.L_x_1584:
[----:B------:R-:W-:Y:S02]  /*d860*/  LOP3.LUT R5, R8, 0x1, RZ, 0x3c, !PT ;  /* 0x0000000108057812 */ /* 0x000fe400078e3cff */
[----:B------:R-:W-:Y:S02]  /*d870*/  LEA R20, R9, UR38, 0x3 ;  /* 0x0000002609147c11 */ /* 0x000fe4000f8e18ff */
[----:B------:R-:W-:Y:S02]  /*d880*/  SHF.L.U32 R5, R5, 0x1f, RZ ;  /* 0x0000001f05057819 */ /* 0x000fe400000006ff */
[----:B------:R-:W-:Y:S02]  /*d890*/  ISETP.NE.AND P1, PT, R14, 0x3, PT ;  /* 0x000000030e00780c */ /* 0x000fe40003f25270 */
[----:B------:R-:W1:Y:S02]  /*d8a0*/  SYNCS.PHASECHK.TRANS64.TRYWAIT P0, [R20+URZ+0x12470], R5 ;  /* 0x01247005140075a7 */ /* 0x000e64000800017f */
[----:B-1----:R-:W-:Y:S09]  /*d8b0*/  @!P0 BRA `(.L_x_1585) ;  /* 0x00000018000c8947 */ /* 0x002ff20003800000 */
.L_x_1632:
[----:B------:R-:W-:Y:S05]  /*d8c0*/  @!P1 BRA `(.L_x_1586) ;  /* 0x0000000000049947 */ /* 0x000fea0003800000 */
[----:B------:R-:W-:Y:S01]  /*d8d0*/  BPT.TRAP 0x1 ;  /* 0x000000040000795c */ /* 0x000fe20000300000 */
.L_x_1586:
[----:B-1----:R-:W-:Y:S01]  /*d8e0*/  SHF.L.U32 R5, R8, 0x1f, RZ ;  /* 0x0000001f08057819 */ /* 0x002fe200000006ff */
[----:B0-----:R-:W-:-:S03]  /*d8f0*/  IMAD R10, R9, 0x2800, RZ ;  /* 0x00002800090a7824 */ /* 0x001fc600078e02ff */
[----:B------:R-:W0:Y:S02]  /*d900*/  SYNCS.PHASECHK.TRANS64.TRYWAIT P0, [R20+URZ+0x12460], R5 ;  /* 0x01246005140075a7 */ /* 0x000e24000800017f */
[----:B0-----:R-:W-:Y:S05]  /*d910*/  @!P0 BRA `(.L_x_1587) ;  /* 0x0000001800088947 */ /* 0x001fea0003800000 */
.L_x_1633:
        /* <DEDUP_REMOVED lines=42> */
.L_x_1588:
        /* <DEDUP_REMOVED lines=12> */
.L_x_1572:
[----:B0-----:R-:W-:Y:S02]  /*dc80*/  IMAD.MOV.U32 R3, RZ, RZ, RZ ;  /* 0x000000ffff037224 */ /* 0x001fe400078e00ff */
[----:B------:R-:W-:-:S07]  /*dc90*/  IMAD.MOV.U32 R0, RZ, RZ, 0x1 ;  /* 0x00000001ff007424 */ /* 0x000fce00078e00ff */
.L_x_1590:
[----:B------:R-:W-:-:S04]  /*dca0*/  ULOP3.LUT UR4, UR40, 0x1, URZ, 0xfc, !UPT ;  /* 0x0000000128047892 */ /* 0x000fc8000f8efc3f */
[----:B------:R-:W-:-:S06]  /*dcb0*/  UISETP.NE.AND UP0, UPT, UR4, 0x3, UPT ;  /* 0x000000030400788c */ /* 0x000fcc000bf05270 */
[----:B------:R-:W-:-:S13]  /*dcc0*/  PLOP3.LUT P0, PT, PT, PT, UP0, 0x80, 0x0 ;  /* 0x000000000000781c */ /* 0x000fda0003f0f008 */
[----:B------:R-:W-:Y:S05]  /*dcd0*/  @!P0 BRA `(.L_x_1591) ;  /* 0x0000000000048947 */ /* 0x000fea0003800000 */
[----:B------:R-:W-:Y:S01]  /*dce0*/  BPT.TRAP 0x1 ;  /* 0x000000040000795c */ /* 0x000fe20000300000 */
.L_x_1591:
[----:B------:R-:W-:Y:S01]  /*dcf0*/  LOP3.LUT R5, R0, 0x1, RZ, 0x3c, !PT ;  /* 0x0000000100057812 */ /* 0x000fe200078e3cff */
[----:B------:R-:W-:Y:S01]  /*dd00*/  BSSY B0, `(.L_x_1592) ;  /* 0x0000005000007945 */ /* 0x000fe20003800000 */
[----:B------:R-:W-:Y:S02]  /*dd10*/  LEA R12, R3, UR38, 0x3 ;  /* 0x00000026030c7c11 */ /* 0x000fe4000f8e18ff */
[----:B------:R-:W-:-:S04]  /*dd20*/  SHF.L.U32 R5, R5, 0x1f, RZ ;  /* 0x0000001f05057819 */ /* 0x000fc800000006ff */
[----:B------:R-:W0:Y:S02]  /*dd30*/  SYNCS.PHASECHK.TRANS64.TRYWAIT P0, [R12+URZ+0x12470], R5 ;  /* 0x012470050c0075a7 */ /* 0x000e24000800017f */
[----:B0-----:R-:W-:Y:S05]  /*dd40*/  @!P0 BRA `(.L_x_1593) ;  /* 0x0000001400108947 */ /* 0x001fea0003800000 */
.L_x_1634:
[----:B------:R-:W-:Y:S05]  /*dd50*/  BSYNC B0 ;  /* 0x0000000000007941 */ /* 0x000fea0003800000 */
.L_x_1592:
[----:B------:R-:W-:-:S06]  /*dd60*/  ULOP3.LUT UR4, UR40, 0x2, URZ, 0xfc, !UPT ;  /* 0x0000000228047892 */ /* 0x000fcc000f8efc3f */
[----:B------:R-:W-:-:S05]  /*dd70*/  IMAD.U32 R4, RZ, RZ, UR4 ;  /* 0x00000004ff047e24 */ /* 0x000fca000f8e00ff */
[----:B------:R-:W-:-:S13]  /*dd80*/  ISETP.NE.AND P1, PT, R4, 0x3, PT ;  /* 0x000000030400780c */ /* 0x000fda0003f25270 */
[----:B------:R-:W-:Y:S05]  /*dd90*/  @!P1 BRA `(.L_x_1594) ;  /* 0x0000000000049947 */ /* 0x000fea0003800000 */
[----:B------:R-:W-:Y:S01]  /*dda0*/  BPT.TRAP 0x1 ;  /* 0x000000040000795c */ /* 0x000fe20000300000 */
.L_x_1594:
[----:B0-----:R-:W-:Y:S01]  /*ddb0*/  SHF.L.U32 R5, R0, 0x1f, RZ ;  /* 0x0000001f00057819 */ /* 0x001fe200000006ff */
[----:B------:R-:W-:-:S03]  /*ddc0*/  IMAD R8, R3, 0x2800, RZ ;  /* 0x0000280003087824 */ /* 0x000fc600078e02ff */
[----:B------:R-:W0:Y:S02]  /*ddd0*/  SYNCS.PHASECHK.TRANS64.TRYWAIT P0, [R12+URZ+0x12460], R5 ;  /* 0x012460050c0075a7 */ /* 0x000e24000800017f */
[----:B------:R-:W-:Y:S01]  /*dde0*/  LOP3.LUT R22, R8, R22, RZ, 0xfc, !PT ;  /* 0x0000001608167212 */ /* 0x000fe200078efcff */
[----:B0-----:R-:W-:Y:S06]  /*ddf0*/  @!P0 BRA `(.L_x_1595) ;  /* 0x0000001000f88947 */ /* 0x001fec0003800000 */
.L_x_1635:
        /* <DEDUP_REMOVED lines=41> */
.L_x_1596:
        /* <DEDUP_REMOVED lines=12> */
.L_x_1555:
[----:B------:R-:W0:Y:S01]  /*e150*/  S2R R6, SR_CgaCtaId ;  /* 0x0000000000067919 */ /* 0x000e220000008800 */
[----:B------:R-:W-:Y:S02]  /*e160*/  MOV R5, 0x400 ;  /* 0x0000040000057802 */ /* 0x000fe40000000f00 */
[----:B------:R-:W-:Y:S02]  /*e170*/  SHF.L.U32 R4, R4, 0x1f, RZ ;  /* 0x0000001f04047819 */ /* 0x000fe400000006ff */
[----:B0-----:R-:W-:-:S04]  /*e180*/  LEA R9, R6, R5, 0x18 ;  /* 0x0000000506097211 */ /* 0x001fc800078ec0ff */
[----:B------:R-:W0:Y:S02]  /*e190*/  SYNCS.PHASECHK.TRANS64.TRYWAIT P0, [R9+URZ+0x12420], R4 ;  /* 0x01242004090075a7 */ /* 0x000e24000800017f */
[----:B0-----:R-:W-:Y:S05]  /*e1a0*/  @!P0 BRA `(.L_x_1597) ;  /* 0x0000001000208947 */ /* 0x001fea0003800000 */
.L_x_1636:
        /* <DEDUP_REMOVED lines=10> */
.L_x_1598:
        /* <DEDUP_REMOVED lines=12> */
.L_x_1637:
[----:B------:R-:W1:Y:S02]  /*e310*/  SYNCS.PHASECHK.TRANS64.TRYWAIT P1, [R5+URZ], R0 ;  /* 0x00000000050075a7 */ /* 0x000e64000802017f */
[----:B-1----:R-:W-:Y:S05]  /*e320*/  @!P1 BRA `(.L_x_1600) ;  /* 0x0000000c00e89947 */ /* 0x002fea0003800000 */
.L_x_1638:
[----:B------:R-:W-:Y:S05]  /*e330*/  @!P0 BRA `(.L_x_1601) ;  /* 0x0000000000048947 */ /* 0x000fea0003800000 */
[----:B------:R-:W-:Y:S01]  /*e340*/  BPT.TRAP 0x1 ;  /* 0x000000040000795c */ /* 0x000fe20000300000 */
.L_x_1601:
[----:B------:R-:W-:-:S04]  /*e350*/  IMAD R3, R3, 0x8, R9 ;  /* 0x0000000803037824 */ /* 0x000fc800078e0209 */
[----:B------:R-:W2:Y:S02]  /*e360*/  SYNCS.PHASECHK.TRANS64.TRYWAIT P1, [R3+URZ+0x12460], R4 ;  /* 0x01246004030075a7 */ /* 0x000ea4000802017f */
[----:B--2---:R-:W-:Y:S05]  /*e370*/  @!P1 BRA `(.L_x_1602) ;  /* 0x0000000c00e89947 */ /* 0x004fea0003800000 */
.L_x_1639:
[----:B------:R-:W-:Y:S05]  /*e380*/  @!P0 BRA `(.L_x_1603) ;  /* 0x0000000000048947 */ /* 0x000fea0003800000 */
[----:B------:R-:W-:Y:S01]  /*e390*/  BPT.TRAP 0x1 ;  /* 0x000000040000795c */ /* 0x000fe20000300000 */
.L_x_1603:
[----:B-1----:R-:W-:-:S04]  /*e3a0*/  IMAD R5, R2, 0x8, R9 ;  /* 0x0000000802057824 */ /* 0x002fc800078e0209 */
[----:B------:R-:W1:Y:S02]  /*e3b0*/  SYNCS.PHASECHK.TRANS64.TRYWAIT P1, [R5+URZ+0x12460], R0 ;  /* 0x01246000050075a7 */ /* 0x000e64000802017f */
[----:B-1----:R-:W-:Y:S05]  /*e3c0*/  @!P1 BRA `(.L_x_1604) ;  /* 0x0000000c00e89947 */ /* 0x002fea0003800000 */
.L_x_1640:
[----:B------:R-:W-:Y:S05]  /*e3d0*/  @!P0 BRA `(.L_x_1605) ;  /* 0x0000000000048947 */ /* 0x000fea0003800000 */
[----:B------:R-:W-:Y:S01]  /*e3e0*/  BPT.TRAP 0x1 ;  /* 0x000000040000795c */ /* 0x000fe20000300000 */
.L_x_1605:
[----:B------:R-:W3:Y:S02]  /*e3f0*/  SYNCS.PHASECHK.TRANS64.TRYWAIT P0, [R3+URZ+0x12480], R4 ;  /* 0x01248004030075a7 */ /* 0x000ee4000800017f */
[----:B---3--:R-:W-:Y:S05]  /*e400*/  @!P0 BRA `(.L_x_1606) ;  /* 0x0000000c00ec8947 */ /* 0x008fea0003800000 */
.L_x_1607:
[----:B----4-:R4:W0:Y:S02]  /*e410*/  SYNCS.PHASECHK.TRANS64.TRYWAIT P0, [R5+URZ+0x12480], R0 ;  /* 0x01248000050075a7 */ /* 0x010824000800017f */
[----:B0-----:R-:W-:Y:S05]  /*e420*/  @!P0 NANOSLEEP.SYNCS 0x989680 ;  /* 0x009896800000895d */ /* 0x001fea0003900000 */
[----:B------:R-:W0:Y:S02]  /*e430*/  @!P0 SYNCS.PHASECHK.TRANS64 P0, [R5+URZ+0x12480], R0 ;  /* 0x01248000050085a7 */ /* 0x000e24000800007f */
[----:B0-----:R-:W-:Y:S05]  /*e440*/  @!P0 BRA `(.L_x_1607) ;  /* 0xfffffffc00f08947 */ /* 0x001fea000383ffff */
.L_x_1514:
[----:B------:R-:W-:Y:S05]  /*e450*/  BSYNC B6 ;  /* 0x0000000000067941 */ /* 0x000fea0003800000 */
.L_x_1511:
[----:B------:R-:W-:Y:S05]  /*e460*/  EXIT ;  /* 0x000000000000794d */ /* 0x000fea0003800000 */
.L_x_1518:
[----:B0-----:R-:W-:-:S04]  /*e470*/  IMAD.U32 R3, RZ, RZ, UR49 ;  /* 0x00000031ff037e24 */ /* 0x001fc8000f8e00ff */
[----:B------:R0:W1:Y:S03]  /*e480*/  SYNCS.PHASECHK.TRANS64.TRYWAIT P0, [R3+URZ+0x12400], R0 ;  /* 0x01240000030075a7 */ /* 0x000066000800017f */
[----:B-1----:R-:W-:Y:S05]  /*e490*/  @!P0 NANOSLEEP.SYNCS 0x989680 ;  /* 0x009896800000895d */ /* 0x002fea0003900000 */
[----:B------:R-:W1:Y:S02]  /*e4a0*/  @!P0 SYNCS.PHASECHK.TRANS64 P0, [R3+URZ+0x12400], R0 ;  /* 0x01240000030085a7 */ /* 0x000e64000800007f */
[----:B-1----:R-:W-:Y:S05]  /*e4b0*/  @!P0 BRA `(.L_x_1518) ;  /* 0xfffffffc00ec8947 */ /* 0x002fea000383ffff */
[----:B------:R-:W-:Y:S05]  /*e4c0*/  BRA `(.L_x_1608) ;  /* 0xffffff30005c7947 */ /* 0x000fea000383ffff */
.L_x_1522:
[----:B0-----:R-:W-:-:S04]  /*e4d0*/  IMAD.U32 R3, RZ, RZ, UR49 ;  /* 0x00000031ff037e24 */ /* 0x001fc8000f8e00ff */
[----:B------:R0:W2:Y:S03]  /*e4e0*/  SYNCS.PHASECHK.TRANS64.TRYWAIT P2, [R3+URZ+0x12430], R0 ;  /* 0x01243000030075a7 */ /* 0x0000a6000804017f */
[----:B--2---:R-:W-:Y:S05]  /*e4f0*/  @!P2 NANOSLEEP.SYNCS 0x989680 ;  /* 0x009896800000a95d */ /* 0x004fea0003900000 */
[----:B------:R-:W2:Y:S02]  /*e500*/  @!P2 SYNCS.PHASECHK.TRANS64 P2, [R3+URZ+0x12430], R0 ;  /* 0x012430000300a5a7 */ /* 0x000ea4000804007f */
[----:B--2---:R-:W-:Y:S05]  /*e510*/  @!P2 BRA `(.L_x_1522) ;  /* 0xfffffffc00eca947 */ /* 0x004fea000383ffff */
[----:B------:R-:W-:Y:S05]  /*e520*/  BRA `(.L_x_1521) ;  /* 0xffffff3000747947 */ /* 0x000fea000383ffff */
.L_x_1527:
[----:B-1----:R-:W-:-:S04]  /*e530*/  IMAD.U32 R8, RZ, RZ, UR19 ;  /* 0x00000013ff087e24 */ /* 0x002fc8000f8e00ff */
[----:B------:R1:W2:Y:S03]  /*e540*/  SYNCS.PHASECHK.TRANS64.TRYWAIT P3, [R8+URZ+0x12430], R7 ;  /* 0x01243007080075a7 */ /* 0x0002a6000806017f */
[----:B--2---:R-:W-:Y:S05]  /*e550*/  @!P3 NANOSLEEP.SYNCS 0x989680 ;  /* 0x009896800000b95d */ /* 0x004fea0003900000 */
[----:B------:R-:W2:Y:S02]  /*e560*/  @!P3 SYNCS.PHASECHK.TRANS64 P3, [R8+URZ+0x12430], R7 ;  /* 0x012430070800b5a7 */ /* 0x000ea4000806007f */
[----:B--2---:R-:W-:Y:S05]  /*e570*/  @!P3 BRA `(.L_x_1527) ;  /* 0xfffffffc00ecb947 */ /* 0x004fea000383ffff */
[----:B------:R-:W-:Y:S05]  /*e580*/  BRA `(.L_x_1526) ;  /* 0xffffff5c00847947 */ /* 0x000fea000383ffff */
.L_x_1531:
[----:B-1----:R-:W-:-:S04]  /*e590*/  IMAD.U32 R8, RZ, RZ, UR13 ;  /* 0x0000000dff087e24 */ /* 0x002fc8000f8e00ff */
[----:B------:R1:W2:Y:S03]  /*e5a0*/  SYNCS.PHASECHK.TRANS64.TRYWAIT P3, [R8+URZ+0x12450], R7 ;  /* 0x01245007080075a7 */ /* 0x0002a6000806017f */
[----:B--2---:R-:W-:Y:S05]  /*e5b0*/  @!P3 NANOSLEEP.SYNCS 0x989680 ;  /* 0x009896800000b95d */ /* 0x004fea0003900000 */
[----:B------:R-:W2:Y:S02]  /*e5c0*/  @!P3 SYNCS.PHASECHK.TRANS64 P3, [R8+URZ+0x12450], R7 ;  /* 0x012450070800b5a7 */ /* 0x000ea4000806007f */
[----:B--2---:R-:W-:Y:S05]  /*e5d0*/  @!P3 BRA `(.L_x_1531) ;  /* 0xfffffffc00ecb947 */ /* 0x004fea000383ffff */
[----:B------:R-:W-:Y:S05]  /*e5e0*/  BRA `(.L_x_1530) ;  /* 0xffffff6000907947 */ /* 0x000fea000383ffff */
.L_x_1538:
[----:B-1----:R-:W-:-:S04]  /*e5f0*/  IMAD.U32 R9, RZ, RZ, UR17 ;  /* 0x00000011ff097e24 */ /* 0x002fc8000f8e00ff */
[----:B------:R1:W2:Y:S03]  /*e600*/  SYNCS.PHASECHK.TRANS64.TRYWAIT P2, [R9+URZ+0x12430], R0 ;  /* 0x01243000090075a7 */ /* 0x0002a6000804017f */
[----:B--2---:R-:W-:Y:S05]  /*e610*/  @!P2 NANOSLEEP.SYNCS 0x989680 ;  /* 0x009896800000a95d */ /* 0x004fea0003900000 */
[----:B------:R-:W2:Y:S02]  /*e620*/  @!P2 SYNCS.PHASECHK.TRANS64 P2, [R9+URZ+0x12430], R0 ;  /* 0x012430000900a5a7 */ /* 0x000ea4000804007f */
[----:B--2---:R-:W-:Y:S05]  /*e630*/  @!P2 BRA `(.L_x_1538) ;  /* 0xfffffffc00eca947 */ /* 0x004fea000383ffff */
[----:B------:R-:W-:Y:S05]  /*e640*/  BRA `(.L_x_1537) ;  /* 0xffffff8800d47947 */ /* 0x000fea000383ffff */
.L_x_1542:
[----:B-1----:R-:W-:-:S04]  /*e650*/  IMAD.U32 R9, RZ, RZ, UR13 ;  /* 0x0000000dff097e24 */ /* 0x002fc8000f8e00ff */
[----:B------:R1:W2:Y:S03]  /*e660*/  SYNCS.PHASECHK.TRANS64.TRYWAIT P2, [R9+URZ+0x12450], R0 ;  /* 0x01245000090075a7 */ /* 0x0002a6000804017f */
[----:B--2---:R-:W-:Y:S05]  /*e670*/  @!P2 NANOSLEEP.SYNCS 0x989680 ;  /* 0x009896800000a95d */ /* 0x004fea0003900000 */
[----:B------:R-:W2:Y:S02]  /*e680*/  @!P2 SYNCS.PHASECHK.TRANS64 P2, [R9+URZ+0x12450], R0 ;  /* 0x012450000900a5a7 */ /* 0x000ea4000804007f */
[----:B--2---:R-:W-:Y:S05]  /*e690*/  @!P2 BRA `(.L_x_1542) ;  /* 0xfffffffc00eca947 */ /* 0x004fea000383ffff */
[----:B------:R-:W-:Y:S05]  /*e6a0*/  BRA `(.L_x_1541) ;  /* 0xffffff9400187947 */ /* 0x000fea000383ffff */
.L_x_1548:
[----:B-1----:R-:W-:-:S04]  /*e6b0*/  IMAD.U32 R6, RZ, RZ, UR16 ;  /* 0x00000010ff067e24 */ /* 0x002fc8000f8e00ff */
[----:B------:R1:W2:Y:S03]  /*e6c0*/  SYNCS.PHASECHK.TRANS64.TRYWAIT P1, [R6+URZ+0x12450], R5 ;  /* 0x01245005060075a7 */ /* 0x0002a6000802017f */
[----:B--2---:R-:W-:Y:S05]  /*e6d0*/  @!P1 NANOSLEEP.SYNCS 0x989680 ;  /* 0x009896800000995d */ /* 0x004fea0003900000 */
[----:B------:R-:W2:Y:S02]  /*e6e0*/  @!P1 SYNCS.PHASECHK.TRANS64 P1, [R6+URZ+0x12450], R5 ;  /* 0x01245005060095a7 */ /* 0x000ea4000802007f */
[----:B--2---:R-:W-:Y:S05]  /*e6f0*/  @!P1 BRA `(.L_x_1548) ;  /* 0xfffffffc00ec9947 */ /* 0x004fea000383ffff */
[----:B------:R-:W-:Y:S05]  /*e700*/  BRA `(.L_x_1547) ;  /* 0xffffffac00187947 */ /* 0x000fea000383ffff */
.L_x_1561:
[----:B------:R-:W-:Y:S02]  /*e710*/  IMAD.MOV.U32 R13, RZ, RZ, R2 ;  /* 0x000000ffff0d7224 */ /* 0x000fe400078e0002 */
[----:B------:R-:W-:Y:S02]  /*e720*/  IMAD.MOV.U32 R12, RZ, RZ, RZ ;  /* 0x000000ffff0c7224 */ /* 0x000fe400078e00ff */
[----:B------:R-:W-:Y:S02]  /*e730*/  IMAD.MOV.U32 R11, RZ, RZ, 0x1f ;  /* 0x0000001fff0b7424 */ /* 0x000fe400078e00ff */
[----:B------:R-:W-:-:S07]  /*e740*/  IMAD.MOV.U32 R15, RZ, RZ, -0x1 ;  /* 0xffffffffff0f7424 */ /* 0x000fce00078e00ff */
[----:B------:R-:W-:Y:S05]  /*e750*/  WARPSYNC.COLLECTIVE R15, `(.L_x_1609) ;  /* 0x000000000f087348 */ /* 0x000fea0003c00000 */
[----:B------:R0:W1:Y:S02]  /*e760*/  SHFL.IDX P6, R14, R13, R12, R11 ;  /* 0x0000000c0d0e7389 */ /* 0x00006400000c000b */
[----:B01----:R-:W-:Y:S01]  /*e770*/  ENDCOLLECTIVE ;  /* 0x000000000000791b */ /* 0x003fe20003800000 */
.L_x_1609:
[----:B------:R-:W-:Y:S05]  /*e780*/  BRA `(.L_x_1610) ;  /* 0xffffffd800c47947 */ /* 0x000fea000383ffff */
.L_x_1563:
[----:B------:R-:W-:Y:S01]  /*e790*/  BSSY B0, `(.L_x_1611) ;  /* 0x0000006000007945 */ /* 0x000fe20003800000 */
[----:B------:R-:W-:-:S07]  /*e7a0*/  IMAD.MOV.U32 R15, RZ, RZ, -0x1 ;  /* 0xffffffffff0f7424 */ /* 0x000fce00078e00ff */
[----:B0-----:R-:W-:Y:S05]  /*e7b0*/  WARPSYNC.COLLECTIVE R15, `(.L_x_1612) ;  /* 0x000000000f0c7348 */ /* 0x001fea0003c00000 */
[----:B------:R-:W-:Y:S02]  /*e7c0*/  ELECT P6, UR62, PT ;  /* 0x00000000003e782f */ /* 0x000fe400038c0000 */
[----:B------:R-:W-:Y:S01]  /*e7d0*/  MOV R14, UR62 ;  /* 0x0000003e000e7c02 */ /* 0x000fe20008000f00 */
[----:B0-----:R-:W-:Y:S10]  /*e7e0*/  ENDCOLLECTIVE ;  /* 0x000000000000791b */ /* 0x001ff40003800000 */
.L_x_1612:
[----:B------:R-:W-:Y:S05]  /*e7f0*/  BSYNC B0 ;  /* 0x0000000000007941 */ /* 0x000fea0003800000 */
.L_x_1611:
[----:B------:R-:W-:Y:S05]  /*e800*/  BRA `(.L_x_1613) ;  /* 0xffffffd800c87947 */ /* 0x000fea000383ffff */
.L_x_1565:
[----:B-1----:R-:W-:-:S04]  /*e810*/  IMAD.U32 R5, RZ, RZ, UR38 ;  /* 0x00000026ff057e24 */ /* 0x002fc8000f8e00ff */
[----:B------:R1:W2:Y:S03]  /*e820*/  SYNCS.PHASECHK.TRANS64.TRYWAIT P0, [R5+URZ+0x12480], R0 ;  /* 0x01248000050075a7 */ /* 0x0002a6000800017f */
[----:B--2---:R-:W-:Y:S05]  /*e830*/  @!P0 NANOSLEEP.SYNCS 0x989680 ;  /* 0x009896800000895d */ /* 0x004fea0003900000 */
[----:B------:R-:W2:Y:S02]  /*e840*/  @!P0 SYNCS.PHASECHK.TRANS64 P0, [R5+URZ+0x12480], R0 ;  /* 0x01248000050085a7 */ /* 0x000ea4000800007f */
[----:B--2---:R-:W-:Y:S05]  /*e850*/  @!P0 BRA `(.L_x_1565) ;  /* 0xfffffffc00ec8947 */ /* 0x004fea000383ffff */
[----:B------:R-:W-:Y:S05]  /*e860*/  BRA `(.L_x_1614) ;  /* 0xffffffdc00187947 */ /* 0x000fea000383ffff */
.L_x_1567:
[----:B-1----:R-:W-:-:S04]  /*e870*/  IMAD.U32 R5, RZ, RZ, UR38 ;  /* 0x00000026ff057e24 */ /* 0x002fc8000f8e00ff */
[----:B------:R1:W2:Y:S03]  /*e880*/  SYNCS.PHASECHK.TRANS64.TRYWAIT P0, [R5+URZ+0x12440], R0 ;  /* 0x01244000050075a7 */ /* 0x0002a6000800017f */
[----:B--2---:R-:W-:Y:S05]  /*e890*/  @!P0 NANOSLEEP.SYNCS 0x989680 ;  /* 0x009896800000895d */ /* 0x004fea0003900000 */
[----:B------:R-:W2:Y:S02]  /*e8a0*/  @!P0 SYNCS.PHASECHK.TRANS64 P0, [R5+URZ+0x12440], R0 ;  /* 0x01244000050085a7 */ /* 0x000ea4000800007f */
[----:B--2---:R-:W-:Y:S05]  /*e8b0*/  @!P0 BRA `(.L_x_1567) ;  /* 0xfffffffc00ec8947 */ /* 0x004fea000383ffff */
[----:B------:R-:W-:Y:S05]  /*e8c0*/  BRA `(.L_x_1615) ;  /* 0xffffffdc00547947 */ /* 0x000fea000383ffff */
.L_x_1570:
        /* <DEDUP_REMOVED lines=8> */
.L_x_1616:
[----:B------:R-:W-:Y:S02]  /*e950*/  IMAD.MOV.U32 R13, RZ, RZ, R9 ;  /* 0x000000ffff0d7224 */ /* 0x000fe400078e0009 */
[----:B------:R-:W-:-:S07]  /*e960*/  IMAD.MOV.U32 R4, RZ, RZ, R14 ;  /* 0x000000ffff047224 */ /* 0x000fce00078e000e */
[----:B------:R-:W-:Y:S05]  /*e970*/  WARPSYNC.COLLECTIVE R15, `(.L_x_1617) ;  /* 0x000000000f087348 */ /* 0x000fea0003c00000 */
[----:B------:R0:W1:Y:S02]  /*e980*/  SHFL.IDX P6, R14, R13, R12, R11 ;  /* 0x0000000c0d0e7389 */ /* 0x00006400000c000b */
[----:B01----:R-:W-:Y:S01]  /*e990*/  ENDCOLLECTIVE ;  /* 0x000000000000791b */ /* 0x003fe20003800000 */
.L_x_1617:
        /* <DEDUP_REMOVED lines=19> */
.L_x_1618:
[----:B------:R-:W-:Y:S02]  /*ead0*/  @!P1 VIADD R29, R28, UR38 ;  /* 0x000000261c1d9c36 */ /* 0x000fe40008000000 */
[----:B------:R-:W-:Y:S02]  /*eae0*/  IMAD.MOV.U32 R13, RZ, RZ, R9 ;  /* 0x000000ffff0d7224 */ /* 0x000fe400078e0009 */
[----:B------:R-:W-:-:S07]  /*eaf0*/  IMAD.MOV.U32 R21, RZ, RZ, R14 ;  /* 0x000000ffff157224 */ /* 0x000fce00078e000e */
[----:B------:R-:W-:Y:S05]  /*eb00*/  WARPSYNC.COLLECTIVE R15, `(.L_x_1619) ;  /* 0x000000000f087348 */ /* 0x000fea0003c00000 */
[----:B------:R0:W1:Y:S02]  /*eb10*/  SHFL.IDX P6, R14, R13, R12, R11 ;  /* 0x0000000c0d0e7389 */ /* 0x00006400000c000b */
[----:B01----:R-:W-:Y:S01]  /*eb20*/  ENDCOLLECTIVE ;  /* 0x000000000000791b */ /* 0x003fe20003800000 */
.L_x_1619:
[----:B------:R-:W-:Y:S02]  /*eb30*/  IMAD.MOV.U32 R13, RZ, RZ, R10 ;  /* 0x000000ffff0d7224 */ /* 0x000fe400078e000a */
[----:B------:R-:W-:Y:S01]  /*eb40*/  IMAD.MOV.U32 R12, RZ, RZ, 0x2 ;  /* 0x00000002ff0c7424 */ /* 0x000fe200078e00ff */
[----:B------:R-:W-:-:S13]  /*eb50*/  @!P1 IADD3 R4, P3, R0, R14, RZ ;  /* 0x0000000e00049210 */ /* 0x000fda0007f7e0ff */
[----:B------:R-:W-:Y:S05]  /*eb60*/  WARPSYNC.COLLECTIVE R15, `(.L_x_1620) ;  /* 0x000000000f087348 */ /* 0x000fea0003c00000 */
[----:B------:R0:W1:Y:S02]  /*eb70*/  SHFL.IDX P6, R14, R13, R12, R11 ;  /* 0x0000000c0d0e7389 */ /* 0x00006400000c000b */
[----:B01----:R-:W-:Y:S01]  /*eb80*/  ENDCOLLECTIVE ;  /* 0x000000000000791b */ /* 0x003fe20003800000 */
.L_x_1620:
        /* <DEDUP_REMOVED lines=12> */
.L_x_1621:
[----:B------:R-:W-:Y:S02]  /*ec50*/  IMAD.MOV.U32 R13, RZ, RZ, R10 ;  /* 0x000000ffff0d7224 */ /* 0x000fe400078e000a */
[----:B------:R-:W-:Y:S02]  /*ec60*/  IMAD.MOV.U32 R12, RZ, RZ, 0x3 ;  /* 0x00000003ff0c7424 */ /* 0x000fe400078e00ff */
[----:B------:R-:W-:-:S07]  /*ec70*/  IMAD.MOV.U32 R26, RZ, RZ, R14 ;  /* 0x000000ffff1a7224 */ /* 0x000fce00078e000e */
[----:B------:R-:W-:Y:S05]  /*ec80*/  WARPSYNC.COLLECTIVE R15, `(.L_x_1622) ;  /* 0x000000000f087348 */ /* 0x000fea0003c00000 */
[----:B------:R0:W1:Y:S02]  /*ec90*/  SHFL.IDX P6, R14, R13, R12, R11 ;  /* 0x0000000c0d0e7389 */ /* 0x00006400000c000b */
[----:B01----:R-:W-:Y:S01]  /*eca0*/  ENDCOLLECTIVE ;  /* 0x000000000000791b */ /* 0x003fe20003800000 */
.L_x_1622:
        /* <DEDUP_REMOVED lines=12> */
.L_x_1623:
        /* <DEDUP_REMOVED lines=9> */
.L_x_1624:
        /* <DEDUP_REMOVED lines=12> */
.L_x_1625:
[----:B------:R-:W-:Y:S02]  /*eec0*/  @!P2 VIADD R9, R28, UR38 ;  /* 0x000000261c09ac36 */ /* 0x000fe40008000000 */
[----:B------:R-:W-:Y:S02]  /*eed0*/  IMAD.MOV.U32 R13, RZ, RZ, R7 ;  /* 0x000000ffff0d7224 */ /* 0x000fe400078e0007 */
[----:B------:R-:W-:Y:S02]  /*eee0*/  IMAD.MOV.U32 R12, RZ, RZ, 0x1 ;  /* 0x00000001ff0c7424 */ /* 0x000fe400078e00ff */
[----:B------:R-:W-:-:S07]  /*eef0*/  IMAD.MOV.U32 R21, RZ, RZ, R14 ;  /* 0x000000ffff157224 */ /* 0x000fce00078e000e */
[----:B------:R-:W-:Y:S05]  /*ef00*/  WARPSYNC.COLLECTIVE R15, `(.L_x_1626) ;  /* 0x000000000f087348 */ /* 0x000fea0003c00000 */
[----:B------:R0:W1:Y:S02]  /*ef10*/  SHFL.IDX P6, R14, R13, R12, R11 ;  /* 0x0000000c0d0e7389 */ /* 0x00006400000c000b */
[----:B01----:R-:W-:Y:S01]  /*ef20*/  ENDCOLLECTIVE ;  /* 0x000000000000791b */ /* 0x003fe20003800000 */
.L_x_1626:
        /* <DEDUP_REMOVED lines=11> */
.L_x_1627:
[----:B------:R-:W-:Y:S05]  /*efe0*/  BRA `(.L_x_1628) ;  /* 0xffffffe000147947 */ /* 0x000fea000383ffff */
.L_x_1571:
[----:B0-----:R-:W-:-:S04]  /*eff0*/  IMAD.U32 R3, RZ, RZ, UR38 ;  /* 0x00000026ff037e24 */ /* 0x001fc8000f8e00ff */
[----:B------:R0:W1:Y:S03]  /*f000*/  SYNCS.PHASECHK.TRANS64.TRYWAIT P0, [R3+URZ+0x12420], R0 ;  /* 0x01242000030075a7 */ /* 0x000066000800017f */
[----:B-1----:R-:W-:Y:S05]  /*f010*/  @!P0 NANOSLEEP.SYNCS 0x989680 ;  /* 0x009896800000895d */ /* 0x002fea0003900000 */
[----:B------:R-:W1:Y:S02]  /*f020*/  @!P0 SYNCS.PHASECHK.TRANS64 P0, [R3+URZ+0x12420], R0 ;  /* 0x01242000030085a7 */ /* 0x000e64000800007f */
[----:B-1----:R-:W-:Y:S05]  /*f030*/  @!P0 BRA `(.L_x_1571) ;  /* 0xfffffffc00ec8947 */ /* 0x002fea000383ffff */
[----:B------:R-:W-:Y:S05]  /*f040*/  BRA `(.L_x_1629) ;  /* 0xffffffe000447947 */ /* 0x000fea000383ffff */
.L_x_1576:
[----:B0-----:R0:W1:Y:S02]  /*f050*/  SYNCS.PHASECHK.TRANS64.TRYWAIT P0, [R7+URZ+0x12480], R4 ;  /* 0x01248004070075a7 */ /* 0x001064000800017f */
[----:B-1----:R-:W-:Y:S05]  /*f060*/  @!P0 NANOSLEEP.SYNCS 0x989680 ;  /* 0x009896800000895d */ /* 0x002fea0003900000 */
[----:B------:R-:W1:Y:S02]  /*f070*/  @!P0 SYNCS.PHASECHK.TRANS64 P0, [R7+URZ+0x12480], R4 ;  /* 0x01248004070085a7 */ /* 0x000e64000800007f */
[----:B-1----:R-:W-:Y:S05]  /*f080*/  @!P0 BRA `(.L_x_1576) ;  /* 0xfffffffc00f08947 */ /* 0x002fea000383ffff */
[----:B------:R-:W-:Y:S05]  /*f090*/  BRA `(.L_x_1630) ;  /* 0xffffffe000ec7947 */ /* 0x000fea000383ffff */
.L_x_1580:
[----:B-1----:R1:W2:Y:S02]  /*f0a0*/  SYNCS.PHASECHK.TRANS64.TRYWAIT P0, [R7+URZ+0x12440], R4 ;  /* 0x01244004070075a7 */ /* 0x0022a4000800017f */
[----:B--2---:R-:W-:Y:S05]  /*f0b0*/  @!P0 NANOSLEEP.SYNCS 0x989680 ;  /* 0x009896800000895d */ /* 0x004fea0003900000 */
[----:B------:R-:W2:Y:S02]  /*f0c0*/  @!P0 SYNCS.PHASECHK.TRANS64 P0, [R7+URZ+0x12440], R4 ;  /* 0x01244004070085a7 */ /* 0x000ea4000800007f */
[----:B--2---:R-:W-:Y:S05]  /*f0d0*/  @!P0 BRA `(.L_x_1580) ;  /* 0xfffffffc00f08947 */ /* 0x004fea000383ffff */
[----:B------:R-:W-:Y:S05]  /*f0e0*/  BRA `(.L_x_1631) ;  /* 0xffffffe400587947 */ /* 0x000fea000383ffff */
.L_x_1585:
[----:B-1----:R1:W2:Y:S02]  /*f0f0*/  SYNCS.PHASECHK.TRANS64.TRYWAIT P0, [R20+URZ+0x12470], R5 ;  /* 0x01247005140075a7 */ /* 0x0022a4000800017f */
[----:B--2---:R-:W-:Y:S05]  /*f100*/  @!P0 NANOSLEEP.SYNCS 0x989680 ;  /* 0x009896800000895d */ /* 0x004fea0003900000 */
[----:B------:R-:W2:Y:S02]  /*f110*/  @!P0 SYNCS.PHASECHK.TRANS64 P0, [R20+URZ+0x12470], R5 ;  /* 0x01247005140085a7 */ /* 0x000ea4000800007f */
[----:B--2---:R-:W-:Y:S05]  /*f120*/  @!P0 BRA `(.L_x_1585) ;  /* 0xfffffffc00f08947 */ /* 0x004fea000383ffff */
[----:B------:R-:W-:Y:S05]  /*f130*/  BRA `(.L_x_1632) ;  /* 0xffffffe400e07947 */ /* 0x000fea000383ffff */
.L_x_1587:
[----:B0-----:R0:W1:Y:S02]  /*f140*/  SYNCS.PHASECHK.TRANS64.TRYWAIT P0, [R20+URZ+0x12460], R5 ;  /* 0x01246005140075a7 */ /* 0x001064000800017f */
[----:B-1----:R-:W-:Y:S05]  /*f150*/  @!P0 NANOSLEEP.SYNCS 0x989680 ;  /* 0x009896800000895d */ /* 0x002fea0003900000 */
[----:B------:R-:W1:Y:S02]  /*f160*/  @!P0 SYNCS.PHASECHK.TRANS64 P0, [R20+URZ+0x12460], R5 ;  /* 0x01246005140085a7 */ /* 0x000e64000800007f */
[----:B-1----:R-:W-:Y:S05]  /*f170*/  @!P0 BRA `(.L_x_1587) ;  /* 0xfffffffc00f08947 */ /* 0x002fea000383ffff */
[----:B------:R-:W-:Y:S05]  /*f180*/  BRA `(.L_x_1633) ;  /* 0xffffffe400e47947 */ /* 0x000fea000383ffff */
.L_x_1593:
[----:B0-----:R0:W1:Y:S02]  /*f190*/  SYNCS.PHASECHK.TRANS64.TRYWAIT P0, [R12+URZ+0x12470], R5 ;  /* 0x012470050c0075a7 */ /* 0x001064000800017f */
[----:B-1----:R-:W-:Y:S05]  /*f1a0*/  @!P0 NANOSLEEP.SYNCS 0x989680 ;  /* 0x009896800000895d */ /* 0x002fea0003900000 */
[----:B------:R-:W1:Y:S02]  /*f1b0*/  @!P0 SYNCS.PHASECHK.TRANS64 P0, [R12+URZ+0x12470], R5 ;  /* 0x012470050c0085a7 */ /* 0x000e64000800007f */
[----:B-1----:R-:W-:Y:S05]  /*f1c0*/  @!P0 BRA `(.L_x_1593) ;  /* 0xfffffffc00f08947 */ /* 0x002fea000383ffff */
[----:B------:R-:W-:Y:S05]  /*f1d0*/  BRA `(.L_x_1634) ;  /* 0xffffffe800dc7947 */ /* 0x000fea000383ffff */
.L_x_1595:
[----:B0-----:R0:W1:Y:S02]  /*f1e0*/  SYNCS.PHASECHK.TRANS64.TRYWAIT P0, [R12+URZ+0x12460], R5 ;  /* 0x012460050c0075a7 */ /* 0x001064000800017f */
[----:B-1----:R-:W-:Y:S05]  /*f1f0*/  @!P0 NANOSLEEP.SYNCS 0x989680 ;  /* 0x009896800000895d */ /* 0x002fea0003900000 */
[----:B------:R-:W1:Y:S02]  /*f200*/  @!P0 SYNCS.PHASECHK.TRANS64 P0, [R12+URZ+0x12460], R5 ;  /* 0x012460050c0085a7 */ /* 0x000e64000800007f */
[----:B-1----:R-:W-:Y:S05]  /*f210*/  @!P0 BRA `(.L_x_1595) ;  /* 0xfffffffc00f08947 */ /* 0x002fea000383ffff */
[----:B------:R-:W-:Y:S05]  /*f220*/  BRA `(.L_x_1635) ;  /* 0xffffffe800f47947 */ /* 0x000fea000383ffff */
.L_x_1597:
[----:B0-----:R0:W1:Y:S02]  /*f230*/  SYNCS.PHASECHK.TRANS64.TRYWAIT P0, [R9+URZ+0x12420], R4 ;  /* 0x01242004090075a7 */ /* 0x001064000800017f */
[----:B-1----:R-:W-:Y:S05]  /*f240*/  @!P0 NANOSLEEP.SYNCS 0x989680 ;  /* 0x009896800000895d */ /* 0x002fea0003900000 */
[----:B------:R-:W1:Y:S02]  /*f250*/  @!P0 SYNCS.PHASECHK.TRANS64 P0, [R9+URZ+0x12420], R4 ;  /* 0x01242004090085a7 */ /* 0x000e64000800007f */
[----:B-1----:R-:W-:Y:S05]  /*f260*/  @!P0 BRA `(.L_x_1597) ;  /* 0xfffffffc00f08947 */ /* 0x002fea000383ffff */
[----:B------:R-:W-:Y:S05]  /*f270*/  BRA `(.L_x_1636) ;  /* 0xffffffec00cc7947 */ /* 0x000fea000383ffff */
.L_x_1599:
[----:B0-----:R0:W1:Y:S02]  /*f280*/  SYNCS.PHASECHK.TRANS64.TRYWAIT P1, [R7+URZ], R4 ;  /* 0x00000004070075a7 */ /* 0x001064000802017f */
[----:B-1----:R-:W-:Y:S05]  /*f290*/  @!P1 NANOSLEEP.SYNCS 0x989680 ;  /* 0x009896800000995d */ /* 0x002fea0003900000 */
[----:B------:R-:W1:Y:S02]  /*f2a0*/  @!P1 SYNCS.PHASECHK.TRANS64 P1, [R7+URZ], R4 ;  /* 0x00000004070095a7 */ /* 0x000e64000802007f */
[----:B-1----:R-:W-:Y:S05]  /*f2b0*/  @!P1 BRA `(.L_x_1599) ;  /* 0xfffffffc00f09947 */ /* 0x002fea000383ffff */
[----:B------:R-:W-:Y:S05]  /*f2c0*/  BRA `(.L_x_1637) ;  /* 0xfffffff000107947 */ /* 0x000fea000383ffff */
.L_x_1600:
[----:B-1----:R1:W2:Y:S02]  /*f2d0*/  SYNCS.PHASECHK.TRANS64.TRYWAIT P1, [R5+URZ], R0 ;  /* 0x00000000050075a7 */ /* 0x0022a4000802017f */
[----:B--2---:R-:W-:Y:S05]  /*f2e0*/  @!P1 NANOSLEEP.SYNCS 0x989680 ;  /* 0x009896800000995d */ /* 0x004fea0003900000 */
[----:B------:R-:W2:Y:S02]  /*f2f0*/  @!P1 SYNCS.PHASECHK.TRANS64 P1, [R5+URZ], R0 ;  /* 0x00000000050095a7 */ /* 0x000ea4000802007f */
[----:B--2---:R-:W-:Y:S05]  /*f300*/  @!P1 BRA `(.L_x_1600) ;  /* 0xfffffffc00f09947 */ /* 0x004fea000383ffff */
[----:B------:R-:W-:Y:S05]  /*f310*/  BRA `(.L_x_1638) ;  /* 0xfffffff000047947 */ /* 0x000fea000383ffff */
.L_x_1602:
[----:B--2---:R2:W3:Y:S02]  /*f320*/  SYNCS.PHASECHK.TRANS64.TRYWAIT P1, [R3+URZ+0x12460], R4 ;  /* 0x01246004030075a7 */ /* 0x0044e4000802017f */
[----:B---3--:R-:W-:Y:S05]  /*f330*/  @!P1 NANOSLEEP.SYNCS 0x989680 ;  /* 0x009896800000995d */ /* 0x008fea0003900000 */
[----:B------:R-:W3:Y:S02]  /*f340*/  @!P1 SYNCS.PHASECHK.TRANS64 P1, [R3+URZ+0x12460], R4 ;  /* 0x01246004030095a7 */ /* 0x000ee4000802007f */
[----:B---3--:R-:W-:Y:S05]  /*f350*/  @!P1 BRA `(.L_x_1602) ;  /* 0xfffffffc00f09947 */ /* 0x008fea000383ffff */
[----:B------:R-:W-:Y:S05]  /*f360*/  BRA `(.L_x_1639) ;  /* 0xfffffff000047947 */ /* 0x000fea000383ffff */
.L_x_1604:
[----:B-1----:R1:W3:Y:S02]  /*f370*/  SYNCS.PHASECHK.TRANS64.TRYWAIT P1, [R5+URZ+0x12460], R0 ;  /* 0x01246000050075a7 */ /* 0x0022e4000802017f */
[----:B---3--:R-:W-:Y:S05]  /*f380*/  @!P1 NANOSLEEP.SYNCS 0x989680 ;  /* 0x009896800000995d */ /* 0x008fea0003900000 */
[----:B------:R-:W3:Y:S02]  /*f390*/  @!P1 SYNCS.PHASECHK.TRANS64 P1, [R5+URZ+0x12460], R0 ;  /* 0x01246000050095a7 */ /* 0x000ee4000802007f */
[----:B---3--:R-:W-:Y:S05]  /*f3a0*/  @!P1 BRA `(.L_x_1604) ;  /* 0xfffffffc00f09947 */ /* 0x008fea000383ffff */
[----:B------:R-:W-:Y:S05]  /*f3b0*/  BRA `(.L_x_1640) ;  /* 0xfffffff000047947 */ /* 0x000fea000383ffff */
.L_x_1606:
[----:B---3--:R3:W4:Y:S02]  /*f3c0*/  SYNCS.PHASECHK.TRANS64.TRYWAIT P0, [R3+URZ+0x12480], R4 ;  /* 0x01248004030075a7 */ /* 0x008724000800017f */
[----:B----4-:R-:W-:Y:S05]  /*f3d0*/  @!P0 NANOSLEEP.SYNCS 0x989680 ;  /* 0x009896800000895d */ /* 0x010fea0003900000 */
[----:B------:R-:W4:Y:S02]  /*f3e0*/  @!P0 SYNCS.PHASECHK.TRANS64 P0, [R3+URZ+0x12480], R4 ;  /* 0x01248004030085a7 */ /* 0x000f24000800007f */
[----:B----4-:R-:W-:Y:S05]  /*f3f0*/  @!P0 BRA `(.L_x_1606) ;  /* 0xfffffffc00f08947 */ /* 0x010fea000383ffff */
[----:B------:R-:W-:Y:S05]  /*f400*/  BRA `(.L_x_1607) ;  /* 0xfffffff000007947 */ /* 0x000fea000383ffff */
.L_x_1641:
        /* <DEDUP_REMOVED lines=15> */
.L_x_2193:


//--------------------- .text._ZN7cutlass13device_kernelIN5flash11enable_sm90INS1_16FlashAttnFwdSm90INS1_25CollectiveMainloopFwdSm90ILi2EN4cute5tupleIJNS5_1CILi1EEES8_S8_EEENS6_IJNS7_ILi192EEENS7_ILi160EEENS7_ILi64EEEEEELi64ENS_12float_e4m3_tEfNS_4arch4Sm90ELb1ELb0ELb0ELb1ELb0ELb0ELb0ELb1ELb1ELb1ELb1ELb0EEENS1_21CollectiveEpilogueFwdINS6_IJSA_SC_SB_EEES9_NS_10bfloat16_tESG_Li384ELb1ELb1ELb1ELb1EEENS1_36VarlenDynamicPersistentTileSchedulerILi192ELi160ELi384ELi128ELb1ELb1ELb1ELb1ELb1ELb1EEEEEEEEEvNT_6ParamsE --------------------------
	.section	.text._ZN7cutlass13device_kernelIN5flash11enable_sm90INS1_16FlashAttnFwdSm90INS1_25CollectiveMainloopFwdSm90ILi2EN4cute5tupleIJNS5_1CILi1EEES8_S8_EEENS6_IJNS7_ILi192EEENS7_ILi160EEENS7_ILi64EEEEEELi64ENS_12float_e4m3_tEfNS_4arch4Sm90ELb1ELb0ELb0ELb1ELb0ELb0ELb0ELb1ELb1ELb1ELb1ELb0EEENS1_21CollectiveEpilogueFwdINS6_IJSA_SC_SB_EEES9_NS_10bfloat16_tESG_Li384ELb1ELb1ELb1ELb1EEENS1_36VarlenDynamicPersistentTileSchedulerILi192ELi160ELi384ELi128ELb1ELb1ELb1ELb1ELb1ELb1EEEEEEEEEvNT_6ParamsE,"ax",@progbits
	.align	128
.text._ZN7cutlass13device_kernelIN5flash11enable_sm90INS1_16FlashAttnFwdSm90INS1_25CollectiveMainloopFwdSm90ILi2EN4cute5tupleIJNS5_1CILi1EEES8_S8_EEENS6_IJNS7_ILi192EEENS7_ILi160EEENS7_ILi64EEEEEELi64ENS_12float_e4m3_tEfNS_4arch4Sm90ELb1ELb0ELb0ELb1ELb0ELb0ELb0ELb1ELb1ELb1ELb1ELb0EEENS1_21CollectiveEpilogueFwdINS6_IJSA_SC_SB_EEES9_NS_10bfloat16_tESG_Li384ELb1ELb1ELb1ELb1EEENS1_36VarlenDynamicPersistentTileSchedulerILi192ELi160ELi384ELi128ELb1ELb1ELb1ELb1ELb1ELb1EEEEEEEEEvNT_6ParamsE:
        .type           _ZN7cutlass13device_kernelIN5flash11enable_sm90INS1_16FlashAttnFwdSm90INS1_25CollectiveMainloopFwdSm90ILi2EN4cute5tupleIJNS5_1CILi1EEES8_S8_EEENS6_IJNS7_ILi192EEENS7_ILi160EEENS7_ILi64EEEEEELi64ENS_12float_e4m3_tEfNS_4arch4Sm90ELb1ELb0ELb0ELb1ELb0ELb0ELb0ELb1ELb1ELb1ELb1ELb0EEENS1_21CollectiveEpilogueFwdINS6_IJSA_SC_SB_EEES9_NS_10bfloat16_tESG_Li384ELb1ELb1ELb1ELb1EEENS1_36VarlenDynamicPersistentTileSchedulerILi192ELi160ELi384ELi128ELb1ELb1ELb1ELb1ELb1ELb1EEEEEEEEEvNT_6ParamsE,@function
        .size           _ZN7cutlass13device_kernelIN5flash11enable_sm90INS1_16FlashAttnFwdSm90INS1_25CollectiveMainloopFwdSm90ILi2EN4cute5tupleIJNS5_1CILi1EEES8_S8_EEENS6_IJNS7_ILi192EEENS7_ILi160EEENS7_ILi64EEEEEELi64ENS_12float_e4m3_tEfNS_4arch4Sm90ELb1ELb0ELb0ELb1ELb0ELb0ELb0ELb1ELb1ELb1ELb1ELb0EEENS1_21CollectiveEpilogueFwdINS6_IJSA_SC_SB_EEES9_NS_10bfloat16_tESG_Li384ELb1ELb1ELb1ELb1EEENS1_36VarlenDynamicPersistentTileSchedulerILi192ELi160ELi384ELi128ELb1ELb1ELb1ELb1ELb1ELb1EEEEEEEEEvNT_6ParamsE,(.L_x_2194 - _ZN7cutlass13device_kernelIN5flash11enable_sm90INS1_16FlashAttnFwdSm90INS1_25CollectiveMainloopFwdSm90ILi2EN4cute5tupleIJNS5_1CILi1EEES8_S8_EEENS6_IJNS7_ILi192EEENS7_ILi160EEENS7_ILi64EEEEEELi64ENS_12float_e4m3_tEfNS_4arch4Sm90ELb1ELb0ELb0ELb1ELb0ELb0ELb0ELb1ELb1ELb1ELb1ELb0EEENS1_21CollectiveEpilogueFwdINS6_IJSA_SC_SB_EEES9_NS_10bfloat16_tESG_Li384ELb1ELb1ELb1ELb1EEENS1_36VarlenDynamicPersistentTileSchedulerILi192ELi160ELi384ELi128ELb1ELb1ELb1ELb1ELb1ELb1EEEEEEEEEvNT_6ParamsE)
        .other          _ZN7cutlass13device_kernelIN5flash11enable_sm90INS1_16FlashAttnFwdSm90INS1_25CollectiveMainloopFwdSm90ILi2EN4cute5tupleIJNS5_1CILi1EEES8_S8_EEENS6_IJNS7_ILi192EEENS7_ILi160EEENS7_ILi64EEEEEELi64ENS_12float_e4m3_tEfNS_4arch4Sm90ELb1ELb0ELb0ELb1ELb0ELb0ELb0ELb1ELb1ELb1ELb1ELb0EEENS1_21CollectiveEpilogueFwdINS6_IJSA_SC_SB_EEES9_NS_10bfloat16_tESG_Li384ELb1ELb1ELb1ELb1EEENS1_36VarlenDynamicPersistentTileSchedulerILi192ELi160ELi384ELi128ELb1ELb1ELb1ELb1ELb1ELb1EEEEEEEEEvNT_6ParamsE,@"STO_CUDA_ENTRY STV_DEFAULT"
_ZN7cutlass13device_kernelIN5flash11enable_sm90INS1_16FlashAttnFwdSm90INS1_25CollectiveMainloopFwdSm90ILi2EN4cute5tupleIJNS5_1CILi1EEES8_S8_EEENS6_IJNS7_ILi192EEENS7_ILi160EEENS7_ILi64EEEEEELi64ENS_12float_e4m3_tEfNS_4arch4Sm90ELb1ELb0ELb0ELb1ELb0ELb0ELb0ELb1ELb1ELb1ELb1ELb0EEENS1_21CollectiveEpilogueFwdINS6_IJSA_SC_SB_EEES9_NS_10bfloat16_tESG_Li384ELb1ELb1ELb1ELb1EEENS1_36VarlenDynamicPersistentTileSchedulerILi192ELi160ELi384ELi128ELb1ELb1ELb1ELb1ELb1ELb1EEEEEEEEEvNT_6ParamsE:
        /* <DEDUP_REMOVED lines=18> */
.L_x_1643:
[----:B------:R-:W-:Y:S05]  /*0120*/  BSYNC B0 ;  /* 0x0000000000007941 */ /* 0x000fea0003800000 */
.L_x_1642:
        /* <DEDUP_REMOVED lines=41> */
.L_x_1644:
        /* <DEDUP_REMOVED lines=22> */
.L_x_1645:
        /* <DEDUP_REMOVED lines=18> */
.L_x_1646:
        /* <DEDUP_REMOVED lines=22> */
.L_x_1647:
        /* <DEDUP_REMOVED lines=22> */
.L_x_1648:
[----:B------:R-:W-:Y:S01]  /*0900*/  PLOP3.LUT P0, PT, PT, PT, UP0, 0x80, 0x0 ;  /* 0x000000000000781c */ /* 0x000fe20003f0f008 */
[----:B------:R-:W-:Y:S01]  /*0910*/  UMOV UR38, 0x1 ;  /* 0x0000000100267882 */ /* 0x000fe20000000000 */
[----:B------:R-:W-:Y:S01]  /*0920*/  NOP ;  /* 0x0000000000007918 */ /* 0x000fe20000000000 */
[----:B------:R-:W-:Y:S01]  /*0930*/  USEL UR38, UR38, 0x2, !UP0 ;  /* 0x0000000226267887 */ /* 0x000fe2000c000000 */
[----:B------:R-:W-:Y:S01]  /*0940*/  ULDC.64 UR54, c[0x0][0x208] ;  /* 0x0000820000367ab9 */ /* 0x000fe20000000a00 */
[----:B012-4-:R-:W-:Y:S08]  /*0950*/  BAR.SYNC.DEFER_BLOCKING 0x0 ;  /* 0x0000000000007b1d */ /* 0x017ff00000010000 */
[----:B------:R-:W-:Y:S05]  /*0960*/  @!P0 BRA `(.L_x_1649) ;  /* 0x000000c000ac8947 */ /* 0x000fea0003800000 */
.L_x_1650:
        /* <DEDUP_REMOVED lines=29> */
[-C--:B------:R-:W-:Y:S01]  /*0b40*/  LEA.HI R4, R0, R13.reuse, RZ, 0x5 ;  /* 0x0000000d00047211 */ /* 0x080fe200078f28ff */
[----:B------:R-:W-:Y:S01]  /*0b50*/  IMAD.HI R2, R14, 0x55555556, RZ ;  /* 0x555555560e027827 */ /* 0x000fe200078e02ff */
[----:B------:R-:W-:-:S02]  /*0b60*/  LEA.HI R11, R0, R13, RZ, 0x2 ;  /* 0x0000000d000b7211 */ /* 0x000fc400078f10ff */
[----:B------:R-:W-:Y:S01]  /*0b70*/  SHF.R.S32.HI R7, RZ, 0x1f, R12 ;  /* 0x0000001fff077819 */ /* 0x000fe2000001140c */
[----:B------:R-:W-:Y:S01]  /*0b80*/  IMAD.SHL.U32 R5, R4, 0x20, RZ ;  /* 0x0000002004057824 */ /* 0x000fe200078e00ff */
[----:B------:R-:W-:Y:S02]  /*0b90*/  LOP3.LUT R4, R3, 0x3fffff0, RZ, 0xc0, !PT ;  /* 0x03fffff003047812 */ /* 0x000fe400078ec0ff */
[----:B------:R-:W-:Y:S02]  /*0ba0*/  LEA.HI R8, R7, R12, RZ, 0x2 ;  /* 0x0000000c07087211 */ /* 0x000fe400078f10ff */
[----:B------:R-:W-:Y:S01]  /*0bb0*/  LEA.HI R3, R3, R6, RZ, 0x1 ;  /* 0x0000000603037211 */ /* 0x000fe200078f08ff */
[----:B------:R-:W-:Y:S01]  /*0bc0*/  IMAD.IADD R4, R13, 0x1, -R4 ;  /* 0x000000010d047824 */ /* 0x000fe200078e0a04 */
[--C-:B------:R-:W-:Y:S02]  /*0bd0*/  SHF.R.S32.HI R9, RZ, 0x2, R8.reuse ;  /* 0x00000002ff097819 */ /* 0x100fe40000011408 */
[----:B------:R-:W-:-:S02]  /*0be0*/  SHF.R.S32.HI R10, RZ, 0x1f, R8 ;  /* 0x0000001fff0a7819 */ /* 0x000fc40000011408 */
        /* <DEDUP_REMOVED lines=8> */
[----:B------:R-:W-:Y:S01]  /*0c70*/  SHF.R.S32.HI R7, RZ, 0x5, R7 ;  /* 0x00000005ff077819 */ /* 0x000fe20000011407 */
[----:B------:R-:W-:Y:S01]  /*0c80*/  IMAD.IADD R3, R6, 0x1, -R3 ;  /* 0x0000000106037824 */ /* 0x000fe200078e0a03 */
[----:B------:R-:W-:Y:S01]  /*0c90*/  LEA.HI R0, R0, R13, RZ, 0x3 ;  /* 0x0000000d00007211 */ /* 0x000fe200078f18ff */
[----:B------:R-:W-:Y:S01]  /*0ca0*/  IMAD R2, R2, -0x3, R14 ;  /* 0xfffffffd02027824 */ /* 0x000fe200078e020e */
[----:B------:R-:W-:Y:S01]  /*0cb0*/  LOP3.LUT R11, R11, 0xfffffffc, RZ, 0xc0, !PT ;  /* 0xfffffffc0b0b7812 */ /* 0x000fe200078ec0ff */
[----:B------:R-:W-:Y:S01]  /*0cc0*/  IMAD R7, R7, 0x10, R10 ;  /* 0x0000001007077824 */ /* 0x000fe200078e020a */
[----:B------:R-:W-:Y:S01]  /*0cd0*/  LOP3.LUT R18, R0, 0xfffffff8, RZ, 0xc0, !PT ;  /* 0xfffffff800127812 */ /* 0x000fe200078ec0ff */
[----:B------:R-:W-:Y:S01]  /*0ce0*/  IMAD R3, R3, 0x8, R4 ;  /* 0x0000000803037824 */ /* 0x000fe200078e0204 */
[----:B------:R-:W-:Y:S01]  /*0cf0*/  LOP3.LUT R8, R8, 0x7ffffffc, RZ, 0xc0, !PT ;  /* 0x7ffffffc08087812 */ /* 0x000fe200078ec0ff */
[----:B------:R-:W-:Y:S01]  /*0d00*/  IMAD R5, R2, 0x40, R7 ;  /* 0x0000004002057824 */ /* 0x000fe200078e0207 */
[----:B------:R-:W-:Y:S01]  /*0d10*/  SHF.R.S32.HI R2, RZ, 0x3, R0 ;  /* 0x00000003ff027819 */ /* 0x000fe20000011400 */
[C---:B------:R-:W-:Y:S01]  /*0d20*/  IMAD.IADD R11, R13.reuse, 0x1, -R11 ;  /* 0x000000010d0b7824 */ /* 0x040fe200078e0a0b */
[----:B------:R0:W-:Y:S01]  /*0d30*/  STL [R1+0x18], R3 ;  /* 0x0000180301007387 */ /* 0x0001e20000100800 */
[----:B------:R-:W-:-:S02]  /*0d40*/  IMAD.IADD R18, R13, 0x1, -R18 ;  /* 0x000000010d127824 */ /* 0x000fc400078e0a12 */
[----:B------:R-:W-:Y:S01]  /*0d50*/  IMAD.IADD R8, R12, 0x1, -R8 ;  /* 0x000000010c087824 */ /* 0x000fe200078e0a08 */
[----:B------:R1:W-:Y:S01]  /*0d60*/  STL [R1+0x14], R5 ;  /* 0x0000140501007387 */ /* 0x0003e20000100800 */
[----:B------:R-:W-:Y:S02]  /*0d70*/  IMAD.SHL.U32 R19, R18, 0x8, RZ ;  /* 0x0000000812137824 */ /* 0x000fe400078e00ff */
[----:B------:R-:W-:Y:S01]  /*0d80*/  IMAD.SHL.U32 R16, R8, 0x2, RZ ;  /* 0x0000000208107824 */ /* 0x000fe200078e00ff */
[----:B0-----:R-:W-:-:S03]  /*0d90*/  LEA.HI R3, R11, R11, RZ, 0x1 ;  /* 0x0000000b0b037211 */ /* 0x001fc600078f08ff */
[C---:B------:R-:W-:Y:S01]  /*0da0*/  VIADD R2, R16.reuse, 0x10 ;  /* 0x0000001010027836 */ /* 0x040fe20000000000 */
[----:B------:R-:W-:Y:S01]  /*0db0*/  SHF.R.S32.HI R0, RZ, 0x1f, R19 ;  /* 0x0000001fff007819 */ /* 0x000fe20000011413 */
[C---:B------:R-:W-:Y:S01]  /*0dc0*/  VIADD R0, R16.reuse, 0x18 ;  /* 0x0000001810007836 */ /* 0x040fe20000000000 */
[----:B------:R-:W-:Y:S01]  /*0dd0*/  LOP3.LUT R4, R3, 0x1ffffffe, RZ, 0xc0, !PT ;  /* 0x1ffffffe03047812 */ /* 0x000fe200078ec0ff */
[C---:B------:R-:W-:Y:S02]  /*0de0*/  VIADD R3, R16.reuse, 0x8 ;  /* 0x0000000810037836 */ /* 0x040fe40000000000 */
[C---:B------:R-:W-:Y:S02]  /*0df0*/  VIADD R157, R16.reuse, 0x20 ;  /* 0x00000020109d7836 */ /* 0x040fe40000000000 */
[C---:B------:R-:W-:Y:S01]  /*0e00*/  VIADD R156, R16.reuse, 0x28 ;  /* 0x00000028109c7836 */ /* 0x040fe20000000000 */
[----:B------:R-:W-:Y:S01]  /*0e10*/  SHF.R.S32.HI R6, RZ, 0x1f, R3 ;  /* 0x0000001fff067819 */ /* 0x000fe20000011403 */
[C---:B------:R-:W-:Y:S01]  /*0e20*/  VIADD R23, R16.reuse, 0x30 ;  /* 0x0000003010177836 */ /* 0x040fe20000000000 */
[----:B------:R-:W-:Y:S01]  /*0e30*/  SHF.R.S32.HI R3, RZ, 0x1f, R2 ;  /* 0x0000001fff037819 */ /* 0x000fe20000011402 */
[----:B------:R-:W-:Y:S01]  /*0e40*/  VIADD R22, R16, 0x38 ;  /* 0x0000003810167836 */ /* 0x000fe20000000000 */
[----:B------:R-:W-:Y:S01]  /*0e50*/  SHF.R.S32.HI R2, RZ, 0x1f, R0 ;  /* 0x0000001fff027819 */ /* 0x000fe20000011400 */
[----:B------:R-:W-:Y:S01]  /*0e60*/  IMAD.IADD R4, R11, 0x1, -R4 ;  /* 0x000000010b047824 */ /* 0x000fe200078e0a04 */
[----:B------:R-:W-:-:S02]  /*0e70*/  SHF.R.S32.HI R0, RZ, 0x1f, R157 ;  /* 0x0000001fff007819 */ /* 0x000fc4000001149d */
[----:B------:R-:W-:Y:S01]  /*0e80*/  SHF.R.S32.HI R3, RZ, 0x1f, R156 ;  /* 0x0000001fff037819 */ /* 0x000fe2000001149c */
[----:B------:R-:W-:Y:S01]  /*0e90*/  IMAD R17, R4, 0x8, R5 ;  /* 0x0000000804117824 */ /* 0x000fe200078e0205 */
[----:B------:R-:W-:Y:S02]  /*0ea0*/  SHF.R.S32.HI R2, RZ, 0x1f, R23 ;  /* 0x0000001fff027819 */ /* 0x000fe40000011417 */
[----:B-1----:R-:W-:-:S07]  /*0eb0*/  SHF.R.S32.HI R0, RZ, 0x1f, R22 ;  /* 0x0000001fff007819 */ /* 0x002fce0000011416 */
.L_x_1699:
[----:B012-4-:R-:W0:Y:S01]  /*0ec0*/  LDC.64 R2, c[0x0][0xc88] ;  /* 0x00032200ff027b82 */ /* 0x017e220000000a00 */
[----:B------:R-:W-:Y:S01]  /*0ed0*/  ULDC.64 UR8, c[0x0][0xa28] ;  /* 0x00028a0000087ab9 */ /* 0x000fe20000000a00 */
[----:B------:R-:W-:Y:S01]  /*0ee0*/  ULDC.64 UR10, c[0x0][0xa18] ;  /* 0x00028600000a7ab9 */ /* 0x000fe20000000a00 */
[----:B------:R-:W-:Y:S01]  /*0ef0*/  ULOP3.LUT UR4, UR6, 0xff000000, URZ, 0xc0, !UPT ;  /* 0xff00000006047892 */ /* 0x000fe2000f8ec03f */
[----:B------:R-:W-:Y:S01]  /*0f00*/  ULDC UR7, c[0x0][0x424] ;  /* 0x0001090000077ab9 */ /* 0x000fe20000000800 */
[----:B0-----:R-:W-:-:S06]  /*0f10*/  IMAD.WIDE R2, R31, 0x4, R2 ;  /* 0x000000041f027825 */ /* 0x001fcc00078e0202 */
[----:B------:R-:W2:Y:S01]  /*0f20*/  LDG.E R2, desc[UR54][R2.64] ;  /* 0x0000003602027981 */ /* 0x000ea2000c1e1900 */
[----:B------:R-:W-:Y:S02]  /*0f30*/  UISETP.NE.U32.AND UP0, UPT, UR8, URZ, UPT ;  /* 0x0000003f0800728c */ /* 0x000fe4000bf05070 */
[----:B------:R-:W-:Y:S02]  /*0f40*/  UISETP.NE.U32.AND UP1, UPT, UR10, URZ, UPT ;  /* 0x0000003f0a00728c */ /* 0x000fe4000bf25070 */
[----:B------:R-:W-:Y:S02]  /*0f50*/  UISETP.NE.AND.EX UP0, UPT, UR9, URZ, UPT, UP0 ;  /* 0x0000003f0900728c */ /* 0x000fe4000bf05300 */
[----:B------:R-:W-:-:S04]  /*0f60*/  UISETP.NE.AND.EX UP1, UPT, UR11, URZ, UPT, UP1 ;  /* 0x0000003f0b00728c */ /* 0x000fc8000bf25310 */
[----:B------:R-:W-:Y:S02]  /*0f70*/  PLOP3.LUT P0, PT, PT, PT, UP0, 0x80, 0x0 ;  /* 0x000000000000781c */ /* 0x000fe40003f0f008 */
[----:B------:R-:W-:Y:S02]  /*0f80*/  PLOP3.LUT P2, PT, PT, PT, UP1, 0x80, 0x0 ;  /* 0x000000000000781c */ /* 0x000fe40003f4f018 */
[----:B--2---:R-:W-:-:S13]  /*0f90*/  R2UR UR36, R2 ;  /* 0x00000000022472ca */ /* 0x004fda00000e0000 */
[----:B------:R-:W-:Y:S02]  /*0fa0*/  USHF.R.S32.HI UR37, URZ, 0x1f, UR36 ;  /* 0x0000001f3f257899 */ /* 0x000fe40008011424 */
[----:B------:R-:W-:-:S04]  /*0fb0*/  @UP0 ULEA UR8, UP2, UR36, UR8, 0x2 ;  /* 0x0000000824080291 */ /* 0x000fc8000f84103f */
[----:B------:R-:W-:Y:S02]  /*0fc0*/  @UP0 ULEA.HI.X UR9, UR36, UR9, UR37, 0x2, UP2 ;  /* 0x0000000924090291 */ /* 0x000fe400090f1425 */
[----:B------:R-:W-:Y:S01]  /*0fd0*/  @UP1 ULEA UR10, UP0, UR36, UR10, 0x2 ;  /* 0x0000000a240a1291 */ /* 0x000fe2000f80103f */
[----:B------:R-:W-:-:S03]  /*0fe0*/  IMAD.U32 R2, RZ, RZ, UR8 ;  /* 0x00000008ff027e24 */ /* 0x000fc6000f8e00ff */
[----:B------:R-:W-:Y:S01]  /*0ff0*/  @UP1 ULEA.HI.X UR11, UR36, UR11, UR37, 0x2, UP0 ;  /* 0x0000000b240b1291 */ /* 0x000fe200080f1425 */
[----:B------:R-:W-:Y:S01]  /*1000*/  IMAD.U32 R3, RZ, RZ, UR9 ;  /* 0x00000009ff037e24 */ /* 0x000fe2000f8e00ff */
[----:B------:R-:W-:Y:S01]  /*1010*/  ULDC.64 UR8, c[0x0][0x418] ;  /* 0x0001060000087ab9 */ /* 0x000fe20000000a00 */
[----:B------:R-:W-:-:S03]  /*1020*/  IMAD.U32 R4, RZ, RZ, UR10 ;  /* 0x0000000aff047e24 */ /* 0x000fc6000f8e00ff */
[----:B------:R-:W-:Y:S01]  /*1030*/  IMAD.U32 R5, RZ, RZ, UR11 ;  /* 0x0000000bff057e24 */ /* 0x000fe2000f8e00ff */
[----:B------:R-:W2:Y:S01]  /*1040*/  @P0 LDG.E R2, desc[UR54][R2.64] ;  /* 0x0000003602020981 */ /* 0x000ea2000c1e1900 */
[----:B------:R-:W-:Y:S01]  /*1050*/  UISETP.NE.U32.AND UP0, UPT, UR8, URZ, UPT ;  /* 0x0000003f0800728c */ /* 0x000fe2000bf05070 */
[----:B------:R-:W-:Y:S02]  /*1060*/  ULDC.64 UR10, c[0x0][0xa20] ;  /* 0x00028800000a7ab9 */ /* 0x000fe40000000a00 */
[----:B---3--:R-:W3:Y:S01]  /*1070*/  @P2 LDG.E R4, desc[UR54][R4.64] ;  /* 0x0000003604042981 */ /* 0x008ee2000c1e1900 */
[----:B------:R-:W-:Y:S01]  /*1080*/  UISETP.NE.AND.EX UP0, UPT, UR9, URZ, UPT, UP0 ;  /* 0x0000003f0900728c */ /* 0x000fe2000bf05300 */
[----:B------:R-:W-:Y:S01]  /*1090*/  ISETP.NE.U32.AND P1, PT, RZ, UR10, PT ;  /* 0x0000000aff007c0c */ /* 0x000fe2000bf25070 */
[----:B------:R-:W-:Y:S02]  /*10a0*/  ULOP3.LUT UR46, UR6, 0xff0000, URZ, 0xc0, !UPT ;  /* 0x00ff0000062e7892 */ /* 0x000fe4000f8ec03f */
[----:B------:R-:W-:Y:S01]  /*10b0*/  USHF.R.U32.HI UR4, URZ, 0x8, UR4 ;  /* 0x000000083f047899 */ /* 0x000fe20008011604 */
[----:B------:R-:W-:Y:S01]  /*10c0*/  ISETP.NE.AND.EX P1, PT, RZ, UR11, PT, P1 ;  /* 0x0000000bff007c0c */ /* 0x000fe2000bf25310 */
[----:B------:R-:W-:Y:S01]  /*10d0*/  USEL UR7, UR7, 0x1, UP0 ;  /* 0x0000000107077887 */ /* 0x000fe20008000000 */
[----:B------:R-:W-:Y:S01]  /*10e0*/  ULDC UR8, c[0x0][0x2f0] ;  /* 0x0000bc0000087ab9 */ /* 0x000fe20000000800 */
[----:B------:R-:W-:Y:S01]  /*10f0*/  UMOV UR51, URZ ;  /* 0x0000003f00337c82 */ /* 0x000fe20008000000 */
[----:B------:R-:W-:Y:S01]  /*1100*/  ULEA.HI UR46, UR46, UR4, URZ, 0x10 ;  /* 0x000000042e2e7291 */ /* 0x000fe2000f8f803f */
[----:B------:R-:W-:Y:S01]  /*1110*/  ULDC UR52, c[0x0][0x288] ;  /* 0x0000a20000347ab9 */ /* 0x000fe20000000800 */
[----:B------:R-:W-:-:S02]  /*1120*/  UIMAD UR4, UR7, UR8, URZ ;  /* 0x00000008070472a4 */ /* 0x000fc4000f8e023f */
[----:B------:R-:W-:Y:S01]  /*1130*/  ULOP3.LUT UR39, UR6, 0xffff, URZ, 0xc0, !UPT ;  /* 0x0000ffff06277892 */ /* 0x000fe2000f8ec03f */
[----:B--2---:R-:W-:Y:S02]  /*1140*/  @P0 R2UR UR51, R2 ;  /* 0x00000000023302ca */ /* 0x004fe400000e0000 */
[----:B---3--:R-:W-:Y:S01]  /*1150*/  @P2 R2UR UR52, R4 ;  /* 0x00000000043422ca */ /* 0x008fe200000e0000 */
[----:B-----5:R-:W-:-:S14]  /*1160*/  @P2 BRA `(.L_x_1651) ;  /* 0x0000000000342947 */ /* 0x020fdc0003800000 */
        /* <DEDUP_REMOVED lines=13> */
.L_x_1651:
[----:B------:R-:W-:Y:S05]  /*1240*/  @!P1 BRA `(.L_x_1652) ;  /* 0x00000000001c9947 */ /* 0x000fea0003800000 */
[----:B------:R-:W-:-:S04]  /*1250*/  ULEA UR4, UP0, UR36, UR10, 0x2 ;  /* 0x0000000a24047291 */ /* 0x000fc8000f80103f */
[----:B------:R-:W-:Y:S02]  /*1260*/  ULEA.HI.X UR6, UR36, UR11, UR37, 0x2, UP0 ;  /* 0x0000000b24067291 */ /* 0x000fe400080f1425 */
[----:B------:R-:W-:-:S04]  /*1270*/  IMAD.U32 R2, RZ, RZ, UR4 ;  /* 0x00000004ff027e24 */ /* 0x000fc8000f8e00ff */
[----:B------:R-:W-:-:S05]  /*1280*/  IMAD.U32 R3, RZ, RZ, UR6 ;  /* 0x00000006ff037e24 */ /* 0x000fca000f8e00ff */
[----:B------:R-:W2:Y:S02]  /*1290*/  LDG.E R2, desc[UR54][R2.64] ;  /* 0x0000003602027981 */ /* 0x000ea4000c1e1900 */
[----:B--2---:R-:W-:Y:S01]  /*12a0*/  R2UR UR4, R2 ;  /* 0x00000000020472ca */ /* 0x004fe200000e0000 */
[----:B------:R-:W-:-:S14]  /*12b0*/  BRA `(.L_x_1653) ;  /* 0x0000000000347947 */ /* 0x000fdc0003800000 */
.L_x_1652:
        /* <DEDUP_REMOVED lines=13> */
.L_x_1653:
[----:B------:R-:W-:Y:S01]  /*1390*/  ULDC.64 UR8, c[0x0][0x998] ;  /* 0x0002660000087ab9 */ /* 0x000fe20000000a00 */
[----:B------:R-:W-:Y:S01]  /*13a0*/  ULDC.64 UR6, c[0x0][0x990] ;  /* 0x0002640000067ab9 */ /* 0x000fe20000000a00 */
[----:B------:R-:W-:Y:S01]  /*13b0*/  ISETP.NE.U32.AND P1, PT, RZ, UR8, PT ;  /* 0x00000008ff007c0c */ /* 0x000fe2000bf25070 */
[----:B------:R-:W-:Y:S01]  /*13c0*/  UIMAD UR40, UR5, 0xc0, URZ ;  /* 0x000000c0052878a4 */ /* 0x000fe2000f8e023f */
[----:B------:R-:W-:Y:S01]  /*13d0*/  ISETP.NE.U32.AND P0, PT, RZ, UR6, PT ;  /* 0x00000006ff007c0c */ /* 0x000fe2000bf05070 */
[----:B------:R-:W-:Y:S01]  /*13e0*/  UIADD3 UR51, -UR51, UR4, URZ ;  /* 0x0000000433337290 */ /* 0x000fe2000fffe13f */
[----:B------:R-:W-:Y:S01]  /*13f0*/  ISETP.NE.AND.EX P1, PT, RZ, UR9, PT, P1 ;  /* 0x00000009ff007c0c */ /* 0x000fe2000bf25310 */
[----:B------:R-:W-:Y:S01]  /*1400*/  ULOP3.LUT UR41, UR46, 0xff, URZ, 0xc0, !UPT ;  /* 0x000000ff2e297892 */ /* 0x000fe2000f8ec03f */
[----:B------:R-:W-:Y:S01]  /*1410*/  ISETP.NE.AND.EX P0, PT, RZ, UR7, PT, P0 ;  /* 0x00000007ff007c0c */ /* 0x000fe2000bf05300 */
[----:B------:R-:W-:-:S10]  /*1420*/  ULDC UR11, c[0x0][0x988] ;  /* 0x00026200000b7ab9 */ /* 0x000fd40000000800 */
[----:B------:R-:W0:Y:S08]  /*1430*/  @P1 LDC.64 R8, c[0x0][0x9b8] ;  /* 0x00026e00ff081b82 */ /* 0x000e300000000a00 */
[----:B------:R-:W1:Y:S08]  /*1440*/  @P0 LDC.64 R6, c[0x0][0x9a8] ;  /* 0x00026a00ff060b82 */ /* 0x000e700000000a00 */
[----:B------:R-:W2:Y:S08]  /*1450*/  @P0 LDC.64 R10, c[0x0][0x9b0] ;  /* 0x00026c00ff0a0b82 */ /* 0x000eb00000000a00 */
[----:B------:R-:W3:Y:S01]  /*1460*/  @P1 LDC.64 R12, c[0x0][0x9c0] ;  /* 0x00027000ff0c1b82 */ /* 0x000ee20000000a00 */
[----:B0-----:R-:W-:-:S02]  /*1470*/  @P1 IMAD R2, R8, UR37, RZ ;  /* 0x0000002508021c24 */ /* 0x001fc4000f8e02ff */
[----:B------:R-:W-:-:S04]  /*1480*/  @P1 IMAD.WIDE.U32 R4, R8, UR36, RZ ;  /* 0x0000002408041c25 */ /* 0x000fc8000f8e00ff */
[----:B------:R-:W-:Y:S02]  /*1490*/  @P1 IMAD R9, R9, UR36, R2 ;  /* 0x0000002409091c24 */ /* 0x000fe4000f8e0202 */
[C---:B-1----:R-:W-:Y:S02]  /*14a0*/  @P0 IMAD R0, R6.reuse, UR37, RZ ;  /* 0x0000002506000c24 */ /* 0x042fe4000f8e02ff */
[----:B------:R-:W-:-:S04]  /*14b0*/  @P0 IMAD.WIDE.U32 R2, R6, UR36, RZ ;  /* 0x0000002406020c25 */ /* 0x000fc8000f8e00ff */
[----:B------:R-:W-:Y:S02]  /*14c0*/  @P0 IMAD R7, R7, UR36, R0 ;  /* 0x0000002407070c24 */ /* 0x000fe4000f8e0200 */
[----:B------:R-:W-:Y:S02]  /*14d0*/  @P1 IMAD.IADD R5, R5, 0x1, R9 ;  /* 0x0000000105051824 */ /* 0x000fe400078e0209 */
[----:B------:R-:W-:Y:S02]  /*14e0*/  @P0 IMAD.IADD R3, R3, 0x1, R7 ;  /* 0x0000000103030824 */ /* 0x000fe400078e0207 */
[----:B------:R-:W-:Y:S02]  /*14f0*/  IMAD.MOV.U32 R0, RZ, RZ, 0x3f800000 ;  /* 0x3f800000ff007424 */ /* 0x000fe400078e00ff */
[----:B--2---:R-:W-:-:S04]  /*1500*/  @P0 IMAD.WIDE.U32 R2, R10, UR39, R2 ;  /* 0x000000270a020c25 */ /* 0x004fc8000f8e0002 */
[----:B---3--:R-:W-:Y:S01]  /*1510*/  @P1 IMAD.WIDE.U32 R6, R12, UR39, R4 ;  /* 0x000000270c061c25 */ /* 0x008fe2000f8e0004 */
[----:B------:R-:W-:Y:S01]  /*1520*/  @P0 LEA R4, P2, R2, UR6, 0x2 ;  /* 0x0000000602040c11 */ /* 0x000fe2000f8410ff */
[----:B------:R-:W-:Y:S02]  /*1530*/  ULDC UR6, c[0x0][0x448] ;  /* 0x0001120000067ab9 */ /* 0x000fe40000000800 */
[----:B------:R-:W-:Y:S01]  /*1540*/  @P0 IMAD R5, R11, UR39, R3 ;  /* 0x000000270b050c24 */ /* 0x000fe2000f8e0203 */
[----:B------:R-:W-:Y:S01]  /*1550*/  @P1 LEA R8, P3, R6, UR8, 0x2 ;  /* 0x0000000806081c11 */ /* 0x000fe2000f8610ff */
[----:B------:R-:W-:-:S03]  /*1560*/  @P1 IMAD R3, R13, UR39, R7 ;  /* 0x000000270d031c24 */ /* 0x000fc6000f8e0207 */
[----:B------:R-:W-:Y:S02]  /*1570*/  @P0 LEA.HI.X R5, R2, UR7, R5, 0x2, P2 ;  /* 0x0000000702050c11 */ /* 0x000fe400090f1405 */
[----:B------:R-:W-:Y:S01]  /*1580*/  @P1 LEA.HI.X R9, R6, UR9, R3, 0x2, P3 ;  /* 0x0000000906091c11 */ /* 0x000fe200098f1403 */
[----:B------:R-:W-:-:S04]  /*1590*/  IMAD.MOV.U32 R3, RZ, RZ, 0x3f800000 ;  /* 0x3f800000ff037424 */ /* 0x000fc800078e00ff */
[----:B------:R-:W2:Y:S04]  /*15a0*/  @P1 LDG.E R0, desc[UR54][R8.64] ;  /* 0x0000003608001981 */ /* 0x000ea8000c1e1900 */
[----:B------:R-:W2:Y:S01]  /*15b0*/  @P0 LDG.E R3, desc[UR54][R4.64] ;  /* 0x0000003604030981 */ /* 0x000ea2000c1e1900 */
[----:B------:R-:W-:Y:S02]  /*15c0*/  UISETP.NE.AND UP0, UPT, UR6, 0x1, UPT ;  /* 0x000000010600788c */ /* 0x000fe4000bf05270 */
[----:B------:R-:W-:Y:S02]  /*15d0*/  UIADD3 UR6, UR40, 0xbf, URZ ;  /* 0x000000bf28067890 */ /* 0x000fe4000fffe03f */
[----:B------:R-:W-:-:S07]  /*15e0*/  UIADD3 UR7, UR51, 0xa0, -UR52 ;  /* 0x000000a033077890 */ /* 0x000fce000fffe834 */
[----:B------:R-:W-:Y:S01]  /*15f0*/  @UP0 ULDC UR4, c[0x0][0x44c] ;  /* 0x0001130000040ab9 */ /* 0x000fe20000000800 */
[----:B------:R-:W-:Y:S01]  /*1600*/  @UP0 ULDC UR8, c[0x0][0x450] ;  /* 0x0001140000080ab9 */ /* 0x000fe20000000800 */
[----:B------:R-:W-:-:S04]  /*1610*/  UIMAD.WIDE.U32 UR4, UR6, UR4, URZ ;  /* 0x00000004060472a5 */ /* 0x000fc8000f8e003f */
[----:B------:R-:W-:Y:S02]  /*1620*/  @UP0 USHF.R.U32.HI UR6, URZ, UR8, UR5 ;  /* 0x000000083f060299 */ /* 0x000fe40008011605 */
[----:B------:R-:W-:Y:S02]  /*1630*/  UIADD3 UR4, UR51, 0x9f, URZ ;  /* 0x0000009f33047890 */ /* 0x000fe4000fffe03f */
[----:B------:R-:W-:Y:S02]  /*1640*/  UIADD3 UR6, UR7, UR6, URZ ;  /* 0x0000000607067290 */ /* 0x000fe4000fffe03f */
[----:B------:R-:W-:Y:S02]  /*1650*/  UIMAD.WIDE UR4, UR4, 0x66666667, URZ ;  /* 0x66666667040478a5 */ /* 0x000fe4000f8e023f */
[----:B------:R-:W-:Y:S02]  /*1660*/  UIMAD.WIDE UR6, UR6, 0x66666667, URZ ;  /* 0x66666667060678a5 */ /* 0x000fe4000f8e023f */
[----:B------:R-:W-:-:S02]  /*1670*/  USHF.R.U32.HI UR4, URZ, 0x1f, UR5 ;  /* 0x0000001f3f047899 */ /* 0x000fc40008011605 */
[----:B------:R-:W-:Y:S02]  /*1680*/  USHF.R.U32.HI UR6, URZ, 0x1f, UR7 ;  /* 0x0000001f3f067899 */ /* 0x000fe40008011607 */
[----:B------:R-:W-:Y:S02]  /*1690*/  ULEA.HI.SX32 UR4, UR5, UR4, 0x1a ;  /* 0x0000000405047291 */ /* 0x000fe4000f8fd23f */
[----:B------:R-:W-:-:S04]  /*16a0*/  ULEA.HI.SX32 UR6, UR7, UR6, 0x1a ;  /* 0x0000000607067291 */ /* 0x000fc8000f8fd23f */
[----:B------:R-:W-:-:S04]  /*16b0*/  UISETP.LT.AND UP0, UPT, UR4, UR6, UPT ;  /* 0x000000060400728c */ /* 0x000fc8000bf01270 */
[----:B------:R-:W-:-:S04]  /*16c0*/  USEL UR9, UR4, UR6, UP0 ;  /* 0x0000000604097287 */ /* 0x000fc80008000000 */
[----:B------:R-:W-:-:S06]  /*16d0*/  UISETP.GE.AND UP0, UPT, UR9, 0x1, UPT ;  /* 0x000000010900788c */ /* 0x000fcc000bf06270 */
[----:B------:R-:W-:Y:S01]  /*16e0*/  PLOP3.LUT P0, PT, PT, PT, UP0, 0x80, 0x0 ;  /* 0x000000000000781c */ /* 0x000fe20003f0f008 */
[----:B------:R-:W-:Y:S01]  /*16f0*/  USHF.R.U32.HI UR46, URZ, 0x10, UR46 ;  /* 0x000000103f2e7899 */ /* 0x000fe2000801162e */
[----:B------:R-:W-:Y:S01]  /*1700*/  UMOV UR4, URZ ;  /* 0x0000003f00047c82 */ /* 0x000fe20008000000 */
[----:B--2---:R-:W-:-:S10]  /*1710*/  FMUL.FTZ R0, R3, R0 ;  /* 0x0000000003007220 */ /* 0x004fd40000410000 */
[----:B------:R-:W-:Y:S05]  /*1720*/  @!P0 BRA `(.L_x_1654) ;  /* 0x0000000000908947 */ /* 0x000fea0003800000 */
        /* <DEDUP_REMOVED lines=36> */
.L_x_1654:
        /* <DEDUP_REMOVED lines=11> */
[----:B------:R-:W-:Y:S02]  /*1a20*/  CS2R R6, SRZ ;  /* 0x0000000000067805 */ /* 0x000fe4000001ff00 */
[----:B------:R-:W-:Y:S02]  /*1a30*/  CS2R R36, SRZ ;  /* 0x0000000000247805 */ /* 0x000fe4000001ff00 */
[----:B------:R-:W-:-:S02]  /*1a40*/  R2UR UR53, R2 ;  /* 0x00000000023572ca */ /* 0x000fc400000e0000 */
        /* <DEDUP_REMOVED lines=10> */
[----:B------:R-:W-:Y:S01]  /*1af0*/  CS2R R50, SRZ ;  /* 0x0000000000327805 */ /* 0x000fe2000001ff00 */
[----:B------:R-:W-:-:S06]  /*1b00*/  UISETP.GT.AND UP0, UPT, UR53, UR42, UPT ;  /* 0x0000002a3500728c */ /* 0x000fcc000bf04270 */
        /* <DEDUP_REMOVED lines=38> */
.L_x_1656:
        /* <DEDUP_REMOVED lines=9> */
.L_x_1794:
[----:B------:R-:W-:Y:S05]  /*1e00*/  @!P1 BRA `(.L_x_1658) ;  /* 0x0000000000049947 */ /* 0x000fea0003800000 */
[----:B------:R-:W-:Y:S01]  /*1e10*/  BPT.TRAP 0x1 ;  /* 0x000000040000795c */ /* 0x000fe20000300000 */
.L_x_1658:
[----:B0-----:R-:W-:Y:S02]  /*1e20*/  IMAD.U32 R3, RZ, RZ, UR47 ;  /* 0x0000002fff037e24 */ /* 0x001fe4000f8e00ff */
[----:B------:R-:W-:-:S03]  /*1e30*/  IMAD.U32 R0, RZ, RZ, UR48 ;  /* 0x00000030ff007e24 */ /* 0x000fc6000f8e00ff */
[----:B------:R-:W-:Y:S02]  /*1e40*/  LEA R3, R3, UR45, 0x3 ;  /* 0x0000002d03037c11 */ /* 0x000fe4000f8e18ff */
[----:B------:R-:W-:-:S04]  /*1e50*/  SHF.L.U32 R0, R0, 0x1f, RZ ;  /* 0x0000001f00007819 */ /* 0x000fc800000006ff */
[----:B------:R0:W1:Y:S01]  /*1e60*/  SYNCS.PHASECHK.TRANS64.TRYWAIT P0, [R3+URZ+0x13230], R0 ;  /* 0x01323000030075a7 */ /* 0x000062000800017f */
[----:B------:R-:W-:Y:S05]  /*1e70*/  @!P1 BRA `(.L_x_1659) ;  /* 0x0000000000049947 */ /* 0x000fea0003800000 */
[----:B------:R-:W-:Y:S01]  /*1e80*/  BPT.TRAP 0x1 ;  /* 0x000000040000795c */ /* 0x000fe20000300000 */
.L_x_1659:
[----:B-1----:R-:W-:Y:S05]  /*1e90*/  @P0 BRA `(.L_x_1660) ;  /* 0x0000000000080947 */ /* 0x002fea0003800000 */
[----:B------:R-:W1:Y:S02]  /*1ea0*/  SYNCS.PHASECHK.TRANS64.TRYWAIT P0, [R3+URZ+0x13230], R0 ;  /* 0x01323000030075a7 */ /* 0x000e64000800017f */
[----:B-1----:R-:W-:Y:S05]  /*1eb0*/  @!P0 BRA `(.L_x_1661) ;  /* 0x0000010400b48947 */ /* 0x002fea0003800000 */
.L_x_1660:
[----:B------:R-:W2:Y:S01]  /*1ec0*/  S2R R2, SR_TID.X ;  /* 0x0000000000027919 */ /* 0x000ea20000002100 */
[----:B------:R-:W-:-:S04]  /*1ed0*/  UIADD3 UR4, UR45, 0xe000, URZ ;  /* 0x0000e0002d047890 */ /* 0x000fc8000fffe03f */
[----:B------:R-:W-:-:S04]  /*1ee0*/  USHF.R.U32.HI UR4, URZ, 0x4, UR4 ;  /* 0x000000043f047899 */ /* 0x000fc80008011604 */
[----:B------:R-:W-:-:S06]  /*1ef0*/  ULOP3.LUT UR4, UR4, 0x3fff, URZ, 0xc0, !UPT ;  /* 0x00003fff04047892 */ /* 0x000fcc000f8ec03f */
[----:B------:R-:W-:Y:S01]  /*1f00*/  IMAD.U32 R7, RZ, RZ, UR4 ;  /* 0x00000004ff077e24 */ /* 0x000fe2000f8e00ff */
[----:B------:R-:W-:Y:S05]  /*1f10*/  WARPSYNC.ALL ;  /* 0x0000000000007948 */ /* 0x000fea0003800000 */
[----:B------:R-:W-:Y:S02]  /*1f20*/  LOP3.LUT R7, R7, 0x10000, RZ, 0xfc, !PT ;  /* 0x0001000007077812 */ /* 0x000fe400078efcff */
[----:B--2---:R-:W-:Y:S02]  /*1f30*/  LOP3.LUT P0, RZ, R2, 0x7f, RZ, 0xc0, !PT ;  /* 0x0000007f02ff7812 */ /* 0x004fe4000780c0ff */
[----:B------:R-:W-:Y:S01]  /*1f40*/  R2UR UR12, R7 ;  /* 0x00000000070c72ca */ /* 0x000fe200000e0000 */
[----:B------:R-:W-:Y:S01]  /*1f50*/  ULOP3.LUT UR56, UR56, 0x10000, URZ, 0xfc, !UPT ;  /* 0x0001000038387892 */ /* 0x000fe2000f8efc3f */
[----:B------:R-:W-:Y:S01]  /*1f60*/  WARPGROUP.ARRIVE ;  /* 0x00000000000079c5 */ /* 0x000fe20000000000 */
[----:B------:R-:W-:Y:S01]  /*1f70*/  UMOV UR9, 0x80000020 ;  /* 0x8000002000097882 */ /* 0x000fe20000000000 */
[----:B------:R-:W-:Y:S01]  /*1f80*/  UMOV UR11, 0x80000020 ;  /* 0x80000020000b7882 */ /* 0x000fe20000000000 */
[----:B------:R-:W-:Y:S01]  /*1f90*/  UIADD3 UR6, UR56, 0x2, URZ ;  /* 0x0000000238067890 */ /* 0x000fe2000fffe03f */
[----:B------:R-:W-:Y:S01]  /*1fa0*/  VIADD R10, R17, UR40 ;  /* 0x00000028110a7c36 */ /* 0x000fe20008000000 */
[----:B------:R-:W-:Y:S01]  /*1fb0*/  ULDC UR7, c[0x0][0x448] ;  /* 0x0001120000077ab9 */ /* 0x000fe20000000800 */
[----:B------:R-:W-:Y:S01]  /*1fc0*/  UMOV UR8, UR56 ;  /* 0x0000003800087c82 */ /* 0x000fe20008000000 */
[----:B------:R-:W-:Y:S01]  /*1fd0*/  UISETP.NE.AND UP0, UPT, UR7, 0x1, UPT ;  /* 0x000000010700788c */ /* 0x000fe2000bf05270 */
[----:B------:R-:W-:Y:S01]  /*1fe0*/  IMAD.U32 R9, RZ, RZ, UR52 ;  /* 0x00000034ff097e24 */ /* 0x000fe2000f8e00ff */
[----:B------:R-:W-:-:S02]  /*1ff0*/  UIADD3 UR20, UR53, -0x2, URZ ;  /* 0xfffffffe35147890 */ /* 0x000fc4000fffe03f */
[----:B------:R-:W-:Y:S01]  /*2000*/  UIMAD UR12, UR47, 0x280, UR12 ;  /* 0x000002802f0c78a4 */ /* 0x000fe2000f8e020c */
[----:B------:R-:W-:Y:S01]  /*2010*/  UMOV UR7, 0x80000020 ;  /* 0x8000002000077882 */ /* 0x000fe20000000000 */
[----:B------:R-:W-:Y:S02]  /*2020*/  PLOP3.LUT P2, PT, PT, PT, UP0, 0x80, 0x0 ;  /* 0x000000000000781c */ /* 0x000fe40003f4f008 */
        /* <DEDUP_REMOVED lines=28> */
[----:B------:R-:W-:Y:S01]  /*21f0*/  @UP0 ULDC UR11, c[0x0][0x450] ;  /* 0x00011400000b0ab9 */ /* 0x000fe20000000800 */
[----:B------:R-:W-:Y:S01]  /*2200*/  UMOV UR10, UR40 ;  /* 0x00000028000a7c82 */ /* 0x000fe20008000000 */
[----:B------:R-:W-:Y:S02]  /*2210*/  WARPGROUP.DEPBAR.LE gsb0, 0x0 ;  /* 0x00008000000079c5 */ /* 0x000fe40000010000 */
[----:B------:R-:W-:-:S06]  /*2220*/  WARPGROUP.ARRIVE ;  /* 0x00000000000079c5 */ /* 0x000fcc0000000000 */
[----:B------:R-:W-:Y:S01]  /*2230*/  QGMMA.64x32x32.F32.E4M3.E4M3 R88, gdesc[UR4], R88, gsb0 ;  /* 0x00600000045879f3 */ /* 0x000fe20008000858 */
[----:B------:R-:W-:Y:S01]  /*2240*/  @UP0 ULDC UR6, c[0x0][0x44c] ;  /* 0x0001130000060ab9 */ /* 0x000fe20000000800 */
[----:B------:R-:W-:Y:S01]  /*2250*/  @UP0 ULDC UR7, c[0x0][0x450] ;  /* 0x0001140000070ab9 */ /* 0x000fe20000000800 */
[----:B01----:R-:W-:Y:S01]  /*2260*/  @P2 IMAD.HI.U32 R0, R10, UR6, RZ ;  /* 0x000000060a002c27 */ /* 0x003fe2000f8e00ff */
[----:B------:R-:W-:-:S04]  /*2270*/  UIADD3 UR6, UR12, 0x82, URZ ;  /* 0x000000820c067890 */ /* 0x000fc8000fffe03f */
[----:B------:R-:W-:Y:S01]  /*2280*/  @P2 SHF.R.U32.HI R10, RZ, UR7, R0 ;  /* 0x00000007ff0a2c19 */ /* 0x000fe20008011600 */
[----:B------:R-:W-:-:S04]  /*2290*/  UMOV UR7, 0x80000020 ;  /* 0x8000002000077882 */ /* 0x000fc80000000000 */
[----:B------:R-:W0:Y:S04]  /*22a0*/  SHFL.IDX PT, R2, R10, 0x1, 0x1c1f ;  /* 0x003c1f000a027f89 */ /* 0x000e2800000e0000 */
[----:B------:R-:W1:Y:S01]  /*22b0*/  SHFL.IDX PT, R10, R10, RZ, 0x1c1f ;  /* 0x001c1fff0a0a7589 */ /* 0x000e6200000e0000 */
[----:B------:R-:W-:Y:S02]  /*22c0*/  WARPGROUP.DEPBAR.LE gsb0, 0x0 ;  /* 0x00008000000079c5 */ /* 0x000fe40000010000 */
[----:B------:R-:W-:-:S06]  /*22d0*/  WARPGROUP.ARRIVE ;  /* 0x00000000000079c5 */ /* 0x000fcc0000000000 */
[----:B------:R-:W-:Y:S01]  /*22e0*/  QGMMA.64x32x32.F32.E4M3.E4M3 R72, gdesc[UR4], R72, gsb0 ;  /* 0x00600000044879f3 */ /* 0x000fe20008000848 */
[----:B------:R-:W-:Y:S02]  /*22f0*/  UIMAD UR6, UR53, -0xa0, URZ ;  /* 0xffffff60350678a4 */ /* 0x000fe4000f8e023f */
[----:B------:R-:W-:-:S04]  /*2300*/  UIMAD UR7, UR53, -0xa0, UR51 ;  /* 0xffffff60350778a4 */ /* 0x000fc8000f8e0233 */
[----:B------:R-:W-:Y:S01]  /*2310*/  IMAD.U32 R5, RZ, RZ, UR6 ;  /* 0x00000006ff057e24 */ /* 0x000fe2000f8e00ff */
[----:B------:R-:W-:Y:S01]  /*2320*/  UIADD3 UR6, UR12, 0x102, URZ ;  /* 0x000001020c067890 */ /* 0x000fe2000fffe03f */
[----:B------:R-:W-:Y:S01]  /*2330*/  IMAD.U32 R13, RZ, RZ, UR7 ;  /* 0x00000007ff0d7e24 */ /* 0x000fe2000f8e00ff */
[----:B------:R-:W-:Y:S02]  /*2340*/  UMOV UR7, 0x80000020 ;  /* 0x8000002000077882 */ /* 0x000fe40000000000 */
[C---:B------:R-:W-:Y:S02]  /*2350*/  IADD3 R0, -R16.reuse, 0xa1, R5 ;  /* 0x000000a110007810 */ /* 0x040fe40007ffe105 */
[----:B------:R-:W-:Y:S02]  /*2360*/  IADD3 R13, -R16, 0xa0, R13 ;  /* 0x000000a0100d7810 */ /* 0x000fe40007ffe10d */
[----:B------:R-:W-:-:S04]  /*2370*/  IADD3 R0, -R9, UR51, R0 ;  /* 0x0000003309007c10 */ /* 0x000fc8000fffe100 */
[-CC-:B0-----:R-:W-:Y:S02]  /*2380*/  VIADDMNMX R2, R2, R0.reuse, R13.reuse, PT ;  /* 0x0000000002027246 */ /* 0x181fe4000380010d */
[----:B-1----:R-:W-:Y:S02]  /*2390*/  VIADDMNMX R0, R10, R0, R13, PT ;  /* 0x000000000a007246 */ /* 0x002fe4000380010d */
[C---:B------:R-:W-:Y:S02]  /*23a0*/  ISETP.GT.AND P3, PT, R2.reuse, RZ, PT ;  /* 0x000000ff0200720c */ /* 0x040fe40003f64270 */
[C---:B------:R-:W-:Y:S02]  /*23b0*/  ISETP.GT.AND P4, PT, R2.reuse, 0x1, PT ;  /* 0x000000010200780c */ /* 0x040fe40003f84270 */
[----:B------:R-:W-:Y:S02]  /*23c0*/  ISETP.GT.AND P5, PT, R2, 0x8, PT ;  /* 0x000000080200780c */ /* 0x000fe40003fa4270 */
[----:B------:R-:W-:-:S02]  /*23d0*/  FSEL R90, R90, -INF , P3 ;  /* 0xff8000005a5a7808 */ /* 0x000fc40001800000 */
[----:B------:R-:W-:Y:S02]  /*23e0*/  FSEL R4, R91, -INF , P4 ;  /* 0xff8000005b047808 */ /* 0x000fe40002000000 */
        /* <DEDUP_REMOVED lines=12> */
[----:B------:R-:W-:Y:S01]  /*24b0*/  ISETP.GT.AND P3, PT, R2, 0x19, PT ;  /* 0x000000190200780c */ /* 0x000fe20003f64270 */
[----:B------:R-:W-:Y:S02]  /*24c0*/  WARPGROUP.DEPBAR.LE gsb0, 0x0 ;  /* 0x00008000000079c5 */ /* 0x000fe40000010000 */
[----:B------:R-:W-:Y:S01]  /*24d0*/  WARPGROUP.ARRIVE ;  /* 0x00000000000079c5 */ /* 0x000fe20000000000 */
[----:B------:R-:W-:Y:S02]  /*24e0*/  FSEL R102, R102, -INF , P4 ;  /* 0xff80000066667808 */ /* 0x000fe40002000000 */
[----:B------:R-:W-:Y:S02]  /*24f0*/  FMNMX.FTZ R5, R104, R5, !PT ;  /* 0x0000000568057209 */ /* 0x000fe40007810000 */
[----:B------:R-:W-:Y:S01]  /*2500*/  ISETP.GT.AND P4, PT, R2, 0x20, PT ;  /* 0x000000200200780c */ /* 0x000fe20003f84270 */
[----:B------:R-:W-:Y:S01]  /*2510*/  QGMMA.64x32x32.F32.E4M3.E4M3 R56, gdesc[UR4], R56, gsb0 ;  /* 0x00600000043879f3 */ /* 0x000fe20008000838 */
[----:B------:R-:W-:Y:S01]  /*2520*/  UIADD3 UR6, UR12, 0x182, URZ ;  /* 0x000001820c067890 */ /* 0x000fe2000fffe03f */
[----:B------:R-:W-:Y:S01]  /*2530*/  FSEL R12, R103, -INF , P3 ;  /* 0xff800000670c7808 */ /* 0x000fe20001800000 */
[----:B------:R-:W-:Y:S01]  /*2540*/  UMOV UR7, 0x80000020 ;  /* 0x8000002000077882 */ /* 0x000fe20000000000 */
        /* <DEDUP_REMOVED lines=26> */
[----:B------:R-:W-:Y:S02]  /*26f0*/  FMNMX.FTZ R5, R87, R8, !PT ;  /* 0x0000000857057209 */ /* 0x000fe40007810000 */
[----:B------:R-:W-:Y:S01]  /*2700*/  ISETP.GT.AND P5, PT, R0, 0x8, PT ;  /* 0x000000080000780c */ /* 0x000fe20003fa4270 */
[----:B------:R-:W-:Y:S02]  /*2710*/  WARPGROUP.DEPBAR.LE gsb0, 0x0 ;  /* 0x00008000000079c5 */ /* 0x000fe40000010000 */
[----:B------:R-:W-:Y:S01]  /*2720*/  WARPGROUP.ARRIVE ;  /* 0x00000000000079c5 */ /* 0x000fe20000000000 */
[----:B------:R-:W-:Y:S02]  /*2730*/  FSEL R58, R58, -INF , P4 ;  /* 0xff8000003a3a7808 */ /* 0x000fe40002000000 */
[----:B------:R-:W-:-:S02]  /*2740*/  ISETP.GT.AND P4, PT, R2, 0x48, PT ;  /* 0x000000480200780c */ /* 0x000fc40003f84270 */
[----:B------:R-:W-:Y:S01]  /*2750*/  FSEL R59, R59, -INF , P3 ;  /* 0xff8000003b3b7808 */ /* 0x000fe20001800000 */
[----:B------:R-:W-:Y:S01]  /*2760*/  QGMMA.64x32x32.F32.E4M3.E4M3 R40, gdesc[UR4], R40, gsb0 ;  /* 0x00600000042879f3 */ /* 0x000fe20008000828 */
[----:B------:R-:W-:Y:S01]  /*2770*/  UIADD3 UR6, UR12, 0x202, URZ ;  /* 0x000002020c067890 */ /* 0x000fe2000fffe03f */
[----:B------:R-:W-:Y:S01]  /*2780*/  FMNMX.FTZ R8, R58, R5, !PT ;  /* 0x000000053a087209 */ /* 0x000fe20007810000 */
[----:B------:R-:W-:Y:S01]  /*2790*/  UMOV UR7, 0x80000020 ;  /* 0x8000002000077882 */ /* 0x000fe20000000000 */
        /* <DEDUP_REMOVED lines=19> */
[----:B------:R-:W-:Y:S02]  /*28d0*/  FMNMX.FTZ R5, R71, R8, !PT ;  /* 0x0000000847057209 */ /* 0x000fe40007810000 */
[----:B------:R-:W-:Y:S01]  /*28e0*/  FSEL R92, R92, -INF , P5 ;  /* 0xff8000005c5c7808 */ /* 0x000fe20002800000 */
[----:B------:R-:W-:Y:S02]  /*28f0*/  WARPGROUP.DEPBAR.LE gsb0, 0x0 ;  /* 0x00008000000079c5 */ /* 0x000fe40000010000 */
[----:B------:R-:W-:Y:S01]  /*2900*/  WARPGROUP.ARRIVE ;  /* 0x00000000000079c5 */ /* 0x000fe20000000000 */
[----:B------:R-:W-:-:S02]  /*2910*/  FSEL R42, R42, -INF , P4 ;  /* 0xff8000002a2a7808 */ /* 0x000fc40002000000 */
[----:B------:R-:W-:Y:S02]  /*2920*/  ISETP.GT.AND P4, PT, R2, 0x68, PT ;  /* 0x000000680200780c */ /* 0x000fe40003f84270 */
        /* <DEDUP_REMOVED lines=11> */
[----:B------:R-:W-:Y:S01]  /*29e0*/  UIADD3 UR6, UR10, UR51, -UR52 ;  /* 0x000000330a067290 */ /* 0x000fe2000fffe834 */
[----:B------:R-:W-:Y:S02]  /*29f0*/  FMNMX.FTZ R8, R46, R5, !PT ;  /* 0x000000052e087209 */ /* 0x000fe40007810000 */
[----:B------:R-:W-:Y:S01]  /*2a00*/  ISETP.GT.AND P3, PT, R2, 0x71, PT ;  /* 0x000000710200780c */ /* 0x000fe20003f64270 */
[----:B------:R-:W-:Y:S01]  /*2a10*/  UIMAD.WIDE UR6, UR6, 0x66666667, URZ ;  /* 0x66666667060678a5 */ /* 0x000fe2000f8e023f */
[----:B------:R-:W-:Y:S02]  /*2a20*/  FSEL R50, R50, -INF , P4 ;  /* 0xff80000032327808 */ /* 0x000fe40002000000 */
        /* <DEDUP_REMOVED lines=38> */
[----:B------:R-:W-:Y:S02]  /*2c90*/  FMNMX.FTZ R2, R38, R5, !PT ;  /* 0x0000000526027209 */ /* 0x000fe40007810000 */
[C---:B------:R-:W-:Y:S02]  /*2ca0*/  ISETP.GT.AND P4, PT, R0.reuse, 0x1, PT ;  /* 0x000000010000780c */ /* 0x040fe40003f84270 */
[----:B------:R-:W-:Y:S02]  /*2cb0*/  FMNMX.FTZ R8, R39, R2, !PT ;  /* 0x0000000227087209 */ /* 0x000fe40007810000 */
[----:B------:R-:W-:Y:S02]  /*2cc0*/  FSEL R89, R89, -INF , P4 ;  /* 0xff80000059597808 */ /* 0x000fe40002000000 */
[----:B------:R-:W-:Y:S01]  /*2cd0*/  ISETP.GT.AND P4, PT, R0, 0x10, PT ;  /* 0x000000100000780c */ /* 0x000fe20003f84270 */
[----:B------:R-:W0:Y:S03]  /*2ce0*/  SHFL.BFLY PT, R5, R8, 0x2, 0x1f ;  /* 0x0c401f0008057f89 */ /* 0x000e2600000e0000 */
[----:B------:R-:W-:-:S02]  /*2cf0*/  FSEL R96, R96, -INF , P4 ;  /* 0xff80000060607808 */ /* 0x000fc40002000000 */
[----:B------:R-:W-:-:S04]  /*2d00*/  ISETP.GT.AND P4, PT, R0, 0x18, PT ;  /* 0x000000180000780c */ /* 0x000fc80003f84270 */
[----:B------:R-:W-:Y:S02]  /*2d10*/  FSEL R100, R100, -INF , P4 ;  /* 0xff80000064647808 */ /* 0x000fe40002000000 */
[----:B------:R-:W-:-:S04]  /*2d20*/  ISETP.GT.AND P4, PT, R0, 0x21, PT ;  /* 0x000000210000780c */ /* 0x000fc80003f84270 */
[----:B------:R-:W-:Y:S02]  /*2d30*/  FSEL R73, R73, -INF , P4 ;  /* 0xff80000049497808 */ /* 0x000fe40002000000 */
[----:B------:R-:W-:-:S04]  /*2d40*/  ISETP.GT.AND P4, PT, R0, 0x29, PT ;  /* 0x000000290000780c */ /* 0x000fc80003f84270 */
[----:B------:R-:W-:Y:S02]  /*2d50*/  FSEL R77, R77, -INF , P4 ;  /* 0xff8000004d4d7808 */ /* 0x000fe40002000000 */
[----:B------:R-:W-:Y:S02]  /*2d60*/  ISETP.GT.AND P4, PT, R0, 0x31, PT ;  /* 0x000000310000780c */ /* 0x000fe40003f84270 */
[----:B0-----:R-:W-:Y:S01]  /*2d70*/  FMNMX.FTZ R11, R8, R5, !PT ;  /* 0x00000005080b7209 */ /* 0x001fe20007810000 */
[----:B------:R-:W-:Y:S01]  /*2d80*/  IMAD.U32 R5, RZ, RZ, UR43 ;  /* 0x0000002bff057e24 */ /* 0x000fe2000f8e00ff */
        /* <DEDUP_REMOVED lines=11> */
[----:B0-----:R-:W-:Y:S02]  /*2e40*/  FMNMX.FTZ R2, R11, R2, !PT ;  /* 0x000000020b027209 */ /* 0x001fe40007810000 */
[----:B------:R-:W-:Y:S02]  /*2e50*/  FSEL R69, R69, -INF , P4 ;  /* 0xff80000045457808 */ /* 0x000fe40002000000 */
[C---:B------:R-:W-:Y:S01]  /*2e60*/  FSETP.NEU.FTZ.AND P3, PT, R2.reuse, -INF , PT ;  /* 0xff8000000200780b */ /* 0x040fe20003f7d000 */
[----:B------:R-:W-:-:S01]  /*2e70*/  FFMA.FTZ R5, R2, R5, -8 ;  /* 0xc100000002057423 */ /* 0x000fc20000010005 */
[----:B------:R-:W-:-:S04]  /*2e80*/  ISETP.GT.AND P4, PT, R0, 0x61, PT ;  /* 0x000000610000780c */ /* 0x000fc80003f84270 */
[----:B------:R-:W-:Y:S02]  /*2e90*/  FSEL R5, R5, RZ, P3 ;  /* 0x000000ff05057208 */ /* 0x000fe40001800000 */
[----:B------:R-:W-:Y:S02]  /*2ea0*/  ISETP.GT.AND P3, PT, R0, RZ, PT ;  /* 0x000000ff0000720c */ /* 0x000fe40003f64270 */
[----:B------:R-:W-:Y:S01]  /*2eb0*/  FSEL R41, R41, -INF , P4 ;  /* 0xff80000029297808 */ /* 0x000fe20002000000 */
[----:B------:R-:W-:-:S01]  /*2ec0*/  FFMA.FTZ R75, R12, UR43, -R5 ;  /* 0x0000002b0c4b7c23 */ /* 0x000fc20008010805 */
[----:B------:R-:W-:Y:S01]  /*2ed0*/  FSEL R88, R88, -INF , P3 ;  /* 0xff80000058587808 */ /* 0x000fe20001800000 */
[----:B------:R-:W-:-:S01]  /*2ee0*/  FFMA.FTZ R79, R14, UR43, -R5 ;  /* 0x0000002b0e4f7c23 */ /* 0x000fc20008010805 */
[----:B------:R-:W-:Y:S01]  /*2ef0*/  ISETP.GT.AND P3, PT, R0, 0x9, PT ;  /* 0x000000090000780c */ /* 0x000fe20003f64270 */
[----:B------:R-:W-:-:S01]  /*2f00*/  FFMA.FTZ R86, R86, UR43, -R5 ;  /* 0x0000002b56567c23 */ /* 0x000fc20008010805 */
[----:B------:R-:W-:Y:S01]  /*2f10*/  FMNMX.FTZ R15, R88, R89, !PT ;  /* 0x00000059580f7209 */ /* 0x000fe20007810000 */
[----:B------:R-:W-:-:S01]  /*2f20*/  FFMA.FTZ R9, R90, UR43, -R5 ;  /* 0x0000002b5a097c23 */ /* 0x000fc20008010805 */
[----:B------:R-:W-:Y:S01]  /*2f30*/  FSEL R93, R93, -INF , P3 ;  /* 0xff8000005d5d7808 */ /* 0x000fe20001800000 */
[----:B------:R-:W-:-:S01]  /*2f40*/  FFMA.FTZ R8, R4, UR43, -R5 ;  /* 0x0000002b04087c23 */ /* 0x000fc20008010805 */
[----:B------:R-:W-:Y:S01]  /*2f50*/  FMNMX.FTZ R12, R92, R15, !PT ;  /* 0x0000000f5c0c7209 */ /* 0x000fe20007810000 */
[----:B------:R-:W-:-:S01]  /*2f60*/  FFMA.FTZ R11, R6, UR43, -R5 ;  /* 0x0000002b060b7c23 */ /* 0x000fc20008010805 */
[----:B------:R-:W-:Y:S01]  /*2f70*/  ISETP.GT.AND P3, PT, R0, 0x11, PT ;  /* 0x000000110000780c */ /* 0x000fe20003f64270 */
        /* <DEDUP_REMOVED lines=53> */
[----:B------:R-:W-:Y:S01]  /*32d0*/  ISETP.GT.AND P3, PT, R0, 0x48, PT ;  /* 0x000000480000780c */ /* 0x000fe20003f64270 */
[--C-:B------:R-:W-:Y:S01]  /*32e0*/  FFMA.FTZ R55, R55, UR43, -R5.reuse ;  /* 0x0000002b37377c23 */ /* 0x100fe20008010805 */
[----:B0-----:R-:W-:Y:S01]  /*32f0*/  FMNMX.FTZ R78, R56, R83, !PT ;  /* 0x00000053384e7209 */ /* 0x001fe20007810000 */
[--C-:B------:R-:W-:Y:S01]  /*3300*/  FFMA.FTZ R26, R26, UR43, -R5.reuse ;  /* 0x0000002b1a1a7c23 */ /* 0x100fe20008010805 */
[----:B------:R-:W-:Y:S01]  /*3310*/  FSEL R74, R60, -INF , P3 ;  /* 0xff8000003c4a7808 */ /* 0x000fe20001800000 */
[--C-:B------:R-:W-:Y:S01]  /*3320*/  FFMA.FTZ R27, R27, UR43, -R5.reuse ;  /* 0x0000002b1b1b7c23 */ /* 0x100fe20008010805 */
[----:B------:R-:W-:Y:S01]  /*3330*/  FMNMX.FTZ R83, R57, R78, !PT ;  /* 0x0000004e39537209 */ /* 0x000fe20007810000 */
[--C-:B-1----:R-:W-:Y:S01]  /*3340*/  FFMA.FTZ R82, R87, UR43, -R5.reuse ;  /* 0x0000002b57527c23 */ /* 0x102fe20008010805 */
[----:B------:R-:W-:Y:S01]  /*3350*/  ISETP.GT.AND P3, PT, R0, 0x50, PT ;  /* 0x000000500000780c */ /* 0x000fe20003f64270 */
[----:B------:R-:W-:Y:S01]  /*3360*/  MUFU.EX2 R60, R86 ;  /* 0x00000056003c7308 */ /* 0x000fe20000000800 */
        /* <DEDUP_REMOVED lines=11> */
[----:B------:R-:W-:Y:S01]  /*3420*/  FFMA.FTZ R38, R38, UR43, -R5 ;  /* 0x0000002b26267c23 */ /* 0x000fe20008010805 */
[----:B------:R-:W-:-:S02]  /*3430*/  FMNMX.FTZ R87, R65, R78, !PT ;  /* 0x0000004e41577209 */ /* 0x000fc40007810000 */
[----:B------:R-:W-:Y:S01]  /*3440*/  ISETP.GT.AND P3, PT, R0, 0x60, PT ;  /* 0x000000600000780c */ /* 0x000fe20003f64270 */
[----:B------:R-:W-:Y:S01]  /*3450*/  MUFU.EX2 R9, R9 ;  /* 0x0000000900097308 */ /* 0x000fe20000000800 */
[----:B------:R-:W-:Y:S01]  /*3460*/  FMNMX.FTZ R78, R68, R87, !PT ;  /* 0x00000057444e7209 */ /* 0x000fe20007810000 */
[--C-:B0-----:R-:W-:Y:S01]  /*3470*/  FFMA.FTZ R82, R62, UR43, -R5.reuse ;  /* 0x0000002b3e527c23 */ /* 0x101fe20008010805 */
[----:B------:R-:W-:Y:S01]  /*3480*/  FSEL R40, R40, -INF , P3 ;  /* 0xff80000028287808 */ /* 0x000fe20001800000 */
[----:B------:R-:W-:Y:S01]  /*3490*/  FFMA.FTZ R5, R39, UR43, -R5 ;  /* 0x0000002b27057c23 */ /* 0x000fe20008010805 */
[----:B------:R-:W-:Y:S02]  /*34a0*/  FMNMX.FTZ R87, R69, R78, !PT ;  /* 0x0000004e45577209 */ /* 0x000fe40007810000 */
[----:B------:R-:W-:Y:S01]  /*34b0*/  ISETP.GT.AND P3, PT, R0, 0x68, PT ;  /* 0x000000680000780c */ /* 0x000fe20003f64270 */
[----:B------:R-:W-:Y:S01]  /*34c0*/  MUFU.EX2 R8, R8 ;  /* 0x0000000800087308 */ /* 0x000fe20000000800 */
[----:B------:R-:W-:-:S02]  /*34d0*/  FMNMX.FTZ R78, R40, R87, !PT ;  /* 0x00000057284e7209 */ /* 0x000fc40007810000 */
[----:B------:R-:W-:Y:S02]  /*34e0*/  ISETP.GT.AND P4, PT, R0, 0x69, PT ;  /* 0x000000690000780c */ /* 0x000fe40003f84270 */
[----:B------:R-:W-:Y:S02]  /*34f0*/  FSEL R62, R44, -INF , P3 ;  /* 0xff8000002c3e7808 */ /* 0x000fe40001800000 */
[----:B------:R-:W-:Y:S01]  /*3500*/  FMNMX.FTZ R87, R41, R78, !PT ;  /* 0x0000004e29577209 */ /* 0x000fe20007810000 */
[----:B------:R-:W-:Y:S01]  /*3510*/  MUFU.EX2 R4, R4 ;  /* 0x0000000400047308 */ /* 0x000fe20000000800 */
[----:B------:R-:W-:Y:S02]  /*3520*/  ISETP.GT.AND P3, PT, R0, 0x70, PT ;  /* 0x000000700000780c */ /* 0x000fe40003f64270 */
[----:B------:R-:W-:Y:S02]  /*3530*/  FSEL R45, R45, -INF , P4 ;  /* 0xff8000002d2d7808 */ /* 0x000fe40002000000 */
[----:B------:R-:W-:-:S02]  /*3540*/  FMNMX.FTZ R78, R62, R87, !PT ;  /* 0x000000573e4e7209 */ /* 0x000fc40007810000 */
[----:B------:R-:W-:Y:S01]  /*3550*/  ISETP.GT.AND P4, PT, R0, 0x71, PT ;  /* 0x000000710000780c */ /* 0x000fe20003f84270 */
[----:B------:R-:W0:Y:S01]  /*3560*/  MUFU.EX2 R11, R11 ;  /* 0x0000000b000b7308 */ /* 0x000e220000000800 */
[----:B------:R-:W-:Y:S02]  /*3570*/  FSEL R48, R48, -INF , P3 ;  /* 0xff80000030307808 */ /* 0x000fe40001800000 */
[----:B------:R-:W-:Y:S02]  /*3580*/  FMNMX.FTZ R87, R45, R78, !PT ;  /* 0x0000004e2d577209 */ /* 0x000fe40007810000 */
[----:B------:R-:W-:Y:S02]  /*3590*/  ISETP.GT.AND P3, PT, R0, 0x78, PT ;  /* 0x000000780000780c */ /* 0x000fe40003f64270 */
[----:B------:R-:W-:Y:S01]  /*35a0*/  FSEL R49, R49, -INF , P4 ;  /* 0xff80000031317808 */ /* 0x000fe20002000000 */
[----:B------:R-:W-:Y:S01]  /*35b0*/  MUFU.EX2 R44, R82 ;  /* 0x00000052002c7308 */ /* 0x000fe20000000800 */
[----:B------:R-:W-:-:S02]  /*35c0*/  FMNMX.FTZ R78, R48, R87, !PT ;  /* 0x00000057304e7209 */ /* 0x000fc40007810000 */
[----:B------:R-:W-:Y:S02]  /*35d0*/  ISETP.GT.AND P4, PT, R0, 0x79, PT ;  /* 0x000000790000780c */ /* 0x000fe40003f84270 */
[----:B------:R-:W-:Y:S02]  /*35e0*/  FSEL R52, R52, -INF , P3 ;  /* 0xff80000034347808 */ /* 0x000fe40001800000 */
[----:B------:R-:W-:Y:S01]  /*35f0*/  FMNMX.FTZ R87, R49, R78, !PT ;  /* 0x0000004e31577209 */ /* 0x000fe20007810000 */
[----:B------:R-:W-:Y:S01]  /*3600*/  MUFU.EX2 R6, R6 ;  /* 0x0000000600067308 */ /* 0x000fe20000000800 */
[----:B------:R-:W-:Y:S02]  /*3610*/  FSEL R53, R53, -INF , P4 ;  /* 0xff80000035357808 */ /* 0x000fe40002000000 */
[----:B------:R-:W-:Y:S02]  /*3620*/  ISETP.GT.AND P3, PT, R0, 0x80, PT ;  /* 0x000000800000780c */ /* 0x000fe40003f64270 */
[----:B------:R-:W-:-:S02]  /*3630*/  FMNMX.FTZ R78, R52, R87, !PT ;  /* 0x00000057344e7209 */ /* 0x000fc40007810000 */
[----:B------:R-:W-:Y:S01]  /*3640*/  ISETP.GT.AND P4, PT, R0, 0x81, PT ;  /* 0x000000810000780c */ /* 0x000fe20003f84270 */
[----:B------:R-:W-:Y:S01]  /*3650*/  MUFU.EX2 R13, R13 ;  /* 0x0000000d000d7308 */ /* 0x000fe20000000800 */
[----:B------:R-:W-:Y:S02]  /*3660*/  FSEL R24, R24, -INF , P3 ;  /* 0xff80000018187808 */ /* 0x000fe40001800000 */
[----:B------:R-:W-:Y:S02]  /*3670*/  FMNMX.FTZ R87, R53, R78, !PT ;  /* 0x0000004e35577209 */ /* 0x000fe40007810000 */
[----:B------:R-:W-:Y:S02]  /*3680*/  ISETP.GT.AND P3, PT, R0, 0x88, PT ;  /* 0x000000880000780c */ /* 0x000fe40003f64270 */
[----:B------:R-:W-:Y:S01]  /*3690*/  FSEL R25, R25, -INF , P4 ;  /* 0xff80000019197808 */ /* 0x000fe20002000000 */
[----:B------:R-:W1:Y:S01]  /*36a0*/  MUFU.EX2 R10, R10 ;  /* 0x0000000a000a7308 */ /* 0x000e620000000800 */
        /* <DEDUP_REMOVED lines=9> */
[----:B------:R-:W2:Y:S01]  /*3740*/  MUFU.EX2 R14, R14 ;  /* 0x0000000e000e7308 */ /* 0x000ea20000000800 */
[----:B------:R-:W-:Y:S02]  /*3750*/  FSEL R32, R32, -INF , P3 ;  /* 0xff80000020207808 */ /* 0x000fe40001800000 */
[----:B------:R-:W-:Y:S02]  /*3760*/  FMNMX.FTZ R87, R29, R78, !PT ;  /* 0x0000004e1d577209 */ /* 0x000fe40007810000 */
[----:B------:R-:W-:Y:S02]  /*3770*/  ISETP.GT.AND P3, PT, R0, 0x98, PT ;  /* 0x000000980000780c */ /* 0x000fe40003f64270 */
[----:B------:R-:W-:Y:S01]  /*3780*/  FSEL R33, R33, -INF , P4 ;  /* 0xff80000021217808 */ /* 0x000fe20002000000 */
[----:B------:R-:W3:Y:S01]  /*3790*/  MUFU.EX2 R20, R20 ;  /* 0x0000001400147308 */ /* 0x000ee20000000800 */
[----:B------:R-:W-:-:S02]  /*37a0*/  FMNMX.FTZ R78, R32, R87, !PT ;  /* 0x00000057204e7209 */ /* 0x000fc40007810000 */
[----:B------:R-:W-:Y:S02]  /*37b0*/  ISETP.GT.AND P4, PT, R0, 0x99, PT ;  /* 0x000000990000780c */ /* 0x000fe40003f84270 */
[----:B------:R-:W-:Y:S02]  /*37c0*/  FSEL R36, R36, -INF , P3 ;  /* 0xff80000024247808 */ /* 0x000fe40001800000 */
[----:B------:R-:W-:Y:S01]  /*37d0*/  FMNMX.FTZ R87, R33, R78, !PT ;  /* 0x0000004e21577209 */ /* 0x000fe20007810000 */
[----:B------:R-:W-:Y:S01]  /*37e0*/  MUFU.EX2 R58, R58 ;  /* 0x0000003a003a7308 */ /* 0x000fe20000000800 */
[----:B------:R-:W-:Y:S02]  /*37f0*/  FSEL R37, R37, -INF , P4 ;  /* 0xff80000025257808 */ /* 0x000fe40002000000 */
[----:B------:R-:W-:Y:S02]  /*3800*/  FMNMX.FTZ R0, R36, R87, !PT ;  /* 0x0000005724007209 */ /* 0x000fe40007810000 */
[----:B0-----:R-:W-:-:S02]  /*3810*/  F2FP.SATFINITE.E4M3.F32.PACK_AB_MERGE_C R153, R11, R4, RZ ;  /* 0x000000040b99723e */ /* 0x001fc400048070ff */
[----:B------:R-:W-:Y:S01]  /*3820*/  FMNMX.FTZ R0, R37, R0, !PT ;  /* 0x0000000025007209 */ /* 0x000fe20007810000 */
[----:B------:R-:W-:Y:S01]  /*3830*/  MUFU.EX2 R59, R59 ;  /* 0x0000003b003b7308 */ /* 0x000fe20000000800 */
[----:B-1----:R-:W-:Y:S02]  /*3840*/  F2FP.SATFINITE.E4M3.F32.PACK_AB_MERGE_C R155, R15, R10, RZ ;  /* 0x0000000a0f9b723e */ /* 0x002fe400048070ff */
[----:B--2---:R-:W-:Y:S01]  /*3850*/  F2FP.SATFINITE.E4M3.F32.PACK_AB_MERGE_C R149, R75, R14, RZ ;  /* 0x0000000e4b95723e */ /* 0x004fe200048070ff */
[----:B------:R-:W0:Y:S01]  /*3860*/  SHFL.BFLY PT, R87, R0, 0x2, 0x1f ;  /* 0x0c401f0000577f89 */ /* 0x000e2200000e0000 */
[----:B------:R-:W-:Y:S02]  /*3870*/  F2FP.SATFINITE.E4M3.F32.PACK_AB_MERGE_C R153, R8, R9, R153 ;  /* 0x000000090899723e */ /* 0x000fe40004807099 */
[----:B------:R-:W-:Y:S01]  /*3880*/  F2FP.SATFINITE.E4M3.F32.PACK_AB_MERGE_C R155, R13, R6, R155 ;  /* 0x000000060d9b723e */ /* 0x000fe2000480709b */
[----:B------:R-:W1:Y:S01]  /*3890*/  MUFU.EX2 R63, R63 ;  /* 0x0000003f003f7308 */ /* 0x000e620000000800 */
[----:B------:R-:W-:-:S02]  /*38a0*/  F2FP.SATFINITE.E4M3.F32.PACK_AB_MERGE_C R151, R83, R60, RZ ;  /* 0x0000003c5397723e */ /* 0x000fc400048070ff */
[----:B------:R-:W-:Y:S02]  /*38b0*/  F2FP.SATFINITE.E4M3.F32.PACK_AB_MERGE_C R149, R21, R12, R149 ;  /* 0x0000000c1595723e */ /* 0x000fe40004807095 */
[----:B---3--:R-:W-:-:S03]  /*38c0*/  F2FP.SATFINITE.E4M3.F32.PACK_AB_MERGE_C R151, R79, R20, R151 ;  /* 0x000000144f97723e */ /* 0x008fc60004807097 */
        /* <DEDUP_REMOVED lines=10> */
[----:B0-----:R-:W-:Y:S01]  /*3970*/  FMNMX.FTZ R0, R87, R0, !PT ;  /* 0x0000000057007209 */ /* 0x001fe20007810000 */
[----:B------:R-:W-:Y:S01]  /*3980*/  IMAD.U32 R87, RZ, RZ, UR43 ;  /* 0x0000002bff577e24 */ /* 0x000fe2000f8e00ff */
[----:B-1----:R-:W-:-:S02]  /*3990*/  F2FP.SATFINITE.E4M3.F32.PACK_AB_MERGE_C R147, R71, R70, RZ ;  /* 0x000000464793723e */ /* 0x002fc400048070ff */
[C---:B------:R-:W-:Y:S01]  /*39a0*/  FSETP.NEU.FTZ.AND P3, PT, R0.reuse, -INF , PT ;  /* 0xff8000000000780b */ /* 0x040fe20003f7d000 */
[----:B------:R-:W-:-:S01]  /*39b0*/  FFMA.FTZ R86, R0, R87, -8 ;  /* 0xc100000000567423 */ /* 0x000fc20000010057 */
[----:B------:R-:W-:Y:S01]  /*39c0*/  F2FP.SATFINITE.E4M3.F32.PACK_AB_MERGE_C R147, R67, R66, R147 ;  /* 0x000000424393723e */ /* 0x000fe20004807093 */
[----:B------:R-:W-:Y:S03]  /*39d0*/  MUFU.EX2 R46, R46 ;  /* 0x0000002e002e7308 */ /* 0x000fe60000000800 */
[----:B------:R-:W-:Y:S02]  /*39e0*/  FSEL R86, R86, RZ, P3 ;  /* 0x000000ff56567208 */ /* 0x000fe40001800000 */
[----:B------:R-:W-:-:S03]  /*39f0*/  PLOP3.LUT P3, PT, PT, PT, UP1, 0x80, 0x0 ;  /* 0x000000000000781c */ /* 0x000fc60003f6f018 */
        /* <DEDUP_REMOVED lines=16> */
[----:B------:R-:W-:Y:S01]  /*3b00*/  FADD.FTZ R69, R9, R8 ;  /* 0x0000000809457221 */ /* 0x000fe20000010000 */
        /* <DEDUP_REMOVED lines=24> */
[----:B------:R-:W-:-:S01]  /*3c90*/  FFMA.FTZ R74, R74, UR43, -R86 ;  /* 0x0000002b4a4a7c23 */ /* 0x000fc20008010856 */
        /* <DEDUP_REMOVED lines=15> */
[----:B------:R-:W-:-:S01]  /*3d90*/  FFMA.FTZ R36, R36, UR43, -R86 ;  /* 0x0000002b24247c23 */ /* 0x000fc20008010856 */
[----:B------:R-:W-:Y:S01]  /*3da0*/  FFMA.FTZ R37, R37, UR43, -R86 ;  /* 0x0000002b25257c23 */ /* 0x000fe20008010856 */
[----:B------:R-:W-:-:S03]  /*3db0*/  F2FP.SATFINITE.E4M3.F32.PACK_AB_MERGE_C R152, R89, R88, RZ ;  /* 0x000000585998723e */ /* 0x000fc600048070ff */
[----:B------:R-:W0:Y:S01]  /*3dc0*/  MUFU.EX2 R91, R91 ;  /* 0x0000005b005b7308 */ /* 0x000e220000000800 */
[----:B------:R-:W-:-:S07]  /*3dd0*/  F2FP.SATFINITE.E4M3.F32.PACK_AB_MERGE_C R152, R78, R39, R152 ;  /* 0x000000274e98723e */ /* 0x000fce0004807098 */
[----:B------:R-:W4:Y:S08]  /*3de0*/  MUFU.EX2 R72, R72 ;  /* 0x0000004800487308 */ /* 0x000f300000000800 */
[----:B------:R-:W5:Y:S08]  /*3df0*/  MUFU.EX2 R73, R73 ;  /* 0x0000004900497308 */ /* 0x000f700000000800 */
[----:B------:R3:W-:Y:S08]  /*3e00*/  MUFU.EX2 R3, R69 ;  /* 0x0000004500037308 */ /* 0x0007f00000000800 */
[----:B------:R-:W5:Y:S01]  /*3e10*/  MUFU.EX2 R92, R92 ;  /* 0x0000005c005c7308 */ /* 0x000f620000000800 */
[----:B---3--:R-:W-:-:S01]  /*3e20*/  FADD.FTZ R69, R87, R94 ;  /* 0x0000005e57457221 */ /* 0x008fc20000010000 */
[----:B------:R-:W-:-:S03]  /*3e30*/  FADD.FTZ R94, R12, R95 ;  /* 0x0000005f0c5e7221 */ /* 0x000fc60000010000 */
[----:B--2---:R-:W-:Y:S01]  /*3e40*/  FADD.FTZ R48, R90, R69 ;  /* 0x000000455a307221 */ /* 0x004fe20000010000 */
[----:B------:R-:W-:-:S01]  /*3e50*/  FADD.FTZ R95, R21, R94 ;  /* 0x0000005e155f7221 */ /* 0x000fc20000010000 */
[C---:B0-----:R-:W-:Y:S01]  /*3e60*/  F2FP.SATFINITE.E4M3.F32.PACK_AB_MERGE_C R90, R91.reuse, R90, RZ ;  /* 0x0000005a5b5a723e */ /* 0x041fe200048070ff */
[----:B------:R-:W0:Y:S01]  /*3e70*/  MUFU.EX2 R93, R93 ;  /* 0x0000005d005d7308 */ /* 0x000e220000000800 */
[----:B------:R-:W-:-:S02]  /*3e80*/  FADD.FTZ R69, R91, R48 ;  /* 0x000000305b457221 */ /* 0x000fc40000010000 */
[----:B------:R-:W-:-:S05]  /*3e90*/  F2FP.SATFINITE.E4M3.F32.PACK_AB_MERGE_C R154, R87, R82, R90 ;  /* 0x00000052579a723e */ /* 0x000fca000480705a */
[----:B------:R-:W2:Y:S08]  /*3ea0*/  MUFU.EX2 R76, R76 ;  /* 0x0000004c004c7308 */ /* 0x000eb00000000800 */
[----:B-1----:R4:W-:Y:S08]  /*3eb0*/  MUFU.EX2 R40, R84 ;  /* 0x0000005400287308 */ /* 0x0029f00000000800 */
[----:B------:R-:W1:Y:S01]  /*3ec0*/  MUFU.EX2 R77, R77 ;  /* 0x0000004d004d7308 */ /* 0x000e620000000800 */
[----:B----4-:R-:W-:-:S01]  /*3ed0*/  FADD.FTZ R84, R72, R69 ;  /* 0x0000004548547221 */ /* 0x010fc20000010000 */
[----:B------:R-:W-:Y:S01]  /*3ee0*/  FFMA.FTZ R69, R24, UR43, -R86 ;  /* 0x0000002b18457c23 */ /* 0x000fe20008010856 */
[----:B------:R-:W-:-:S02]  /*3ef0*/  FADD.FTZ R24, R14, R95 ;  /* 0x0000005f0e187221 */ /* 0x000fc40000010000 */
[----:B-----5:R-:W-:Y:S01]  /*3f00*/  FADD.FTZ R95, R73, R84 ;  /* 0x00000054495f7221 */ /* 0x020fe20000010000 */
[----:B------:R-:W-:-:S01]  /*3f10*/  FFMA.FTZ R84, R25, UR43, -R86 ;  /* 0x0000002b19547c23 */ /* 0x000fc20008010856 */
[----:B------:R-:W-:Y:S01]  /*3f20*/  FADD.FTZ R25, R75, R24 ;  /* 0x000000184b197221 */ /* 0x000fe20000010000 */
[----:B------:R-:W3:Y:S01]  /*3f30*/  MUFU.EX2 R80, R80 ;  /* 0x0000005000507308 */ /* 0x000ee20000000800 */
[----:B------:R-:W-:-:S01]  /*3f40*/  FADD.FTZ R94, R92, R95 ;  /* 0x0000005f5c5e7221 */ /* 0x000fc20000010000 */
[----:B0-----:R-:W-:Y:S01]  /*3f50*/  F2FP.SATFINITE.E4M3.F32.PACK_AB_MERGE_C R92, R93, R92, RZ ;  /* 0x0000005c5d5c723e */ /* 0x001fe200048070ff */
[----:B------:R-:W-:-:S02]  /*3f60*/  FADD.FTZ R96, R20, R25 ;  /* 0x0000001914607221 */ /* 0x000fc40000010000 */
[----:B------:R-:W-:Y:S01]  /*3f70*/  FADD.FTZ R25, R93, R94 ;  /* 0x0000005e5d197221 */ /* 0x000fe20000010000 */
[----:B------:R-:W-:Y:S02]  /*3f80*/  F2FP.SATFINITE.E4M3.F32.PACK_AB_MERGE_C R148, R73, R72, R92 ;  /* 0x000000484994723e */ /* 0x000fe4000480705c */
[----:B------:R-:W0:Y:S01]  /*3f90*/  MUFU.EX2 R81, R81 ;  /* 0x0000005100517308 */ /* 0x000e220000000800 */
[----:B--2---:R-:W-:-:S07]  /*3fa0*/  FADD.FTZ R94, R76, R25 ;  /* 0x000000194c5e7221 */ /* 0x004fce0000010000 */
[----:B------:R2:W-:Y:S08]  /*3fb0*/  MUFU.EX2 R48, R45 ;  /* 0x0000002d00307308 */ /* 0x0005f00000000800 */
[----:B------:R-:W4:Y:S01]  /*3fc0*/  MUFU.EX2 R56, R56 ;  /* 0x0000003800387308 */ /* 0x000f220000000800 */
[----:B--2---:R-:W-:-:S04]  /*3fd0*/  FADD.FTZ R45, R79, R96 ;  /* 0x000000604f2d7221 */ /* 0x004fc80000010000 */
[----:B------:R-:W-:Y:S01]  /*3fe0*/  FADD.FTZ R96, R60, R45 ;  /* 0x0000002d3c607221 */ /* 0x000fe20000010000 */
[----:B-1----:R-:W-:-:S02]  /*3ff0*/  FADD.FTZ R45, R77, R94 ;  /* 0x0000005e4d2d7221 */ /* 0x002fc40000010000 */
[----:B------:R-:W1:Y:S01]  /*4000*/  MUFU.EX2 R57, R57 ;  /* 0x0000003900397308 */ /* 0x000e620000000800 */
[----:B------:R-:W-:-:S04]  /*4010*/  FADD.FTZ R11, R83, R96 ;  /* 0x00000060530b7221 */ /* 0x000fc80000010000 */
[----:B------:R-:W-:-:S03]  /*4020*/  FADD.FTZ R10, R58, R11 ;  /* 0x0000000b3a0a7221 */ /* 0x000fc60000010000 */
[----:B------:R-:W2:Y:S01]  /*4030*/  MUFU.EX2 R74, R74 ;  /* 0x0000004a004a7308 */ /* 0x000ea20000000800 */
[----:B------:R-:W-:-:S04]  /*4040*/  FADD.FTZ R15, R59, R10 ;  /* 0x0000000a3b0f7221 */ /* 0x000fc80000010000 */
[----:B------:R-:W-:-:S03]  /*4050*/  FADD.FTZ R14, R44, R15 ;  /* 0x0000000f2c0e7221 */ /* 0x000fc60000010000 */
[----:B------:R3:W-:Y:S01]  /*4060*/  MUFU.EX2 R24, R62 ;  /* 0x0000003e00187308 */ /* 0x0007e20000000800 */
[----:B------:R-:W-:-:S04]  /*4070*/  FADD.FTZ R63, R63, R14 ;  /* 0x0000000e3f3f7221 */ /* 0x000fc80000010000 */
[----:B------:R-:W-:-:S03]  /*4080*/  FADD.FTZ R44, R66, R63 ;  /* 0x0000003f422c7221 */ /* 0x000fc60000010000 */
[----:B------:R-:W5:Y:S01]  /*4090*/  MUFU.EX2 R85, R85 ;  /* 0x0000005500557308 */ /* 0x000f620000000800 */
[----:B---3--:R-:W-:-:S01]  /*40a0*/  FADD.FTZ R62, R80, R45 ;  /* 0x0000002d503e7221 */ /* 0x008fc20000010000 */
[----:B0-----:R-:W-:-:S03]  /*40b0*/  F2FP.SATFINITE.E4M3.F32.PACK_AB_MERGE_C R80, R81, R80, RZ ;  /* 0x000000505150723e */ /* 0x001fc600048070ff */
[----:B------:R-:W-:Y:S01]  /*40c0*/  FADD.FTZ R11, R81, R62 ;  /* 0x0000003e510b7221 */ /* 0x000fe20000010000 */
[----:B------:R-:W-:Y:S02]  /*40d0*/  F2FP.SATFINITE.E4M3.F32.PACK_AB_MERGE_C R150, R77, R76, R80 ;  /* 0x0000004c4d96723e */ /* 0x000fe40004807050 */
[----:B------:R-:W0:Y:S01]  /*40e0*/  MUFU.EX2 R61, R61 ;  /* 0x0000003d003d7308 */ /* 0x000e220000000800 */
[----:B----4-:R-:W-:-:S04]  /*40f0*/  FADD.FTZ R10, R56, R11 ;  /* 0x0000000b380a7221 */ /* 0x010fc80000010000 */
[----:B-1----:R-:W-:-:S03]  /*4100*/  FADD.FTZ R15, R57, R10 ;  /* 0x0000000a390f7221 */ /* 0x002fc60000010000 */
[----:B------:R-:W1:Y:S01]  /*4110*/  MUFU.EX2 R64, R64 ;  /* 0x0000004000407308 */ /* 0x000e620000000800 */
[----:B--2---:R-:W-:-:S01]  /*4120*/  FADD.FTZ R14, R74, R15 ;  /* 0x0000000f4a0e7221 */ /* 0x004fc20000010000 */
[----:B-----5:R-:W-:-:S03]  /*4130*/  F2FP.SATFINITE.E4M3.F32.PACK_AB_MERGE_C R74, R85, R74, RZ ;  /* 0x0000004a554a723e */ /* 0x020fc600048070ff */
[----:B------:R-:W-:Y:S01]  /*4140*/  FADD.FTZ R14, R85, R14 ;  /* 0x0000000e550e7221 */ /* 0x000fe20000010000 */
[----:B------:R-:W-:Y:S02]  /*4150*/  F2FP.SATFINITE.E4M3.F32.PACK_AB_MERGE_C R144, R57, R56, R74 ;  /* 0x000000383990723e */ /* 0x000fe4000480704a */
[----:B------:R-:W2:Y:S01]  /*4160*/  MUFU.EX2 R65, R65 ;  /* 0x0000004100417308 */ /* 0x000ea20000000800 */
[----:B0-----:R-:W-:-:S07]  /*4170*/  FADD.FTZ R45, R61, R14 ;  /* 0x0000000e3d2d7221 */ /* 0x001fce0000010000 */
[----:B------:R-:W0:Y:S01]  /*4180*/  MUFU.EX2 R68, R68 ;  /* 0x0000004400447308 */ /* 0x000e220000000800 */
[----:B-1----:R-:W-:-:S07]  /*4190*/  FADD.FTZ R8, R64, R45 ;  /* 0x0000002d40087221 */ /* 0x002fce0000010000 */
[----:B------:R1:W-:Y:S01]  /*41a0*/  MUFU.EX2 R25, R49 ;  /* 0x0000003100197308 */ /* 0x0003e20000000800 */
[----:B--2---:R-:W-:-:S07]  /*41b0*/  FADD.FTZ R9, R65, R8 ;  /* 0x0000000841097221 */ /* 0x004fce0000010000 */
[----:B------:R-:W2:Y:S01]  /*41c0*/  MUFU.EX2 R47, R47 ;  /* 0x0000002f002f7308 */ /* 0x000ea20000000800 */
[----:B-1----:R-:W-:-:S01]  /*41d0*/  FADD.FTZ R49, R67, R44 ;  /* 0x0000002c43317221 */ /* 0x002fc20000010000 */
[C---:B0-----:R-:W-:Y:S01]  /*41e0*/  F2FP.SATFINITE.E4M3.F32.PACK_AB_MERGE_C R65, R68.reuse, R65, RZ ;  /* 0x000000414441723e */ /* 0x041fe200048070ff */
[----:B------:R-:W-:-:S01]  /*41f0*/  FADD.FTZ R68, R68, R9 ;  /* 0x0000000944447221 */ /* 0x000fc20000010000 */
[----:B------:R-:W-:Y:S01]  /*4200*/  CS2R R44, SRZ ;  /* 0x00000000002c7805 */ /* 0x000fe2000001ff00 */
[----:B------:R-:W-:-:S01]  /*4210*/  FADD.FTZ R14, R70, R49 ;  /* 0x00000031460e7221 */ /* 0x000fc20000010000 */
[----:B------:R-:W-:Y:S01]  /*4220*/  F2FP.SATFINITE.E4M3.F32.PACK_AB_MERGE_C R146, R64, R61, R65 ;  /* 0x0000003d4092723e */ /* 0x000fe20004807041 */
[----:B------:R-:W-:-:S01]  /*4230*/  FADD.FTZ R9, R3, R68 ;  /* 0x0000004403097221 */ /* 0x000fc20000010000 */
[----:B------:R-:W0:Y:S01]  /*4240*/  MUFU.EX2 R41, R41 ;  /* 0x0000002900297308 */ /* 0x000e220000000800 */
[----:B------:R-:W-:-:S04]  /*4250*/  FADD.FTZ R71, R71, R14 ;  /* 0x0000000e47477221 */ /* 0x000fc80000010000 */
[----:B------:R-:W-:-:S03]  /*4260*/  FADD.FTZ R6, R42, R71 ;  /* 0x000000472a067221 */ /* 0x000fc60000010000 */
[----:B------:R-:W1:Y:S01]  /*4270*/  MUFU.EX2 R50, R50 ;  /* 0x0000003200327308 */ /* 0x000e620000000800 */
[----:B------:R-:W-:-:S01]  /*4280*/  FADD.FTZ R13, R43, R6 ;  /* 0x000000062b0d7221 */ /* 0x000fc20000010000 */
[----:B------:R-:W-:Y:S01]  /*4290*/  FADD.FTZ R6, R40, R9 ;  /* 0x0000000928067221 */ /* 0x000fe20000010000 */
[----:B--2---:R-:W-:Y:S02]  /*42a0*/  F2FP.SATFINITE.E4M3.F32.PACK_AB_MERGE_C R141, R47, R46, RZ ;  /* 0x0000002e2f8d723e */ /* 0x004fe400048070ff */
[----:B------:R-:W-:Y:S02]  /*42b0*/  FADD.FTZ R8, R46, R13 ;  /* 0x0000000d2e087221 */ /* 0x000fe40000010000 */
[----:B------:R-:W-:Y:S01]  /*42c0*/  F2FP.SATFINITE.E4M3.F32.PACK_AB_MERGE_C R141, R43, R42, R141 ;  /* 0x0000002a2b8d723e */ /* 0x000fe2000480708d */
[----:B------:R-:W2:Y:S01]  /*42d0*/  MUFU.EX2 R51, R51 ;  /* 0x0000003300337308 */ /* 0x000ea20000000800 */
[----:B------:R-:W-:-:S01]  /*42e0*/  FADD.FTZ R47, R47, R8 ;  /* 0x000000082f2f7221 */ /* 0x000fc20000010000 */
[----:B0-----:R-:W-:Y:S01]  /*42f0*/  FADD.FTZ R9, R41, R6 ;  /* 0x0000000629097221 */ /* 0x001fe20000010000 */
[----:B------:R-:W-:-:S02]  /*4300*/  F2FP.SATFINITE.E4M3.F32.PACK_AB_MERGE_C R41, R48, R41, RZ ;  /* 0x000000293029723e */ /* 0x000fc400048070ff */
[----:B------:R-:W-:Y:S01]  /*4310*/  CS2R R42, SRZ ;  /* 0x00000000002a7805 */ /* 0x000fe2000001ff00 */
[----:B------:R-:W-:-:S01]  /*4320*/  FADD.FTZ R9, R48, R9 ;  /* 0x0000000930097221 */ /* 0x000fc20000010000 */
[----:B------:R-:W-:Y:S01]  /*4330*/  F2FP.SATFINITE.E4M3.F32.PACK_AB_MERGE_C R140, R40, R3, R41 ;  /* 0x00000003288c723e */ /* 0x000fe20004807029 */
[----:B------:R-:W-:Y:S01]  /*4340*/  MUFU.EX2 R54, R54 ;  /* 0x0000003600367308 */ /* 0x000fe20000000800 */
[----:B-1----:R-:W-:-:S01]  /*4350*/  FADD.FTZ R6, R50, R47 ;  /* 0x0000002f32067221 */ /* 0x002fc20000010000 */
[----:B------:R-:W-:Y:S02]  /*4360*/  CS2R R40, SRZ ;  /* 0x0000000000287805 */ /* 0x000fe4000001ff00 */
[----:B------:R-:W-:Y:S02]  /*4370*/  CS2R R46, SRZ ;  /* 0x00000000002e7805 */ /* 0x000fe4000001ff00 */
[----:B------:R-:W-:Y:S02]  /*4380*/  CS2R R48, SRZ ;  /* 0x0000000000307805 */ /* 0x000fe4000001ff00 */
[----:B------:R-:W0:Y:S01]  /*4390*/  MUFU.EX2 R55, R55 ;  /* 0x0000003700377308 */ /* 0x000e220000000800 */
[----:B--2---:R-:W-:-:S01]  /*43a0*/  FADD.FTZ R13, R51, R6 ;  /* 0x00000006330d7221 */ /* 0x004fc20000010000 */
[----:B------:R-:W-:-:S04]  /*43b0*/  FADD.FTZ R6, R24, R9 ;  /* 0x0000000918067221 */ /* 0x000fc80000010000 */
[----:B------:R-:W-:Y:S02]  /*43c0*/  FADD.FTZ R9, R25, R6 ;  /* 0x0000000619097221 */ /* 0x000fe40000010000 */
[----:B------:R-:W1:Y:S08]  /*43d0*/  MUFU.EX2 R4, R52 ;  /* 0x0000003400047308 */ /* 0x000e700000000800 */
[----:B------:R2:W3:Y:S01]  /*43e0*/  MUFU.EX2 R11, R53 ;  /* 0x00000035000b7308 */ /* 0x0004e20000000800 */
[----:B0-----:R-:W-:Y:S01]  /*43f0*/  F2FP.SATFINITE.E4M3.F32.PACK_AB_MERGE_C R143, R55, R54, RZ ;  /* 0x00000036378f723e */ /* 0x001fe200048070ff */
[----:B------:R-:W-:-:S03]  /*4400*/  FADD.FTZ R54, R54, R13 ;  /* 0x0000000d36367221 */ /* 0x000fc60000010000 */
[----:B------:R-:W-:Y:S01]  /*4410*/  F2FP.SATFINITE.E4M3.F32.PACK_AB_MERGE_C R143, R51, R50, R143 ;  /* 0x00000032338f723e */ /* 0x000fe2000480708f */
[----:B------:R-:W-:-:S01]  /*4420*/  FADD.FTZ R55, R55, R54 ;  /* 0x0000003637377221 */ /* 0x000fc20000010000 */
[----:B------:R-:W-:Y:S01]  /*4430*/  CS2R R50, SRZ ;  /* 0x0000000000327805 */ /* 0x000fe2000001ff00 */
[----:B------:R-:W-:Y:S01]  /*4440*/  MUFU.EX2 R30, R30 ;  /* 0x0000001e001e7308 */ /* 0x000fe20000000800 */
[----:B-1----:R-:W-:-:S01]  /*4450*/  FADD.FTZ R6, R4, R9 ;  /* 0x0000000904067221 */ /* 0x002fc20000010000 */
[----:B--2---:R-:W-:-:S06]  /*4460*/  CS2R R52, SRZ ;  /* 0x0000000000347805 */ /* 0x004fcc000001ff00 */
[----:B------:R-:W0:Y:S01]  /*4470*/  MUFU.EX2 R31, R31 ;  /* 0x0000001f001f7308 */ /* 0x000e220000000800 */
[C---:B---3--:R-:W-:Y:S01]  /*4480*/  F2FP.SATFINITE.E4M3.F32.PACK_AB_MERGE_C R8, R11.reuse, R4, RZ ;  /* 0x000000040b08723e */ /* 0x048fe200048070ff */
[----:B------:R-:W-:-:S03]  /*4490*/  FADD.FTZ R11, R11, R6 ;  /* 0x000000060b0b7221 */ /* 0x000fc60000010000 */
[----:B------:R-:W-:Y:S02]  /*44a0*/  F2FP.SATFINITE.E4M3.F32.PACK_AB_MERGE_C R142, R25, R24, R8 ;  /* 0x00000018198e723e */ /* 0x000fe40004807008 */
[----:B------:R-:W-:Y:S01]  /*44b0*/  CS2R R24, SRZ ;  /* 0x0000000000187805 */ /* 0x000fe2000001ff00 */
[----:B------:R-:W1:Y:S08]  /*44c0*/  MUFU.EX2 R26, R26 ;  /* 0x0000001a001a7308 */ /* 0x000e700000000800 */
[----:B------:R-:W2:Y:S01]  /*44d0*/  MUFU.EX2 R27, R27 ;  /* 0x0000001b001b7308 */ /* 0x000ea20000000800 */
[----:B0-----:R-:W-:-:S07]  /*44e0*/  F2FP.SATFINITE.E4M3.F32.PACK_AB_MERGE_C R4, R31, R30, RZ ;  /* 0x0000001e1f04723e */ /* 0x001fce00048070ff */
[----:B------:R-:W0:Y:S01]  /*44f0*/  MUFU.EX2 R10, R69 ;  /* 0x00000045000a7308 */ /* 0x000e220000000800 */
[----:B-1----:R-:W-:-:S01]  /*4500*/  FADD.FTZ R6, R26, R55 ;  /* 0x000000371a067221 */ /* 0x002fc20000010000 */
[----:B------:R-:W-:-:S06]  /*4510*/  CS2R R54, SRZ ;  /* 0x0000000000367805 */ /* 0x000fcc000001ff00 */
[----:B------:R-:W1:Y:S01]  /*4520*/  MUFU.EX2 R15, R84 ;  /* 0x00000054000f7308 */ /* 0x000e620000000800 */
[C---:B--2---:R-:W-:Y:S01]  /*4530*/  F2FP.SATFINITE.E4M3.F32.PACK_AB_MERGE_C R137, R27.reuse, R26, R4 ;  /* 0x0000001a1b89723e */ /* 0x044fe20004807004 */
[----:B------:R-:W-:-:S04]  /*4540*/  FADD.FTZ R27, R27, R6 ;  /* 0x000000061b1b7221 */ /* 0x000fc80000010000 */
[----:B------:R-:W-:Y:S01]  /*4550*/  FADD.FTZ R30, R30, R27 ;  /* 0x0000001b1e1e7221 */ /* 0x000fe20000010000 */
[----:B------:R-:W-:Y:S01]  /*4560*/  CS2R R26, SRZ ;  /* 0x00000000001a7805 */ /* 0x000fe2000001ff00 */
[----:B------:R-:W2:Y:S01]  /*4570*/  MUFU.EX2 R28, R28 ;  /* 0x0000001c001c7308 */ /* 0x000ea20000000800 */
[----:B0-----:R-:W-:-:S01]  /*4580*/  FADD.FTZ R4, R10, R11 ;  /* 0x0000000b0a047221 */ /* 0x001fc20000010000 */
[----:B------:R-:W-:-:S06]  /*4590*/  FADD.FTZ R31, R31, R30 ;  /* 0x0000001e1f1f7221 */ /* 0x000fcc0000010000 */
[----:B------:R-:W0:Y:S01]  /*45a0*/  MUFU.EX2 R29, R29 ;  /* 0x0000001d001d7308 */ /* 0x000e220000000800 */
[----:B-1----:R-:W-:-:S07]  /*45b0*/  FADD.FTZ R9, R15, R4 ;  /* 0x000000040f097221 */ /* 0x002fce0000010000 */
        /* <DEDUP_REMOVED lines=10> */
[----:B0-----:R-:W-:-:S01]  /*4660*/  FADD.FTZ R6, R34, R31 ;  /* 0x0000001f22067221 */ /* 0x001fc20000010000 */
[----:B------:R-:W-:-:S06]  /*4670*/  CS2R R30, SRZ ;  /* 0x00000000001e7805 */ /* 0x000fcc000001ff00 */
[----:B------:R-:W0:Y:S01]  /*4680*/  MUFU.EX2 R33, R33 ;  /* 0x0000002100217308 */ /* 0x000e220000000800 */
[----:B--2---:R-:W-:-:S01]  /*4690*/  FADD.FTZ R4, R32, R29 ;  /* 0x0000001d20047221 */ /* 0x004fc20000010000 */
[----:B------:R-:W-:-:S06]  /*46a0*/  CS2R R28, SRZ ;  /* 0x00000000001c7805 */ /* 0x000fcc000001ff00 */
[----:B------:R-:W2:Y:S01]  /*46b0*/  MUFU.EX2 R36, R36 ;  /* 0x0000002400247308 */ /* 0x000ea20000000800 */
[C---:B-1----:R-:W-:Y:S01]  /*46c0*/  F2FP.SATFINITE.E4M3.F32.PACK_AB_MERGE_C R139, R35.reuse, R34, R9 ;  /* 0x00000022238b723e */ /* 0x042fe20004807009 */
[----:B------:R-:W-:-:S04]  /*46d0*/  FADD.FTZ R35, R35, R6 ;  /* 0x0000000623237221 */ /* 0x000fc80000010000 */
[----:B------:R-:W-:Y:S01]  /*46e0*/  FADD.FTZ R38, R38, R35 ;  /* 0x0000002326267221 */ /* 0x000fe20000010000 */
[----:B------:R-:W-:Y:S01]  /*46f0*/  CS2R R34, SRZ ;  /* 0x0000000000227805 */ /* 0x000fe2000001ff00 */
[----:B------:R-:W1:Y:S01]  /*4700*/  MUFU.EX2 R37, R37 ;  /* 0x0000002500257308 */ /* 0x000e620000000800 */
[----:B0-----:R-:W-:-:S04]  /*4710*/  FADD.FTZ R3, R33, R4 ;  /* 0x0000000421037221 */ /* 0x001fc80000010000 */
[----:B--2---:R-:W-:Y:S01]  /*4720*/  FADD.FTZ R4, R36, R3 ;  /* 0x0000000324047221 */ /* 0x004fe20000010000 */
[----:B------:R-:W-:-:S01]  /*4730*/  FADD.FTZ R3, R5, R38 ;  /* 0x0000002605037221 */ /* 0x000fc20000010000 */
[----:B------:R-:W-:Y:S02]  /*4740*/  CS2R R38, SRZ ;  /* 0x0000000000267805 */ /* 0x000fe4000001ff00 */
[C---:B-1----:R-:W-:Y:S01]  /*4750*/  F2FP.SATFINITE.E4M3.F32.PACK_AB_MERGE_C R6, R37.reuse, R36, RZ ;  /* 0x000000242506723e */ /* 0x042fe200048070ff */
[----:B------:R-:W-:Y:S01]  /*4760*/  FADD.FTZ R4, R37, R4 ;  /* 0x0000000425047221 */ /* 0x000fe20000010000 */
[----:B------:R-:W-:Y:S02]  /*4770*/  CS2R R36, SRZ ;  /* 0x0000000000247805 */ /* 0x000fe4000001ff00 */
[----:B------:R-:W-:Y:S02]  /*4780*/  F2FP.SATFINITE.E4M3.F32.PACK_AB_MERGE_C R138, R33, R32, R6 ;  /* 0x00000020218a723e */ /* 0x000fe40004807006 */
        /* <DEDUP_REMOVED lines=18> */
.L_x_1672:
[----:B------:R-:W-:-:S04]  /*48b0*/  UIADD3 UR23, UR47, 0x1, URZ ;  /* 0x000000012f177890 */ /* 0x000fc8000fffe03f */
[----:B------:R-:W-:-:S04]  /*48c0*/  UISETP.NE.AND UP1, UPT, UR23, 0x2, UPT ;  /* 0x000000021700788c */ /* 0x000fc8000bf25270 */
[----:B------:R-:W-:Y:S02]  /*48d0*/  USEL UR22, URZ, 0x1, UP1 ;  /* 0x000000013f167887 */ /* 0x000fe40008800000 */
[----:B------:R-:W-:Y:S02]  /*48e0*/  USEL UR23, UR23, URZ, UP1 ;  /* 0x0000003f17177287 */ /* 0x000fe40008800000 */
[----:B------:R-:W-:Y:S01]  /*48f0*/  ULOP3.LUT UR22, UR48, UR22, URZ, 0x3c, !UPT ;  /* 0x0000001630167292 */ /* 0x000fe2000f8e3c3f */
[----:B------:R-:W-:Y:S11]  /*4900*/  @!P1 BRA `(.L_x_1663) ;  /* 0x0000000000049947 */ /* 0x000ff60003800000 */
[----:B------:R-:W-:Y:S01]  /*4910*/  BPT.TRAP 0x1 ;  /* 0x000000040000795c */ /* 0x000fe20000300000 */
.L_x_1663:
[----:B------:R-:W-:Y:S01]  /*4920*/  ULEA UR21, UR23, UR45, 0x3 ;  /* 0x0000002d17157291 */ /* 0x000fe2000f8e183f */
[----:B------:R-:W-:-:S05]  /*4930*/  IMAD.U32 R5, RZ, RZ, UR22 ;  /* 0x00000016ff057e24 */ /* 0x000fca000f8e00ff */
[----:B------:R-:W-:-:S04]  /*4940*/  SHF.L.U32 R5, R5, 0x1f, RZ ;  /* 0x0000001f05057819 */ /* 0x000fc800000006ff */
[----:B------:R0:W1:Y:S01]  /*4950*/  SYNCS.PHASECHK.TRANS64.TRYWAIT P3, [UR21+0x13230], R5 ;  /* 0x01323005ff0075a7 */ /* 0x0000620008060155 */
[----:B------:R-:W-:Y:S05]  /*4960*/  @!P1 BRA `(.L_x_1664) ;  /* 0x0000000000049947 */ /* 0x000fea0003800000 */
[----:B------:R-:W-:Y:S01]  /*4970*/  BPT.TRAP 0x1 ;  /* 0x000000040000795c */ /* 0x000fe20000300000 */
.L_x_1664:
[----:B-1----:R-:W-:Y:S05]  /*4980*/  @P3 BRA `(.L_x_1665) ;  /* 0x0000000000083947 */ /* 0x002fea0003800000 */
[----:B------:R-:W1:Y:S02]  /*4990*/  SYNCS.PHASECHK.TRANS64.TRYWAIT P3, [UR21+0x13230], R5 ;  /* 0x01323005ff0075a7 */ /* 0x000e640008060155 */
[----:B-1----:R-:W-:Y:S05]  /*49a0*/  @!P3 BRA `(.L_x_1666) ;  /* 0x000000dc000cb947 */ /* 0x002fea0003800000 */
.L_x_1665:
        /* <DEDUP_REMOVED lines=64> */
.L_x_1667:
[----:B------:R-:W-:Y:S01]  /*4db0*/  ULEA UR11, UR47, UR45, 0x3 ;  /* 0x0000002d2f0b7291 */ /* 0x000fe2000f8e183f */
[----:B01----:R-:W-:-:S05]  /*4dc0*/  IMAD.U32 R5, RZ, RZ, UR48 ;  /* 0x00000030ff057e24 */ /* 0x003fca000f8e00ff */
[----:B------:R-:W-:-:S04]  /*4dd0*/  SHF.L.U32 R5, R5, 0x1f, RZ ;  /* 0x0000001f05057819 */ /* 0x000fc800000006ff */
[----:B------:R0:W1:Y:S01]  /*4de0*/  SYNCS.PHASECHK.TRANS64.TRYWAIT P3, [UR11+0x13250], R5 ;  /* 0x01325005ff0075a7 */ /* 0x000062000806014b */
[----:B------:R-:W-:Y:S05]  /*4df0*/  @!P1 BRA `(.L_x_1668) ;  /* 0x0000000000049947 */ /* 0x000fea0003800000 */
[----:B------:R-:W-:Y:S01]  /*4e00*/  BPT.TRAP 0x1 ;  /* 0x000000040000795c */ /* 0x000fe20000300000 */
.L_x_1668:
[----:B-1----:R-:W-:Y:S05]  /*4e10*/  @P3 BRA `(.L_x_1669) ;  /* 0x0000000000083947 */ /* 0x002fea0003800000 */
[----:B------:R-:W1:Y:S02]  /*4e20*/  SYNCS.PHASECHK.TRANS64.TRYWAIT P3, [UR11+0x13250], R5 ;  /* 0x01325005ff0075a7 */ /* 0x000e64000806014b */
[----:B-1----:R-:W-:Y:S05]  /*4e30*/  @!P3 BRA `(.L_x_1670) ;  /* 0x000000d80000b947 */ /* 0x002fea0003800000 */
.L_x_1669:
[----:B------:R-:W-:Y:S01]  /*4e40*/  UIADD3 UR6, UR45, 0x1000, URZ ;  /* 0x000010002d067890 */ /* 0x000fe2000fffe03f */
[----:B------:R-:W-:Y:S01]  /*4e50*/  WARPGROUP.ARRIVE ;  /* 0x00000000000079c5 */ /* 0x000fe20000000000 */
[----:B------:R-:W-:Y:S01]  /*4e60*/  UMOV UR7, 0xc0000010 ;  /* 0xc000001000077882 */ /* 0x000fe20000000000 */
[----:B------:R-:W-:Y:S01]  /*4e70*/  VIADD R8, R17, UR40 ;  /* 0x0000002811087c36 */ /* 0x000fe20008000000 */
[----:B------:R-:W-:-:S04]  /*4e80*/  USHF.R.U32.HI UR6, URZ, 0x4, UR6 ;  /* 0x000000043f067899 */ /* 0x000fc80008011606 */
[----:B------:R-:W-:-:S04]  /*4e90*/  ULOP3.LUT UR6, UR6, 0x3fff, URZ, 0xc0, !UPT ;  /* 0x00003fff06067892 */ /* 0x000fc8000f8ec03f */
[----:B------:R-:W-:-:S04]  /*4ea0*/  ULOP3.LUT UR6, UR6, 0x10000, URZ, 0xfc, !UPT ;  /* 0x0001000006067892 */ /* 0x000fc8000f8efc3f */
[----:B------:R-:W-:-:S07]  /*4eb0*/  UIMAD UR10, UR47, 0x280, UR6 ;  /* 0x000002802f0a78a4 */ /* 0x000fce000f8e0206 */
[----:B------:R-:W-:Y:S02]  /*4ec0*/  UMOV UR6, UR10 ;  /* 0x0000000a00067c82 */ /* 0x000fe40008000000 */
        /* <DEDUP_REMOVED lines=11> */
[----:B------:R-:W-:Y:S01]  /*4f80*/  @UP0 ULDC UR6, c[0x0][0x44c] ;  /* 0x0001130000060ab9 */ /* 0x000fe20000000800 */
[----:B------:R-:W-:Y:S01]  /*4f90*/  UMOV UR7, 0xc0000010 ;  /* 0xc000001000077882 */ /* 0x000fe20000000000 */
[----:B01----:R-:W-:Y:S01]  /*4fa0*/  @P2 IMAD.HI.U32 R5, R8, UR6, RZ ;  /* 0x0000000608052c27 */ /* 0x003fe2000f8e00ff */
[----:B------:R-:W-:-:S04]  /*4fb0*/  @UP0 ULDC UR6, c[0x0][0x450] ;  /* 0x0001140000060ab9 */ /* 0x000fc80000000800 */
[----:B------:R-:W-:Y:S01]  /*4fc0*/  @P2 SHF.R.U32.HI R8, RZ, UR6, R5 ;  /* 0x00000006ff082c19 */ /* 0x000fe20008011605 */
[----:B------:R-:W-:-:S04]  /*4fd0*/  UIMAD UR6, UR20, -0xa0, URZ ;  /* 0xffffff60140678a4 */ /* 0x000fc8000f8e023f */
[----:B------:R-:W0:Y:S02]  /*4fe0*/  SHFL.IDX PT, R5, R8, RZ, 0x1c1f ;  /* 0x001c1fff08057589 */ /* 0x000e2400000e0000 */
[----:B------:R-:W-:Y:S01]  /*4ff0*/  IMAD.U32 R9, RZ, RZ, UR6 ;  /* 0x00000006ff097e24 */ /* 0x000fe2000f8e00ff */
[----:B------:R-:W-:Y:S01]  /*5000*/  UIADD3 UR6, UR10, 0x180, URZ ;  /* 0x000001800a067890 */ /* 0x000fe2000fffe03f */
[----:B------:R-:W1:Y:S03]  /*5010*/  SHFL.IDX PT, R15, R8, 0x1, 0x1c1f ;  /* 0x003c1f00080f7f89 */ /* 0x000e6600000e0000 */
[----:B------:R-:W-:Y:S01]  /*5020*/  IADD3 R6, -R16, 0x1, R9 ;  /* 0x0000000110067810 */ /* 0x000fe20007ffe109 */
[----:B------:R-:W-:-:S05]  /*5030*/  IMAD.U32 R9, RZ, RZ, UR52 ;  /* 0x00000034ff097e24 */ /* 0x000fca000f8e00ff */
[----:B------:R-:W-:-:S05]  /*5040*/  IADD3 R6, -R9, UR51, R6 ;  /* 0x0000003309067c10 */ /* 0x000fca000fffe106 */
[C---:B0-----:R-:W-:Y:S02]  /*5050*/  IMAD.IADD R5, R6.reuse, 0x1, R5 ;  /* 0x0000000106057824 */ /* 0x041fe400078e0205 */
[----:B-1----:R-:W-:-:S03]  /*5060*/  IMAD.IADD R6, R6, 0x1, R15 ;  /* 0x0000000106067824 */ /* 0x002fc600078e020f */
[C---:B------:R-:W-:Y:S02]  /*5070*/  ISETP.GT.AND P3, PT, R5.reuse, RZ, PT ;  /* 0x000000ff0500720c */ /* 0x040fe40003f64270 */
[C---:B------:R-:W-:Y:S02]  /*5080*/  ISETP.GT.AND P4, PT, R5.reuse, 0x1, PT ;  /* 0x000000010500780c */ /* 0x040fe40003f84270 */
[----:B------:R-:W-:Y:S02]  /*5090*/  FSEL R9, R120, -INF , P3 ;  /* 0xff80000078097808 */ /* 0x000fe40001800000 */
        /* <DEDUP_REMOVED lines=15> */
[----:B------:R-:W-:Y:S01]  /*5190*/  ISETP.GT.AND P4, PT, R5, 0x19, PT ;  /* 0x000000190500780c */ /* 0x000fe20003f84270 */
[----:B------:R-:W-:Y:S02]  /*51a0*/  WARPGROUP.DEPBAR.LE gsb0, 0x0 ;  /* 0x00008000000079c5 */ /* 0x000fe40000010000 */
[----:B------:R-:W-:Y:S01]  /*51b0*/  FSEL R132, R132, -INF , P3 ;  /* 0xff80000084847808 */ /* 0x000fe20001800000 */
[----:B------:R-:W-:Y:S01]  /*51c0*/  WARPGROUP.ARRIVE ;  /* 0x00000000000079c5 */ /* 0x000fe20000000000 */
[----:B------:R-:W-:Y:S02]  /*51d0*/  FMNMX.FTZ R11, R129, R10, !PT ;  /* 0x0000000a810b7209 */ /* 0x000fe40007810000 */
[----:B------:R-:W-:Y:S02]  /*51e0*/  ISETP.GT.AND P3, PT, R5, 0x20, PT ;  /* 0x000000200500780c */ /* 0x000fe40003f64270 */
[----:B------:R-:W-:Y:S01]  /*51f0*/  FSEL R133, R133, -INF , P4 ;  /* 0xff80000085857808 */ /* 0x000fe20002000000 */
[----:B------:R-:W-:Y:S01]  /*5200*/  QGMMA.64x64x32.F32.E4M3.E4M3 R24, R140, gdesc[UR4], R24, gsb0 ;  /* 0x00e000048c187df3 */ /* 0x000fe20008000818 */
[----:B------:R-:W-:Y:S01]  /*5210*/  FMNMX.FTZ R10, R132, R11, !PT ;  /* 0x0000000b840a7209 */ /* 0x000fe20007810000 */
        /* <DEDUP_REMOVED lines=39> */
[----:B------:R-:W-:Y:S01]  /*5490*/  FSEL R96, R96, -INF , P3 ;  /* 0xff80000060607808 */ /* 0x000fe20001800000 */
[----:B------:R-:W-:-:S02]  /*54a0*/  WARPGROUP.DEPBAR.LE gsb0, 0x0 ;  /* 0x00008000000079c5 */ /* 0x000fc40000010000 */
[----:B------:R-:W-:Y:S01]  /*54b0*/  FMNMX.FTZ R11, R93, R10, !PT ;  /* 0x0000000a5d0b7209 */ /* 0x000fe20007810000 */
[----:B------:R-:W-:Y:S01]  /*54c0*/  WARPGROUP.ARRIVE ;  /* 0x00000000000079c5 */ /* 0x000fe20000000000 */
[----:B------:R-:W-:Y:S02]  /*54d0*/  ISETP.GT.AND P3, PT, R5, 0x58, PT ;  /* 0x000000580500780c */ /* 0x000fe40003f64270 */
[----:B------:R-:W-:Y:S02]  /*54e0*/  FSEL R97, R97, -INF , P4 ;  /* 0xff80000061617808 */ /* 0x000fe40002000000 */
[----:B------:R-:W-:Y:S01]  /*54f0*/  FMNMX.FTZ R10, R96, R11, !PT ;  /* 0x0000000b600a7209 */ /* 0x000fe20007810000 */
[----:B------:R-:W-:Y:S01]  /*5500*/  QGMMA.64x64x32.F32.E4M3.E4M3 R24, R136, gdesc[UR4], R24, gsb0 ;  /* 0x00e0000488187df3 */ /* 0x000fe20008000818 */
        /* <DEDUP_REMOVED lines=38> */
[----:B------:R-:W-:Y:S01]  /*5770*/  FMNMX.FTZ R11, R57, R10, !PT ;  /* 0x0000000a390b7209 */ /* 0x000fe20007810000 */
[----:B------:R-:W-:Y:S02]  /*5780*/  WARPGROUP.DEPBAR.LE gsb0, 0x0 ;  /* 0x00008000000079c5 */ /* 0x000fe40000010000 */
[----:B------:R-:W-:Y:S02]  /*5790*/  ISETP.GT.AND P3, PT, R5, 0x90, PT ;  /* 0x000000900500780c */ /* 0x000fe40003f64270 */
[----:B------:R-:W-:Y:S02]  /*57a0*/  FSEL R61, R61, -INF , P5 ;  /* 0xff8000003d3d7808 */ /* 0x000fe40002800000 */
[----:B------:R-:W-:Y:S02]  /*57b0*/  FMNMX.FTZ R10, R60, R11, !PT ;  /* 0x0000000b3c0a7209 */ /* 0x000fe40007810000 */
[C---:B------:R-:W-:Y:S02]  /*57c0*/  ISETP.GT.AND P4, PT, R5.reuse, 0x91, PT ;  /* 0x000000910500780c */ /* 0x040fe40003f84270 */
[----:B------:R-:W-:-:S02]  /*57d0*/  ISETP.GT.AND P6, PT, R5, 0x98, PT ;  /* 0x000000980500780c */ /* 0x000fc40003fc4270 */
        /* <DEDUP_REMOVED lines=9> */
[C---:B------:R-:W-:Y:S02]  /*5870*/  ISETP.GT.AND P5, PT, R6.reuse, RZ, PT ;  /* 0x000000ff0600720c */ /* 0x040fe40003fa4270 */
[----:B------:R-:W-:Y:S02]  /*5880*/  FMNMX.FTZ R11, R69, R10, !PT ;  /* 0x0000000a450b7209 */ /* 0x000fe40007810000 */
[----:B------:R-:W-:-:S02]  /*5890*/  ISETP.GT.AND P4, PT, R6, 0x1, PT ;  /* 0x000000010600780c */ /* 0x000fc40003f84270 */
[----:B------:R-:W-:Y:S01]  /*58a0*/  FSEL R21, R122, -INF , P5 ;  /* 0xff8000007a157808 */ /* 0x000fe20002800000 */
[----:B------:R-:W0:Y:S01]  /*58b0*/  SHFL.BFLY PT, R10, R11, 0x2, 0x1f ;  /* 0x0c401f000b0a7f89 */ /* 0x000e2200000e0000 */
[C---:B------:R-:W-:Y:S02]  /*58c0*/  ISETP.GT.AND P6, PT, R6.reuse, 0x8, PT ;  /* 0x000000080600780c */ /* 0x040fe40003fc4270 */
[----:B------:R-:W-:Y:S02]  /*58d0*/  FSEL R123, R123, -INF , P4 ;  /* 0xff8000007b7b7808 */ /* 0x000fe40002000000 */
[----:B------:R-:W-:Y:S02]  /*58e0*/  FMNMX.FTZ R120, R21, R2, !PT ;  /* 0x0000000215787209 */ /* 0x000fe40007810000 */
[----:B------:R-:W-:Y:S02]  /*58f0*/  ISETP.GT.AND P5, PT, R6, 0x9, PT ;  /* 0x000000090600780c */ /* 0x000fe40003fa4270 */
        /* <DEDUP_REMOVED lines=8> */
[----:B0-----:R-:W-:Y:S01]  /*5980*/  FMNMX.FTZ R12, R11, R10, !PT ;  /* 0x0000000a0b0c7209 */ /* 0x001fe20007810000 */
[----:B------:R-:W-:Y:S01]  /*5990*/  IMAD.U32 R10, RZ, RZ, UR43 ;  /* 0x0000002bff0a7e24 */ /* 0x000fe2000f8e00ff */
[----:B------:R-:W-:Y:S02]  /*59a0*/  FSEL R134, R134, -INF , P5 ;  /* 0xff80000086867808 */ /* 0x000fe40002800000 */
[----:B------:R-:W-:Y:S01]  /*59b0*/  FSEL R135, R135, -INF , P4 ;  /* 0xff80000087877808 */ /* 0x000fe20002000000 */
[----:B------:R-:W0:Y:S01]  /*59c0*/  SHFL.BFLY PT, R5, R12, 0x1, 0x1f ;  /* 0x0c201f000c057f89 */ /* 0x000e2200000e0000 */
[C---:B------:R-:W-:Y:S02]  /*59d0*/  ISETP.GT.AND P5, PT, R6.reuse, 0x20, PT ;  /* 0x000000200600780c */ /* 0x040fe40003fa4270 */
[----:B------:R-:W-:-:S02]  /*59e0*/  ISETP.GT.AND P4, PT, R6, 0x21, PT ;  /* 0x000000210600780c */ /* 0x000fc40003f84270 */
[----:B------:R-:W-:Y:S02]  /*59f0*/  ISETP.GT.AND P6, PT, R6, 0x28, PT ;  /* 0x000000280600780c */ /* 0x000fe40003fc4270 */
[----:B------:R-:W-:Y:S02]  /*5a00*/  FSEL R107, R107, -INF , P4 ;  /* 0xff8000006b6b7808 */ /* 0x000fe40002000000 */
[----:B------:R-:W-:Y:S02]  /*5a10*/  FSEL R110, R110, -INF , P6 ;  /* 0xff8000006e6e7808 */ /* 0x000fe40003000000 */
[C---:B------:R-:W-:Y:S02]  /*5a20*/  ISETP.GT.AND P4, PT, R6.reuse, 0x30, PT ;  /* 0x000000300600780c */ /* 0x040fe40003f84270 */
[----:B------:R-:W-:Y:S02]  /*5a30*/  ISETP.GT.AND P6, PT, R6, 0x31, PT ;  /* 0x000000310600780c */ /* 0x000fe40003fc4270 */
[----:B------:R-:W-:-:S02]  /*5a40*/  FSEL R114, R114, -INF , P4 ;  /* 0xff80000072727808 */ /* 0x000fc40002000000 */
[----:B------:R-:W-:Y:S02]  /*5a50*/  FSEL R115, R115, -INF , P6 ;  /* 0xff80000073737808 */ /* 0x000fe40003000000 */
[C---:B------:R-:W-:Y:S02]  /*5a60*/  ISETP.GT.AND P4, PT, R6.reuse, 0x39, PT ;  /* 0x000000390600780c */ /* 0x040fe40003f84270 */
[----:B------:R-:W-:Y:S02]  /*5a70*/  ISETP.GT.AND P6, PT, R6, 0x48, PT ;  /* 0x000000480600780c */ /* 0x000fe40003fc4270 */
[----:B------:R-:W-:Y:S02]  /*5a80*/  FSEL R119, R119, -INF , P4 ;  /* 0xff80000077777808 */ /* 0x000fe40002000000 */
[----:B0-----:R-:W-:Y:S02]  /*5a90*/  FMNMX.FTZ R5, R12, R5, !PT ;  /* 0x000000050c057209 */ /* 0x001fe40007810000 */
[----:B------:R-:W-:-:S02]  /*5aa0*/  ISETP.GT.AND P4, PT, R6, 0x41, PT ;  /* 0x000000410600780c */ /* 0x000fc40003f84270 */
[C---:B------:R-:W-:Y:S01]  /*5ab0*/  FSETP.NEU.FTZ.AND P3, PT, R5.reuse, -INF , PT ;  /* 0xff8000000500780b */ /* 0x040fe20003f7d000 */
[----:B------:R-:W-:-:S01]  /*5ac0*/  FFMA.FTZ R10, R5, R10, -8 ;  /* 0xc1000000050a7423 */ /* 0x000fc2000001000a */
[----:B------:R-:W-:Y:S02]  /*5ad0*/  FSEL R91, R91, -INF , P4 ;  /* 0xff8000005b5b7808 */ /* 0x000fe40002000000 */
[----:B------:R-:W-:Y:S02]  /*5ae0*/  FSEL R94, R94, -INF , P6 ;  /* 0xff8000005e5e7808 */ /* 0x000fe40003000000 */
[----:B------:R-:W-:Y:S02]  /*5af0*/  FSEL R10, R10, RZ, P3 ;  /* 0x000000ff0a0a7208 */ /* 0x000fe40001800000 */
[C---:B------:R-:W-:Y:S02]  /*5b00*/  ISETP.GT.AND P4, PT, R6.reuse, 0x50, PT ;  /* 0x000000500600780c */ /* 0x040fe40003f84270 */
        /* <DEDUP_REMOVED lines=81> */
[----:B------:R0:W-:Y:S01]  /*6020*/  MUFU.EX2 R106, R122 ;  /* 0x0000007a006a7308 */ /* 0x0001e20000000800 */
[----:B------:R-:W-:-:S02]  /*6030*/  FMNMX.FTZ R121, R99, R120, !PT ;  /* 0x0000007863797209 */ /* 0x000fc40007810000 */
[----:B------:R-:W-:Y:S02]  /*6040*/  ISETP.GT.AND P5, PT, R6, 0x69, PT ;  /* 0x000000690600780c */ /* 0x000fe40003fa4270 */
[----:B------:R-:W-:Y:S02]  /*6050*/  FMNMX.FTZ R120, R102, R121, !PT ;  /* 0x0000007966787209 */ /* 0x000fe40007810000 */
[----:B------:R-:W-:Y:S01]  /*6060*/  FSEL R78, R78, -INF , P6 ;  /* 0xff8000004e4e7808 */ /* 0x000fe20003000000 */
[----:B------:R-:W-:Y:S01]  /*6070*/  MUFU.EX2 R9, R9 ;  /* 0x0000000900097308 */ /* 0x000fe20000000800 */
[----:B------:R-:W-:Y:S02]  /*6080*/  FMNMX.FTZ R121, R103, R120, !PT ;  /* 0x0000007867797209 */ /* 0x000fe40007810000 */
[----:B------:R-:W-:Y:S02]  /*6090*/  ISETP.GT.AND P4, PT, R6, 0x70, PT ;  /* 0x000000700600780c */ /* 0x000fe40003f84270 */
[----:B------:R-:W-:-:S02]  /*60a0*/  FMNMX.FTZ R120, R74, R121, !PT ;  /* 0x000000794a787209 */ /* 0x000fc40007810000 */
[----:B------:R-:W-:Y:S01]  /*60b0*/  FSEL R79, R79, -INF , P5 ;  /* 0xff8000004f4f7808 */ /* 0x000fe20002800000 */
[----:B------:R-:W-:Y:S01]  /*60c0*/  MUFU.EX2 R12, R12 ;  /* 0x0000000c000c7308 */ /* 0x000fe20000000800 */
[----:B------:R-:W-:Y:S02]  /*60d0*/  FMNMX.FTZ R121, R75, R120, !PT ;  /* 0x000000784b797209 */ /* 0x000fe40007810000 */
[----:B------:R-:W-:Y:S02]  /*60e0*/  ISETP.GT.AND P6, PT, R6, 0x71, PT ;  /* 0x000000710600780c */ /* 0x000fe40003fc4270 */
[----:B------:R-:W-:Y:S02]  /*60f0*/  FMNMX.FTZ R120, R78, R121, !PT ;  /* 0x000000794e787209 */ /* 0x000fe40007810000 */
[----:B------:R-:W-:Y:S01]  /*6100*/  FSEL R82, R82, -INF , P4 ;  /* 0xff80000052527808 */ /* 0x000fe20002000000 */
        /* <DEDUP_REMOVED lines=9> */
[----:B------:R-:W-:Y:S01]  /*61a0*/  FSEL R87, R87, -INF , P4 ;  /* 0xff80000057577808 */ /* 0x000fe20002000000 */
[----:B------:R-:W-:Y:S01]  /*61b0*/  MUFU.EX2 R13, R13 ;  /* 0x0000000d000d7308 */ /* 0x000fe20000000800 */
[----:B------:R-:W-:Y:S02]  /*61c0*/  ISETP.GT.AND P5, PT, R6, 0x80, PT ;  /* 0x000000800600780c */ /* 0x000fe40003fa4270 */
        /* <DEDUP_REMOVED lines=13> */
[----:B------:R-:W-:Y:S01]  /*62a0*/  MUFU.EX2 R20, R20 ;  /* 0x0000001400147308 */ /* 0x000fe20000000800 */
[----:B------:R-:W-:Y:S02]  /*62b0*/  FSEL R63, R63, -INF , P5 ;  /* 0xff8000003f3f7808 */ /* 0x000fe40002800000 */
[----:B------:R-:W-:Y:S02]  /*62c0*/  FMNMX.FTZ R120, R62, R121, !PT ;  /* 0x000000793e787209 */ /* 0x000fe40007810000 */
[----:B------:R-:W-:Y:S02]  /*62d0*/  ISETP.GT.AND P6, PT, R6, 0x91, PT ;  /* 0x000000910600780c */ /* 0x000fe40003fc4270 */
[----:B------:R-:W-:Y:S01]  /*62e0*/  FSEL R66, R66, -INF , P4 ;  /* 0xff80000042427808 */ /* 0x000fe20002000000 */
[----:B------:R-:W-:Y:S01]  /*62f0*/  MUFU.EX2 R104, R104 ;  /* 0x0000006800687308 */ /* 0x000fe20000000800 */
[----:B------:R-:W-:-:S02]  /*6300*/  FMNMX.FTZ R121, R63, R120, !PT ;  /* 0x000000783f797209 */ /* 0x000fc40007810000 */
[C---:B------:R-:W-:Y:S02]  /*6310*/  ISETP.GT.AND P5, PT, R6.reuse, 0x98, PT ;  /* 0x000000980600780c */ /* 0x040fe40003fa4270 */
[----:B------:R-:W-:Y:S02]  /*6320*/  ISETP.GT.AND P4, PT, R6, 0x99, PT ;  /* 0x000000990600780c */ /* 0x000fe40003f84270 */
[----:B------:R-:W-:Y:S01]  /*6330*/  FSEL R67, R67, -INF , P6 ;  /* 0xff80000043437808 */ /* 0x000fe20003000000 */
[----:B------:R-:W-:Y:S01]  /*6340*/  MUFU.EX2 R105, R105 ;  /* 0x0000006900697308 */ /* 0x000fe20000000800 */
[----:B------:R-:W-:Y:S02]  /*6350*/  FMNMX.FTZ R6, R66, R121, !PT ;  /* 0x0000007942067209 */ /* 0x000fe40007810000 */
[----:B------:R-:W-:Y:S02]  /*6360*/  FSEL R70, R70, -INF , P5 ;  /* 0xff80000046467808 */ /* 0x000fe40002800000 */
[----:B------:R-:W-:-:S02]  /*6370*/  FMNMX.FTZ R121, R67, R6, !PT ;  /* 0x0000000643797209 */ /* 0x000fc40007810000 */
[----:B------:R-:W-:Y:S01]  /*6380*/  FSEL R71, R71, -INF , P4 ;  /* 0xff80000047477808 */ /* 0x000fe20002000000 */
[----:B------:R-:W-:Y:S01]  /*6390*/  MUFU.EX2 R109, R109 ;  /* 0x0000006d006d7308 */ /* 0x000fe20000000800 */
[----:B------:R-:W-:-:S04]  /*63a0*/  FMNMX.FTZ R6, R70, R121, !PT ;  /* 0x0000007946067209 */ /* 0x000fc80007810000 */
[----:B------:R-:W-:-:S03]  /*63b0*/  FMNMX.FTZ R6, R71, R6, !PT ;  /* 0x0000000647067209 */ /* 0x000fc60007810000 */
[----:B------:R-:W-:Y:S02]  /*63c0*/  MUFU.EX2 R112, R112 ;  /* 0x0000007000707308 */ /* 0x000fe40000000800 */
[----:B------:R-:W1:Y:S06]  /*63d0*/  SHFL.BFLY PT, R121, R6, 0x2, 0x1f ;  /* 0x0c401f0006797f89 */ /* 0x000e6c00000e0000 */
[----:B------:R-:W-:Y:S08]  /*63e0*/  MUFU.EX2 R113, R113 ;  /* 0x0000007100717308 */ /* 0x000ff00000000800 */
[----:B------:R-:W-:Y:S08]  /*63f0*/  MUFU.EX2 R116, R116 ;  /* 0x0000007400747308 */ /* 0x000ff00000000800 */
[----:B------:R-:W-:Y:S01]  /*6400*/  MUFU.EX2 R117, R117 ;  /* 0x0000007500757308 */ /* 0x000fe20000000800 */
[----:B-1----:R-:W-:-:S05]  /*6410*/  FMNMX.FTZ R121, R6, R121, !PT ;  /* 0x0000007906797209 */ /* 0x002fca0007810000 */
[----:B------:R-:W1:Y:S02]  /*6420*/  SHFL.BFLY PT, R6, R121, 0x1, 0x1f ;  /* 0x0c201f0079067f89 */ /* 0x000e6400000e0000 */
[----:B------:R-:W-:Y:S08]  /*6430*/  MUFU.EX2 R88, R88 ;  /* 0x0000005800587308 */ /* 0x000ff00000000800 */
[----:B------:R-:W-:Y:S08]  /*6440*/  MUFU.EX2 R89, R89 ;  /* 0x0000005900597308 */ /* 0x000ff00000000800 */
[----:B------:R-:W-:Y:S01]  /*6450*/  MUFU.EX2 R92, R92 ;  /* 0x0000005c005c7308 */ /* 0x000fe20000000800 */
[----:B-1----:R-:W-:Y:S01]  /*6460*/  FMNMX.FTZ R6, R121, R6, !PT ;  /* 0x0000000679067209 */ /* 0x002fe20007810000 */
[----:B------:R-:W-:-:S06]  /*6470*/  IMAD.U32 R121, RZ, RZ, UR43 ;  /* 0x0000002bff797e24 */ /* 0x000fcc000f8e00ff */
[----:B------:R-:W-:Y:S01]  /*6480*/  MUFU.EX2 R93, R93 ;  /* 0x0000005d005d7308 */ /* 0x000fe20000000800 */
[C---:B------:R-:W-:Y:S01]  /*6490*/  FSETP.NEU.FTZ.AND P4, PT, R6.reuse, -INF , PT ;  /* 0xff8000000600780b */ /* 0x040fe20003f9d000 */
[----:B------:R-:W-:-:S03]  /*64a0*/  FFMA.FTZ R120, R6, R121, -8 ;  /* 0xc100000006787423 */ /* 0x000fc60000010079 */
[----:B------:R-:W-:Y:S02]  /*64b0*/  FSEL R129, R6, RZ, P4 ;  /* 0x000000ff06817208 */ /* 0x000fe40002000000 */
[----:B------:R-:W-:Y:S01]  /*64c0*/  FSEL R10, R120, RZ, P4 ;  /* 0x000000ff780a7208 */ /* 0x000fe20002000000 */
[----:B------:R-:W-:Y:S02]  /*64d0*/  MUFU.EX2 R96, R96 ;  /* 0x0000006000607308 */ /* 0x000fe40000000800 */
[----:B------:R-:W-:-:S02]  /*64e0*/  FADD.FTZ R129, -R129, R2 ;  /* 0x0000000281817221 */ /* 0x000fc40000010100 */
[--C-:B0-----:R-:W-:Y:S01]  /*64f0*/  FFMA.FTZ R122, R127, UR43, -R10.reuse ;  /* 0x0000002b7f7a7c23 */ /* 0x101fe2000801080a */
[----:B------:R-:W-:Y:S01]  /*6500*/  FSEL R127, R5, RZ, P3 ;  /* 0x000000ff057f7208 */ /* 0x000fe20001800000 */
[--C-:B------:R-:W-:Y:S01]  /*6510*/  FFMA.FTZ R120, R21, UR43, -R10.reuse ;  /* 0x0000002b15787c23 */ /* 0x100fe2000801080a */
[----:B------:R-:W-:-:S01]  /*6520*/  FFMA.FTZ R21, R123, UR43, -R10 ;  /* 0x0000002b7b157c23 */ /* 0x000fc2000801080a */
[--C-:B------:R-:W-:Y:S01]  /*6530*/  FFMA.FTZ R121, R126, UR43, -R10.reuse ;  /* 0x0000002b7e797c23 */ /* 0x100fe2000801080a */
[----:B------:R-:W-:-:S01]  /*6540*/  FFMA.FTZ R123, R130, UR43, -R10 ;  /* 0x0000002b827b7c23 */ /* 0x000fc2000801080a */
[----:B------:R-:W-:Y:S01]  /*6550*/  FADD.FTZ R127, -R127, R0 ;  /* 0x000000007f7f7221 */ /* 0x000fe20000010100 */
[----:B------:R-:W-:Y:S01]  /*6560*/  MUFU.EX2 R122, R122 ;  /* 0x0000007a007a7308 */ /* 0x000fe20000000800 */
[----:B------:R-:W-:-:S01]  /*6570*/  FFMA.FTZ R124, R131, UR43, -R10 ;  /* 0x0000002b837c7c23 */ /* 0x000fc2000801080a */
[--C-:B------:R-:W-:Y:S01]  /*6580*/  FFMA.FTZ R125, R134, UR43, -R10.reuse ;  /* 0x0000002b867d7c23 */ /* 0x100fe2000801080a */
[----:B------:R-:W-:Y:S01]  /*6590*/  FMUL.FTZ R128, R127, UR43 ;  /* 0x0000002b7f807c20 */ /* 0x000fe20008410000 */
[----:B------:R-:W-:Y:S01]  /*65a0*/  FMUL.FTZ R127, R129, UR43 ;  /* 0x0000002b817f7c20 */ /* 0x000fe20008410000 */
        /* <DEDUP_REMOVED lines=37> */
[----:B------:R-:W-:Y:S01]  /*6800*/  FADD.FTZ R3, R11, R102 ;  /* 0x000000660b037221 */ /* 0x000fe20000010000 */
[----:B------:R-:W-:-:S01]  /*6810*/  FFMA.FTZ R66, R66, UR43, -R10 ;  /* 0x0000002b42427c23 */ /* 0x000fc2000801080a */
[----:B------:R-:W-:Y:S01]  /*6820*/  FFMA.FTZ R67, R67, UR43, -R10 ;  /* 0x0000002b43437c23 */ /* 0x000fe2000801080a */
[----:B------:R-:W-:-:S02]  /*6830*/  IMAD.U32 R128, RZ, RZ, UR21 ;  /* 0x00000015ff807e24 */ /* 0x000fc4000f8e00ff */
[--C-:B------:R-:W-:Y:S01]  /*6840*/  FFMA.FTZ R70, R70, UR43, -R10.reuse ;  /* 0x0000002b46467c23 */ /* 0x100fe2000801080a */
[----:B------:R-:W-:-:S01]  /*6850*/  FFMA.FTZ R71, R71, UR43, -R10 ;  /* 0x0000002b47477c23 */ /* 0x000fc2000801080a */
[----:B------:R-:W1:Y:S01]  /*6860*/  MUFU.EX2 R123, R123 ;  /* 0x0000007b007b7308 */ /* 0x000e620000000800 */
[----:B0-----:R-:W-:-:S07]  /*6870*/  FADD.FTZ R4, R21, R4 ;  /* 0x0000000415047221 */ /* 0x001fce0000010000 */
[----:B------:R-:W0:Y:S01]  /*6880*/  MUFU.EX2 R124, R124 ;  /* 0x0000007c007c7308 */ /* 0x000e220000000800 */
[----:B--2---:R-:W-:-:S01]  /*6890*/  FADD.FTZ R129, R121, R4 ;  /* 0x0000000479817221 */ /* 0x004fc20000010000 */
[----:B------:R-:W-:-:S03]  /*68a0*/  FADD.FTZ R4, R14, R3 ;  /* 0x000000030e047221 */ /* 0x000fc60000010000 */
[----:B------:R-:W-:Y:S01]  /*68b0*/  FADD.FTZ R102, R122, R129 ;  /* 0x000000817a667221 */ /* 0x000fe20000010000 */
[----:B------:R-:W-:-:S02]  /*68c0*/  FADD.FTZ R3, R13, R4 ;  /* 0x000000040d037221 */ /* 0x000fc40000010000 */
[----:B------:R-:W2:Y:S01]  /*68d0*/  MUFU.EX2 R125, R125 ;  /* 0x0000007d007d7308 */ /* 0x000ea20000000800 */
[----:B-1----:R-:W-:-:S01]  /*68e0*/  FADD.FTZ R129, R123, R102 ;  /* 0x000000667b817221 */ /* 0x002fc20000010000 */
[----:B------:R-:W-:-:S04]  /*68f0*/  FADD.FTZ R4, R8, R3 ;  /* 0x0000000308047221 */ /* 0x000fc80000010000 */
[----:B------:R-:W-:Y:S02]  /*6900*/  FADD.FTZ R3, R15, R4 ;  /* 0x000000040f037221 */ /* 0x000fe40000010000 */
[----:B------:R-:W1:Y:S01]  /*6910*/  MUFU.EX2 R126, R126 ;  /* 0x0000007e007e7308 */ /* 0x000e620000000800 */
[----:B0-----:R-:W-:-:S01]  /*6920*/  FADD.FTZ R102, R124, R129 ;  /* 0x000000817c667221 */ /* 0x001fc20000010000 */
[----:B------:R-:W-:-:S04]  /*6930*/  FADD.FTZ R3, R20, R3 ;  /* 0x0000000314037221 */ /* 0x000fc80000010000 */
[----:B------:R-:W-:Y:S02]  /*6940*/  FADD.FTZ R4, R104, R3 ;  /* 0x0000000368047221 */ /* 0x000fe40000010000 */
[----:B------:R-:W0:Y:S01]  /*6950*/  MUFU.EX2 R108, R108 ;  /* 0x0000006c006c7308 */ /* 0x000e220000000800 */
[----:B--2---:R-:W-:-:S01]  /*6960*/  FADD.FTZ R129, R125, R102 ;  /* 0x000000667d817221 */ /* 0x004fc20000010000 */
[----:B------:R-:W-:-:S04]  /*6970*/  FADD.FTZ R3, R105, R4 ;  /* 0x0000000469037221 */ /* 0x000fc80000010000 */
[----:B------:R-:W-:Y:S02]  /*6980*/  FADD.FTZ R4, R106, R3 ;  /* 0x000000036a047221 */ /* 0x000fe40000010000 */
        /* <DEDUP_REMOVED lines=117> */
.L_x_1671:
        /* <DEDUP_REMOVED lines=83> */
[----:B------:R-:W-:Y:S01]  /*7610*/  IMAD.MOV.U32 R2, RZ, RZ, R6 ;  /* 0x000000ffff027224 */ /* 0x000fe200078e0006 */
[----:B------:R-:W-:Y:S01]  /*7620*/  UMOV UR47, UR23 ;  /* 0x00000017002f7c82 */ /* 0x000fe20008000000 */
[----:B------:R-:W-:Y:S01]  /*7630*/  IMAD.MOV.U32 R0, RZ, RZ, R5 ;  /* 0x000000ffff007224 */ /* 0x000fe200078e0005 */
[----:B------:R-:W-:-:S06]  /*7640*/  UMOV UR48, UR22 ;  /* 0x0000001600307c82 */ /* 0x000fcc0008000000 */
.L_x_1662:
[----:B------:R-:W-:-:S06]  /*7650*/  UISETP.GE.AND UP0, UPT, UR20, UR42, UPT ;  /* 0x0000002a1400728c */ /* 0x000fcc000bf06270 */
[----:B------:R-:W-:-:S13]  /*7660*/  PLOP3.LUT P2, PT, PT, PT, UP0, 0x80, 0x0 ;  /* 0x000000000000781c */ /* 0x000fda0003f4f008 */
[----:B------:R-:W-:Y:S05]  /*7670*/  @!P2 BRA `(.L_x_1673) ;  /* 0x00000020009ca947 */ /* 0x000fea0003800000 */
[----:B------:R-:W-:Y:S01]  /*7680*/  IMAD.MOV.U32 R5, RZ, RZ, R2 ;  /* 0x000000ffff057224 */ /* 0x000fe200078e0002 */
[----:B------:R-:W-:Y:S01]  /*7690*/  UMOV UR22, UR48 ;  /* 0x0000003000167c82 */ /* 0x000fe20008000000 */
[----:B------:R-:W-:Y:S01]  /*76a0*/  IMAD.MOV.U32 R6, RZ, RZ, R0 ;  /* 0x000000ffff067224 */ /* 0x000fe200078e0000 */
[----:B------:R-:W-:-:S06]  /*76b0*/  UMOV UR21, UR47 ;  /* 0x0000002f00157c82 */ /* 0x000fcc0008000000 */
.L_x_1683:
[----:B------:R-:W-:-:S04]  /*76c0*/  UIADD3 UR47, UR21, 0x1, URZ ;  /* 0x00000001152f7890 */ /* 0x000fc8000fffe03f */
[----:B------:R-:W-:-:S04]  /*76d0*/  UISETP.NE.AND UP0, UPT, UR47, 0x2, UPT ;  /* 0x000000022f00788c */ /* 0x000fc8000bf05270 */
[----:B------:R-:W-:Y:S02]  /*76e0*/  USEL UR48, URZ, 0x1, UP0 ;  /* 0x000000013f307887 */ /* 0x000fe40008000000 */
[----:B------:R-:W-:Y:S02]  /*76f0*/  USEL UR47, UR47, URZ, UP0 ;  /* 0x0000003f2f2f7287 */ /* 0x000fe40008000000 */
[----:B------:R-:W-:Y:S01]  /*7700*/  ULOP3.LUT UR48, UR22, UR48, URZ, 0x3c, !UPT ;  /* 0x0000003016307292 */ /* 0x000fe2000f8e3c3f */
[----:B------:R-:W-:Y:S11]  /*7710*/  @!P1 BRA `(.L_x_1674) ;  /* 0x0000000000049947 */ /* 0x000ff60003800000 */
[----:B------:R-:W-:Y:S01]  /*7720*/  BPT.TRAP 0x1 ;  /* 0x000000040000795c */ /* 0x000fe20000300000 */
.L_x_1674:
[----:B------:R-:W-:Y:S01]  /*7730*/  ULEA UR6, UR47, UR45, 0x3 ;  /* 0x0000002d2f067291 */ /* 0x000fe2000f8e183f */
[----:B------:R-:W-:-:S05]  /*7740*/  IMAD.U32 R0, RZ, RZ, UR48 ;  /* 0x00000030ff007e24 */ /* 0x000fca000f8e00ff */
[----:B------:R-:W-:-:S04]  /*7750*/  SHF.L.U32 R0, R0, 0x1f, RZ ;  /* 0x0000001f00007819 */ /* 0x000fc800000006ff */
[----:B------:R0:W1:Y:S01]  /*7760*/  SYNCS.PHASECHK.TRANS64.TRYWAIT P2, [UR6+0x13230], R0 ;  /* 0x01323000ff0075a7 */ /* 0x0000620008040146 */
[----:B------:R-:W-:Y:S05]  /*7770*/  @!P1 BRA `(.L_x_1675) ;  /* 0x0000000000049947 */ /* 0x000fea0003800000 */
[----:B------:R-:W-:Y:S01]  /*7780*/  BPT.TRAP 0x1 ;  /* 0x000000040000795c */ /* 0x000fe20000300000 */
.L_x_1675:
[----:B-1----:R-:W-:Y:S05]  /*7790*/  @P2 BRA `(.L_x_1676) ;  /* 0x0000000000082947 */ /* 0x002fea0003800000 */
[----:B------:R-:W1:Y:S02]  /*77a0*/  SYNCS.PHASECHK.TRANS64.TRYWAIT P2, [UR6+0x13230], R0 ;  /* 0x01323000ff0075a7 */ /* 0x000e640008040146 */
[----:B-1----:R-:W-:Y:S05]  /*77b0*/  @!P2 BRA `(.L_x_1677) ;  /* 0x000000ac00b8a947 */ /* 0x002fea0003800000 */
.L_x_1676:
        /* <DEDUP_REMOVED lines=64> */
.L_x_1678:
[----:B------:R-:W-:Y:S01]  /*7bc0*/  ULEA UR11, UR21, UR45, 0x3 ;  /* 0x0000002d150b7291 */ /* 0x000fe2000f8e183f */
[----:B01----:R-:W-:-:S05]  /*7bd0*/  IMAD.U32 R0, RZ, RZ, UR22 ;  /* 0x00000016ff007e24 */ /* 0x003fca000f8e00ff */
[----:B------:R-:W-:-:S04]  /*7be0*/  SHF.L.U32 R0, R0, 0x1f, RZ ;  /* 0x0000001f00007819 */ /* 0x000fc800000006ff */
[----:B------:R0:W1:Y:S01]  /*7bf0*/  SYNCS.PHASECHK.TRANS64.TRYWAIT P2, [UR11+0x13250], R0 ;  /* 0x01325000ff0075a7 */ /* 0x000062000804014b */
[----:B------:R-:W-:Y:S05]  /*7c00*/  @!P1 BRA `(.L_x_1679) ;  /* 0x0000000000049947 */ /* 0x000fea0003800000 */
[----:B------:R-:W-:Y:S01]  /*7c10*/  BPT.TRAP 0x1 ;  /* 0x000000040000795c */ /* 0x000fe20000300000 */
.L_x_1679:
[----:B-1----:R-:W-:Y:S05]  /*7c20*/  @P2 BRA `(.L_x_1680) ;  /* 0x0000000000082947 */ /* 0x002fea0003800000 */
[----:B------:R-:W1:Y:S02]  /*7c30*/  SYNCS.PHASECHK.TRANS64.TRYWAIT P2, [UR11+0x13250], R0 ;  /* 0x01325000ff0075a7 */ /* 0x000e64000804014b */
[----:B-1----:R-:W-:Y:S05]  /*7c40*/  @!P2 BRA `(.L_x_1681) ;  /* 0x000000a800aca947 */ /* 0x002fea0003800000 */
.L_x_1680:
[----:B------:R-:W-:Y:S01]  /*7c50*/  UIADD3 UR6, UR45, 0x1000, URZ ;  /* 0x000010002d067890 */ /* 0x000fe2000fffe03f */
[----:B------:R-:W-:Y:S01]  /*7c60*/  WARPGROUP.ARRIVE ;  /* 0x00000000000079c5 */ /* 0x000fe20000000000 */
[----:B------:R-:W-:Y:S01]  /*7c70*/  UMOV UR7, 0xc0000010 ;  /* 0xc000001000077882 */ /* 0x000fe20000000000 */
[----:B01----:R-:W-:Y:S01]  /*7c80*/  FMNMX.FTZ R0, R120, R6, !PT ;  /* 0x0000000678007209 */ /* 0x003fe20007810000 */
[----:B------:R-:W-:-:S03]  /*7c90*/  USHF.R.U32.HI UR6, URZ, 0x4, UR6 ;  /* 0x000000043f067899 */ /* 0x000fc60008011606 */
[----:B------:R-:W-:Y:S01]  /*7ca0*/  FMNMX.FTZ R9, R121, R0, !PT ;  /* 0x0000000079097209 */ /* 0x000fe20007810000 */
[----:B------:R-:W-:Y:S01]  /*7cb0*/  ULOP3.LUT UR6, UR6, 0x3fff, URZ, 0xc0, !UPT ;  /* 0x00003fff06067892 */ /* 0x000fe2000f8ec03f */
[----:B------:R-:W-:-:S03]  /*7cc0*/  FMNMX.FTZ R0, R122, R5, !PT ;  /* 0x000000057a007209 */ /* 0x000fc60007810000 */
[----:B------:R-:W-:Y:S01]  /*7cd0*/  ULOP3.LUT UR6, UR6, 0x10000, URZ, 0xfc, !UPT ;  /* 0x0001000006067892 */ /* 0x000fe2000f8efc3f */
[----:B------:R-:W-:Y:S02]  /*7ce0*/  FMNMX.FTZ R11, R123, R0, !PT ;  /* 0x000000007b0b7209 */ /* 0x000fe40007810000 */
[----:B------:R-:W-:Y:S01]  /*7cf0*/  FMNMX.FTZ R0, R124, R9, !PT ;  /* 0x000000097c007209 */ /* 0x000fe20007810000 */
[----:B------:R-:W-:Y:S01]  /*7d00*/  UIMAD UR10, UR21, 0x280, UR6 ;  /* 0x00000280150a78a4 */ /* 0x000fe2000f8e0206 */
[----:B------:R-:W-:Y:S02]  /*7d10*/  FMNMX.FTZ R2, R126, R11, !PT ;  /* 0x0000000b7e027209 */ /* 0x000fe40007810000 */
[----:B------:R-:W-:Y:S02]  /*7d20*/  FMNMX.FTZ R9, R125, R0, !PT ;  /* 0x000000007d097209 */ /* 0x000fe40007810000 */
[----:B------:R-:W-:Y:S02]  /*7d30*/  FMNMX.FTZ R11, R127, R2, !PT ;  /* 0x000000027f0b7209 */ /* 0x000fe40007810000 */
[----:B------:R-:W-:Y:S01]  /*7d40*/  UMOV UR6, UR10 ;  /* 0x0000000a00067c82 */ /* 0x000fe20008000000 */
[----:B------:R-:W-:Y:S01]  /*7d50*/  FMNMX.FTZ R0, R128, R9, !PT ;  /* 0x0000000980007209 */ /* 0x000fe20007810000 */
[----:B------:R-:W-:Y:S01]  /*7d60*/  QGMMA.64x64x32.F32.E4M3.E4M3 R24, R152, gdesc[UR4], R24, gsb0 ;  /* 0x00e0000498187df3 */ /* 0x000fe20008000818 */
[----:B------:R-:W-:Y:S01]  /*7d70*/  UIADD3 UR6, UR10, 0x80, URZ ;  /* 0x000000800a067890 */ /* 0x000fe2000fffe03f */
[----:B------:R-:W-:Y:S01]  /*7d80*/  FMNMX.FTZ R2, R130, R11, !PT ;  /* 0x0000000b82027209 */ /* 0x000fe20007810000 */
[----:B------:R-:W-:Y:S01]  /*7d90*/  UMOV UR7, 0xc0000010 ;  /* 0xc000001000077882 */ /* 0x000fe20000000000 */
        /* <DEDUP_REMOVED lines=38> */
[----:B------:R-:W-:Y:S01]  /*8000*/  WARPGROUP.ARRIVE ;  /* 0x00000000000079c5 */ /* 0x000fe20000000000 */
[----:B------:R-:W-:Y:S02]  /*8010*/  FMNMX.FTZ R11, R103, R2, !PT ;  /* 0x00000002670b7209 */ /* 0x000fe40007810000 */
[----:B------:R-:W-:Y:S02]  /*8020*/  FMNMX.FTZ R0, R72, R9, !PT ;  /* 0x0000000948007209 */ /* 0x000fe40007810000 */
        /* <DEDUP_REMOVED lines=33> */
[----:B------:R-:W-:-:S03]  /*8240*/  FMNMX.FTZ R9, R71, R2, !PT ;  /* 0x0000000247097209 */ /* 0x000fc60007810000 */
[----:B------:R-:W0:Y:S04]  /*8250*/  SHFL.BFLY PT, R11, R8, 0x2, 0x1f ;  /* 0x0c401f00080b7f89 */ /* 0x000e2800000e0000 */
[----:B------:R-:W1:Y:S01]  /*8260*/  SHFL.BFLY PT, R0, R9, 0x2, 0x1f ;  /* 0x0c401f0009007f89 */ /* 0x000e6200000e0000 */
[----:B------:R-:W-:Y:S02]  /*8270*/  WARPGROUP.DEPBAR.LE gsb0, 0x0 ;  /* 0x00008000000079c5 */ /* 0x000fe40000010000 */
[----:B------:R-:W-:-:S06]  /*8280*/  WARPGROUP.ARRIVE ;  /* 0x00000000000079c5 */ /* 0x000fcc0000000000 */
[----:B------:R-:W-:Y:S01]  /*8290*/  QGMMA.64x64x32.F32.E4M3.E4M3 R24, R144, gdesc[UR4], R24, gsb0 ;  /* 0x00e0000490187df3 */ /* 0x000fe20008000818 */
[----:B------:R-:W-:Y:S01]  /*82a0*/  UIADD3 UR6, UR10, 0x180, URZ ;  /* 0x000001800a067890 */ /* 0x000fe2000fffe03f */
[----:B0-----:R-:W-:Y:S01]  /*82b0*/  FMNMX.FTZ R11, R8, R11, !PT ;  /* 0x0000000b080b7209 */ /* 0x001fe20007810000 */
[----:B------:R-:W-:Y:S01]  /*82c0*/  UMOV UR7, 0xc0000010 ;  /* 0xc000001000077882 */ /* 0x000fe20000000000 */
[----:B-1----:R-:W-:Y:S01]  /*82d0*/  FMNMX.FTZ R10, R9, R0, !PT ;  /* 0x00000000090a7209 */ /* 0x002fe20007810000 */
[----:B------:R-:W-:Y:S02]  /*82e0*/  IMAD.U32 R9, RZ, RZ, UR43 ;  /* 0x0000002bff097e24 */ /* 0x000fe4000f8e00ff */
[----:B------:R-:W0:Y:S04]  /*82f0*/  SHFL.BFLY PT, R0, R11, 0x1, 0x1f ;  /* 0x0c201f000b007f89 */ /* 0x000e2800000e0000 */
[----:B------:R-:W1:Y:S01]  /*8300*/  SHFL.BFLY PT, R13, R10, 0x1, 0x1f ;  /* 0x0c201f000a0d7f89 */ /* 0x000e6200000e0000 */
[----:B0-----:R-:W-:-:S02]  /*8310*/  FMNMX.FTZ R0, R11, R0, !PT ;  /* 0x000000000b007209 */ /* 0x001fc40007810000 */
[----:B-1----:R-:W-:-:S03]  /*8320*/  FMNMX.FTZ R2, R10, R13, !PT ;  /* 0x0000000d0a027209 */ /* 0x002fc60007810000 */
[----:B------:R-:W-:Y:S02]  /*8330*/  FADD.FTZ R6, -R0, R6 ;  /* 0x0000000600067221 */ /* 0x000fe40000010100 */
[----:B------:R-:W-:-:S02]  /*8340*/  FADD.FTZ R5, -R2, R5 ;  /* 0x0000000502057221 */ /* 0x000fc40000010100 */
[----:B------:R-:W-:Y:S02]  /*8350*/  FMUL.FTZ R20, R6, UR43 ;  /* 0x0000002b06147c20 */ /* 0x000fe40008410000 */
[----:B------:R-:W-:-:S04]  /*8360*/  FMUL.FTZ R6, R5, UR43 ;  /* 0x0000002b05067c20 */ /* 0x000fc80008410000 */
[----:B------:R-:W-:Y:S08]  /*8370*/  MUFU.EX2 R20, R20 ;  /* 0x0000001400147308 */ /* 0x000ff00000000800 */
[----:B------:R-:W-:Y:S01]  /*8380*/  MUFU.EX2 R6, R6 ;  /* 0x0000000600067308 */ /* 0x000fe20000000800 */
[----:B------:R-:W-:Y:S02]  /*8390*/  WARPGROUP.DEPBAR.LE gsb0, 0x0 ;  /* 0x00008000000079c5 */ /* 0x000fe40000010000 */
[----:B------:R-:W-:-:S06]  /*83a0*/  WARPGROUP.ARRIVE ;  /* 0x00000000000079c5 */ /* 0x000fcc0000000000 */
[----:B------:R-:W-:Y:S01]  /*83b0*/  QGMMA.64x64x32.F32.E4M3.E4M3 R24, R140, gdesc[UR4], R24, gsb0 ;  /* 0x00e000048c187df3 */ /* 0x000fe20008000818 */
[----:B------:R-:W-:Y:S01]  /*83c0*/  UIADD3 UR6, UR10, 0x200, URZ ;  /* 0x000002000a067890 */ /* 0x000fe2000fffe03f */
[----:B------:R-:W-:Y:S01]  /*83d0*/  UMOV UR7, 0xc0000010 ;  /* 0xc000001000077882 */ /* 0x000fe20000000000 */
[----:B------:R-:W-:Y:S02]  /*83e0*/  WARPGROUP.DEPBAR.LE gsb0, 0x0 ;  /* 0x00008000000079c5 */ /* 0x000fe40000010000 */
[----:B------:R-:W-:Y:S01]  /*83f0*/  FFMA.FTZ R140, R0, R9, -8 ;  /* 0xc1000000008c7423 */ /* 0x000fe20000010009 */
[----:B------:R-:W-:-:S03]  /*8400*/  WARPGROUP.ARRIVE ;  /* 0x00000000000079c5 */ /* 0x000fc60000000000 */
[--C-:B------:R-:W-:Y:S01]  /*8410*/  FFMA.FTZ R12, R105, UR43, -R140.reuse ;  /* 0x0000002b690c7c23 */ /* 0x100fe2000801088c */
[----:B------:R-:W-:-:S01]  /*8420*/  FFMA.FTZ R105, R109, UR43, -R140 ;  /* 0x0000002b6d697c23 */ /* 0x000fc2000801088c */
[--C-:B------:R-:W-:Y:S01]  /*8430*/  FFMA.FTZ R109, R117, UR43, -R140.reuse ;  /* 0x0000002b756d7c23 */ /* 0x100fe2000801088c */
[----:B------:R-:W-:-:S01]  /*8440*/  FFMA.FTZ R117, R61, UR43, -R140 ;  /* 0x0000002b3d757c23 */ /* 0x000fc2000801088c */
[--C-:B------:R-:W-:Y:S01]  /*8450*/  FFMA.FTZ R61, R65, UR43, -R140.reuse ;  /* 0x0000002b413d7c23 */ /* 0x100fe2000801088c */
[----:B------:R-:W-:Y:S02]  /*8460*/  IMAD.U32 R65, RZ, RZ, UR43 ;  /* 0x0000002bff417e24 */ /* 0x000fe4000f8e00ff */
[--C-:B------:R-:W-:Y:S01]  /*8470*/  FFMA.FTZ R5, R120, UR43, -R140.reuse ;  /* 0x0000002b78057c23 */ /* 0x100fe2000801088c */
[----:B------:R-:W-:-:S01]  /*8480*/  FFMA.FTZ R120, R124, UR43, -R140 ;  /* 0x0000002b7c787c23 */ /* 0x000fc2000801088c */
[--C-:B------:R-:W-:Y:S01]  /*8490*/  FFMA.FTZ R124, R132, UR43, -R140.reuse ;  /* 0x0000002b847c7c23 */ /* 0x100fe2000801088c */
[----:B------:R-:W-:-:S01]  /*84a0*/  FFMA.FTZ R11, R104, UR43, -R140 ;  /* 0x0000002b680b7c23 */ /* 0x000fc2000801088c */
[----:B------:R-:W-:Y:S01]  /*84b0*/  FFMA.FTZ R104, R108, UR43, -R140 ;  /* 0x0000002b6c687c23 */ /* 0x000fe2000801088c */
[----:B------:R-:W-:-:S01]  /*84c0*/  FFMA.FTZ R132, R2, R65, -8 ;  /* 0xc100000002847423 */ /* 0x000fc20000010041 */
[--C-:B------:R-:W-:Y:S01]  /*84d0*/  FFMA.FTZ R108, R116, UR43, -R140.reuse ;  /* 0x0000002b746c7c23 */ /* 0x100fe2000801088c */
[----:B------:R-:W-:-:S01]  /*84e0*/  FFMA.FTZ R116, R60, UR43, -R140 ;  /* 0x0000002b3c747c23 */ /* 0x000fc2000801088c */
[----:B------:R-:W-:Y:S01]  /*84f0*/  FFMA.FTZ R60, R64, UR43, -R140 ;  /* 0x0000002b403c7c23 */ /* 0x000fe2000801088c */
[----:B------:R-:W-:-:S01]  /*8500*/  FFMA.FTZ R64, R122, UR43, -R132 ;  /* 0x0000002b7a407c23 */ /* 0x000fc20008010884 */
[----:B------:R-:W-:Y:S01]  /*8510*/  FFMA.FTZ R8, R121, UR43, -R140 ;  /* 0x0000002b79087c23 */ /* 0x000fe2000801088c */
[----:B------:R-:W-:-:S01]  /*8520*/  FFMA.FTZ R65, R123, UR43, -R132 ;  /* 0x0000002b7b417c23 */ /* 0x000fc20008010884 */
[----:B------:R-:W0:Y:S01]  /*8530*/  MUFU.EX2 R5, R5 ;  /* 0x0000000500057308 */ /* 0x000e220000000800 */
[----:B------:R-:W-:-:S01]  /*8540*/  FFMA.FTZ R122, R126, UR43, -R132 ;  /* 0x0000002b7e7a7c23 */ /* 0x000fc20008010884 */
[----:B------:R-:W-:Y:S01]  /*8550*/  FFMA.FTZ R121, R125, UR43, -R140 ;  /* 0x0000002b7d797c23 */ /* 0x000fe2000801088c */
[----:B------:R-:W-:-:S01]  /*8560*/  FFMA.FTZ R123, R127, UR43, -R132 ;  /* 0x0000002b7f7b7c23 */ /* 0x000fc20008010884 */
[--C-:B------:R-:W-:Y:S01]  /*8570*/  FFMA.FTZ R9, R128, UR43, -R140.reuse ;  /* 0x0000002b80097c23 */ /* 0x100fe2000801088c */
[----:B------:R-:W-:-:S01]  /*8580*/  FFMA.FTZ R128, R68, UR43, -R140 ;  /* 0x0000002b44807c23 */ /* 0x000fc2000801088c */
[----:B------:R-:W-:Y:S01]  /*8590*/  FFMA.FTZ R68, R130, UR43, -R132 ;  /* 0x0000002b82447c23 */ /* 0x000fe20008010884 */
[----:B------:R-:W-:-:S01]  /*85a0*/  FFMA.FTZ R14, R113, UR43, -R140 ;  /* 0x0000002b710e7c23 */ /* 0x000fc2000801088c */
[----:B------:R-:W1:Y:S01]  /*85b0*/  MUFU.EX2 R64, R64 ;  /* 0x0000004000407308 */ /* 0x000e620000000800 */
[----:B------:R-:W-:-:S01]  /*85c0*/  FFMA.FTZ R10, R129, UR43, -R140 ;  /* 0x0000002b810a7c23 */ /* 0x000fc2000801088c */
[--C-:B------:R-:W-:Y:S01]  /*85d0*/  FFMA.FTZ R113, R85, UR43, -R140.reuse ;  /* 0x0000002b55717c23 */ /* 0x100fe2000801088c */
[----:B------:R-:W-:-:S01]  /*85e0*/  FFMA.FTZ R21, R89, UR43, -R140 ;  /* 0x0000002b59157c23 */ /* 0x000fc2000801088c */
[----:B------:R-:W-:Y:S01]  /*85f0*/  FFMA.FTZ R129, R69, UR43, -R140 ;  /* 0x0000002b45817c23 */ /* 0x000fe2000801088c */
[----:B------:R-:W-:-:S01]  /*8600*/  FFMA.FTZ R85, R115, UR43, -R132 ;  /* 0x0000002b73557c23 */ /* 0x000fc20008010884 */
[----:B------:R-:W-:Y:S01]  /*8610*/  FFMA.FTZ R89, R97, UR43, -R140 ;  /* 0x0000002b61597c23 */ /* 0x000fe2000801088c */
[----:B------:R-:W-:-:S01]  /*8620*/  FFMA.FTZ R69, R131, UR43, -R132 ;  /* 0x0000002b83457c23 */ /* 0x000fc20008010884 */
[----:B------:R-:W2:Y:S01]  /*8630*/  MUFU.EX2 R8, R8 ;  /* 0x0000000800087308 */ /* 0x000ea20000000800 */
[----:B------:R-:W-:-:S01]  /*8640*/  FFMA.FTZ R115, R95, UR43, -R132 ;  /* 0x0000002b5f737c23 */ /* 0x000fc20008010884 */
[----:B------:R-:W-:Y:S01]  /*8650*/  FFMA.FTZ R97, R101, UR43, -R140 ;  /* 0x0000002b65617c23 */ /* 0x000fe2000801088c */
[----:B------:R-:W-:-:S01]  /*8660*/  FFMA.FTZ R95, R99, UR43, -R132 ;  /* 0x0000002b635f7c23 */ /* 0x000fc20008010884 */
[----:B------:R-:W-:Y:S01]  /*8670*/  FFMA.FTZ R101, R77, UR43, -R140 ;  /* 0x0000002b4d657c23 */ /* 0x000fe2000801088c */
[----:B0-----:R-:W-:-:S01]  /*8680*/  FFMA.FTZ R99, R20, R4, R5 ;  /* 0x0000000414637223 */ /* 0x001fc20000010005 */
[----:B------:R-:W-:Y:S01]  /*8690*/  FFMA.FTZ R77, R81, UR43, -R140 ;  /* 0x0000002b514d7c23 */ /* 0x000fe2000801088c */
[----:B------:R-:W-:-:S01]  /*86a0*/  FFMA.FTZ R126, R134, UR43, -R132 ;  /* 0x0000002b867e7c23 */ /* 0x000fc20008010884 */
[----:B------:R-:W0:Y:S01]  /*86b0*/  MUFU.EX2 R65, R65 ;  /* 0x0000004100417308 */ /* 0x000e220000000800 */
[----:B-1----:R-:W-:-:S01]  /*86c0*/  FFMA.FTZ R4, R6, R3, R64 ;  /* 0x0000000306047223 */ /* 0x002fc20000010040 */
[----:B------:R-:W-:Y:S01]  /*86d0*/  FFMA.FTZ R81, R107, UR43, -R132 ;  /* 0x0000002b6b517c23 */ /* 0x000fe20008010884 */
[----:B------:R-:W-:-:S01]  /*86e0*/  FFMA.FTZ R13, R112, UR43, -R140 ;  /* 0x0000002b700d7c23 */ /* 0x000fc2000801088c */
[----:B------:R-:W-:Y:S01]  /*86f0*/  FFMA.FTZ R107, R111, UR43, -R132 ;  /* 0x0000002b6f6b7c23 */ /* 0x000fe20008010884 */
[----:B------:R-:W-:-:S01]  /*8700*/  FFMA.FTZ R112, R84, UR43, -R140 ;  /* 0x0000002b54707c23 */ /* 0x000fc2000801088c */
[----:B------:R-:W-:Y:S01]  /*8710*/  FFMA.FTZ R111, R119, UR43, -R132 ;  /* 0x0000002b776f7c23 */ /* 0x000fe20008010884 */
[----:B------:R-:W-:-:S01]  /*8720*/  FFMA.FTZ R125, R133, UR43, -R140 ;  /* 0x0000002b857d7c23 */ /* 0x000fc2000801088c */
[----:B------:R-:W1:Y:S01]  /*8730*/  MUFU.EX2 R120, R120 ;  /* 0x0000007800787308 */ /* 0x000e620000000800 */
[----:B--2---:R-:W-:-:S01]  /*8740*/  FADD.FTZ R3, R8, R99 ;  /* 0x0000006308037221 */ /* 0x004fc20000010000 */
[----:B------:R-:W-:Y:S01]  /*8750*/  FFMA.FTZ R15, R88, UR43, -R140 ;  /* 0x0000002b580f7c23 */ /* 0x000fe2000801088c */
[----:B------:R-:W-:-:S01]  /*8760*/  FFMA.FTZ R84, R114, UR43, -R132 ;  /* 0x0000002b72547c23 */ /* 0x000fc20008010884 */
[----:B------:R-:W-:Y:S01]  /*8770*/  FFMA.FTZ R88, R96, UR43, -R140 ;  /* 0x0000002b60587c23 */ /* 0x000fe2000801088c */
[----:B------:R-:W-:-:S01]  /*8780*/  FFMA.FTZ R127, R135, UR43, -R132 ;  /* 0x0000002b877f7c23 */ /* 0x000fc20008010884 */
[----:B------:R-:W-:Y:S01]  /*8790*/  FFMA.FTZ R114, R94, UR43, -R132 ;  /* 0x0000002b5e727c23 */ /* 0x000fe20008010884 */
[----:B------:R-:W-:-:S01]  /*87a0*/  FFMA.FTZ R96, R100, UR43, -R140 ;  /* 0x0000002b64607c23 */ /* 0x000fc2000801088c */
[----:B------:R-:W2:Y:S01]  /*87b0*/  MUFU.EX2 R122, R122 ;  /* 0x0000007a007a7308 */ /* 0x000ea20000000800 */
[----:B0-----:R-:W-:-:S01]  /*87c0*/  FADD.FTZ R119, R65, R4 ;  /* 0x0000000441777221 */ /* 0x001fc20000010000 */
[----:B------:R-:W-:Y:S01]  /*87d0*/  FFMA.FTZ R94, R98, UR43, -R132 ;  /* 0x0000002b625e7c23 */ /* 0x000fe20008010884 */
[----:B------:R-:W-:-:S01]  /*87e0*/  FFMA.FTZ R100, R76, UR43, -R140 ;  /* 0x0000002b4c647c23 */ /* 0x000fc2000801088c */
[----:B------:R-:W-:Y:S01]  /*87f0*/  FFMA.FTZ R98, R102, UR43, -R132 ;  /* 0x0000002b66627c23 */ /* 0x000fe20008010884 */
        /* <DEDUP_REMOVED lines=13> */
[----:B------:R-:W-:Y:S01]  /*88d0*/  FFMA.FTZ R72, R72, UR43, -R140 ;  /* 0x0000002b48487c23 */ /* 0x000fe2000801088c */
[----:B------:R-:W-:Y:S01]  /*88e0*/  QGMMA.64x64x32.F32.E4M3.E4M3 R24, R136, gdesc[UR4], R24, gsb0 ;  /* 0x00e0000488187df3 */ /* 0x000fe20008000818 */
[----:B------:R-:W-:-:S01]  /*88f0*/  FFMA.FTZ R74, R74, UR43, -R132 ;  /* 0x0000002b4a4a7c23 */ /* 0x000fc20008010884 */
[----:B------:R-:W-:Y:S01]  /*8900*/  FFMA.FTZ R73, R73, UR43, -R140 ;  /* 0x0000002b49497c23 */ /* 0x000fe2000801088c */
[----:B------:R-:W-:-:S01]  /*8910*/  FFMA.FTZ R75, R75, UR43, -R132 ;  /* 0x0000002b4b4b7c23 */ /* 0x000fc20008010884 */
[----:B------:R-:W-:Y:S01]  /*8920*/  FFMA.FTZ R56, R56, UR43, -R140 ;  /* 0x0000002b38387c23 */ /* 0x000fe2000801088c */
[----:B------:R-:W2:Y:S01]  /*8930*/  MUFU.EX2 R9, R9 ;  /* 0x0000000900097308 */ /* 0x000ea20000000800 */
[----:B0-----:R-:W-:-:S01]  /*8940*/  FADD.FTZ R4, R121, R4 ;  /* 0x0000000479047221 */ /* 0x001fc20000010000 */
[----:B------:R-:W-:Y:S01]  /*8950*/  FFMA.FTZ R58, R58, UR43, -R132 ;  /* 0x0000002b3a3a7c23 */ /* 0x000fe20008010884 */
[----:B------:R-:W-:-:S01]  /*8960*/  FFMA.FTZ R57, R57, UR43, -R140 ;  /* 0x0000002b39397c23 */ /* 0x000fc2000801088c */
[----:B------:R-:W-:-:S04]  /*8970*/  FFMA.FTZ R59, R59, UR43, -R132 ;  /* 0x0000002b3b3b7c23 */ /* 0x000fc80008010884 */
        /* <DEDUP_REMOVED lines=18> */
[----:B------:R-:W-:Y:S01]  /*8aa0*/  FFMA.FTZ R102, R78, UR43, -R132 ;  /* 0x0000002b4e667c23 */ /* 0x000fe20008010884 */
[----:B------:R-:W-:-:S05]  /*8ab0*/  WARPGROUP.DEPBAR.LE gsb0, 0x0 ;  /* 0x00008000000079c5 */ /* 0x000fca0000010000 */
        /* <DEDUP_REMOVED lines=17> */
[----:B------:R-:W-:-:S06]  /*8bd0*/  FFMA.FTZ R78, R82, UR43, -R132 ;  /* 0x0000002b524e7c23 */ /* 0x000fcc0008010884 */
[----:B------:R-:W2:Y:S01]  /*8be0*/  MUFU.EX2 R14, R14 ;  /* 0x0000000e000e7308 */ /* 0x000ea20000000800 */
[----:B0-----:R-:W-:-:S07]  /*8bf0*/  FADD.FTZ R79, R13, R4 ;  /* 0x000000040d4f7221 */ /* 0x001fce0000010000 */
[----:B------:R-:W0:Y:S01]  /*8c00*/  MUFU.EX2 R85, R85 ;  /* 0x0000005500557308 */ /* 0x000e220000000800 */
[----:B-1----:R-:W-:-:S07]  /*8c10*/  FADD.FTZ R4, R84, R3 ;  /* 0x0000000354047221 */ /* 0x002fce0000010000 */
[----:B------:R-:W1:Y:S01]  /*8c20*/  MUFU.EX2 R108, R108 ;  /* 0x0000006c006c7308 */ /* 0x000e620000000800 */
[----:B--2---:R-:W-:-:S01]  /*8c30*/  FADD.FTZ R3, R14, R79 ;  /* 0x0000004f0e037221 */ /* 0x004fc20000010000 */
[--C-:B------:R-:W-:Y:S01]  /*8c40*/  FFMA.FTZ R79, R83, UR43, -R132.reuse ;  /* 0x0000002b534f7c23 */ /* 0x100fe20008010884 */
[----:B------:R-:W-:-:S05]  /*8c50*/  FFMA.FTZ R83, R87, UR43, -R132 ;  /* 0x0000002b57537c23 */ /* 0x000fca0008010884 */
        /* <DEDUP_REMOVED lines=10> */
[----:B------:R-:W-:-:S06]  /*8d00*/  FFMA.FTZ R82, R86, UR43, -R132 ;  /* 0x0000002b56527c23 */ /* 0x000fcc0008010884 */
        /* <DEDUP_REMOVED lines=61> */
[----:B0-----:R-:W-:-:S01]  /*90e0*/  FADD.FTZ R4, R112, R3 ;  /* 0x0000000370047221 */ /* 0x001fc20000010000 */
[----:B------:R-:W-:-:S05]  /*90f0*/  IMAD.U32 R3, RZ, RZ, UR47 ;  /* 0x0000002fff037e24 */ /* 0x000fca000f8e00ff */
[----:B------:R-:W-:Y:S01]  /*9100*/  @!P0 LEA R3, R3, UR45, 0x3 ;  /* 0x0000002d03038c11 */ /* 0x000fe2000f8e18ff */
[----:B------:R-:W0:Y:S01]  /*9110*/  MUFU.EX2 R83, R83 ;  /* 0x0000005300537308 */ /* 0x000e220000000800 */
[----:B-1----:R-:W-:-:S03]  /*9120*/  FADD.FTZ R66, R82, R119 ;  /* 0x0000007752427221 */ /* 0x002fc60000010000 */
[----:B------:R-:W-:-:S04]  /*9130*/  @!P0 VIADD R3, R3, 0x13240 ;  /* 0x0001324003038836 */ /* 0x000fc80000000000 */
[----:B------:R-:W1:Y:S01]  /*9140*/  MUFU.EX2 R56, R56 ;  /* 0x0000003800387308 */ /* 0x000e620000000800 */
[----:B--2---:R-:W-:-:S01]  /*9150*/  FADD.FTZ R67, R113, R4 ;  /* 0x0000000471437221 */ /* 0x004fc20000010000 */
[----:B------:R-:W-:-:S04]  /*9160*/  @!P0 PRMT R3, RZ, 0x654, R3 ;  /* 0x00000654ff038816 */ /* 0x000fc80000000003 */
[----:B------:R2:W-:Y:S02]  /*9170*/  @!P0 SYNCS.ARRIVE.TRANS64.RED.A1T0 RZ, [R3+URZ], RZ ;  /* 0x000000ff03ff89a7 */ /* 0x0005e4000810043f */
[----:B------:R-:W3:Y:S01]  /*9180*/  MUFU.EX2 R58, R58 ;  /* 0x0000003a003a7308 */ /* 0x000ee20000000800 */
[----:B0-----:R-:W-:-:S01]  /*9190*/  FADD.FTZ R119, R83, R66 ;  /* 0x0000004253777221 */ /* 0x001fc20000010000 */
[----:B------:R-:W-:-:S06]  /*91a0*/  FFMA.FTZ R66, R70, UR43, -R132 ;  /* 0x0000002b46427c23 */ /* 0x000fcc0008010884 */
[----:B------:R-:W0:Y:S01]  /*91b0*/  MUFU.EX2 R57, R57 ;  /* 0x0000003900397308 */ /* 0x000e220000000800 */
[----:B-1----:R-:W-:-:S01]  /*91c0*/  FADD.FTZ R4, R56, R67 ;  /* 0x0000004338047221 */ /* 0x002fc20000010000 */
[----:B------:R-:W-:-:S06]  /*91d0*/  FFMA.FTZ R67, R71, UR43, -R132 ;  /* 0x0000002b47437c23 */ /* 0x000fcc0008010884 */
[----:B------:R-:W1:Y:S01]  /*91e0*/  MUFU.EX2 R59, R59 ;  /* 0x0000003b003b7308 */ /* 0x000e620000000800 */
[----:B---3--:R-:W-:-:S07]  /*91f0*/  FADD.FTZ R70, R58, R119 ;  /* 0x000000773a467221 */ /* 0x008fce0000010000 */
[----:B------:R-:W3:Y:S01]  /*9200*/  MUFU.EX2 R116, R116 ;  /* 0x0000007400747308 */ /* 0x000ee20000000800 */
[----:B0-----:R-:W-:-:S07]  /*9210*/  FADD.FTZ R119, R57, R4 ;  /* 0x0000000439777221 */ /* 0x001fce0000010000 */
[----:B------:R-:W0:Y:S01]  /*9220*/  MUFU.EX2 R86, R86 ;  /* 0x0000005600567308 */ /* 0x000e220000000800 */
[----:B-1----:R-:W-:-:S07]  /*9230*/  FADD.FTZ R131, R59, R70 ;  /* 0x000000463b837221 */ /* 0x002fce0000010000 */
[----:B------:R-:W2:Y:S01]  /*9240*/  MUFU.EX2 R117, R117 ;  /* 0x0000007500757308 */ /* 0x000ea20000000800 */
[----:B---3--:R-:W-:-:S07]  /*9250*/  FADD.FTZ R4, R116, R119 ;  /* 0x0000007774047221 */ /* 0x008fce0000010000 */
        /* <DEDUP_REMOVED lines=18> */
[----:B0-----:R-:W-:-:S03]  /*9380*/  FADD.FTZ R4, R129, R4 ;  /* 0x0000000481047221 */ /* 0x001fc60000010000 */
[----:B--2---:R-:W-:Y:S01]  /*9390*/  FADD.FTZ R3, R67, R70 ;  /* 0x0000004643037221 */ /* 0x004fe20000010000 */
[----:B------:R-:W-:Y:S06]  /*93a0*/  @!P1 BRA `(.L_x_1682) ;  /* 0x0000000000049947 */ /* 0x000fec0003800000 */
[----:B------:R-:W-:Y:S01]  /*93b0*/  BPT.TRAP 0x1 ;  /* 0x000000040000795c */ /* 0x000fe20000300000 */
.L_x_1682:
        /* <DEDUP_REMOVED lines=83> */
.L_x_1673:
[----:B------:R-:W-:Y:S06]  /*98f0*/  BAR.ARV 0x8, 0x200 ;  /* 0x0208000000007b1d */ /* 0x000fec0000002000 */
[----:B------:R-:W-:Y:S05]  /*9900*/  @!P1 BRA `(.L_x_1684) ;  /* 0x0000000000049947 */ /* 0x000fea0003800000 */
[----:B------:R-:W-:Y:S01]  /*9910*/  BPT.TRAP 0x1 ;  /* 0x000000040000795c */ /* 0x000fe20000300000 */
.L_x_1684:
[----:B------:R-:W-:Y:S01]  /*9920*/  ULEA UR5, UR47, UR45, 0x3 ;  /* 0x0000002d2f057291 */ /* 0x000fe2000f8e183f */
[----:B------:R-:W-:-:S05]  /*9930*/  IMAD.U32 R5, RZ, RZ, UR48 ;  /* 0x00000030ff057e24 */ /* 0x000fca000f8e00ff */
[----:B------:R-:W-:-:S04]  /*9940*/  SHF.L.U32 R5, R5, 0x1f, RZ ;  /* 0x0000001f05057819 */ /* 0x000fc800000006ff */
[----:B------:R0:W1:Y:S01]  /*9950*/  SYNCS.PHASECHK.TRANS64.TRYWAIT P0, [UR5+0x13250], R5 ;  /* 0x01325005ff0075a7 */ /* 0x0000620008000145 */
[----:B------:R-:W-:Y:S05]  /*9960*/  @!P1 BRA `(.L_x_1685) ;  /* 0x0000000000049947 */ /* 0x000fea0003800000 */
[----:B------:R-:W-:Y:S01]  /*9970*/  BPT.TRAP 0x1 ;  /* 0x000000040000795c */ /* 0x000fe20000300000 */
.L_x_1685:
[----:B-1----:R-:W-:Y:S05]  /*9980*/  @P0 BRA `(.L_x_1686) ;  /* 0x0000000000080947 */ /* 0x002fea0003800000 */
[----:B------:R-:W1:Y:S02]  /*9990*/  SYNCS.PHASECHK.TRANS64.TRYWAIT P0, [UR5+0x13250], R5 ;  /* 0x01325005ff0075a7 */ /* 0x000e640008000145 */
[----:B-1----:R-:W-:Y:S05]  /*99a0*/  @!P0 BRA `(.L_x_1687) ;  /* 0x0000008c006c8947 */ /* 0x002fea0003800000 */
.L_x_1686:
[----:B------:R-:W-:Y:S01]  /*99b0*/  ULDC.64 UR8, c[0x0][0x9a0] ;  /* 0x0002680000087ab9 */ /* 0x000fe20000000a00 */
[----:B------:R-:W-:Y:S01]  /*99c0*/  UIADD3 UR45, UR45, 0x1000, URZ ;  /* 0x000010002d2d7890 */ /* 0x000fe2000fffe03f */
[----:B------:R-:W-:Y:S01]  /*99d0*/  ISETP.NE.U32.AND P0, PT, RZ, UR8, PT ;  /* 0x00000008ff007c0c */ /* 0x000fe2000bf05070 */
[----:B------:R-:W-:Y:S01]  /*99e0*/  WARPGROUP.ARRIVE ;  /* 0x00000000000079c5 */ /* 0x000fe20000000000 */
[----:B------:R-:W-:Y:S01]  /*99f0*/  UMOV UR7, 0xc0000010 ;  /* 0xc000001000077882 */ /* 0x000fe20000000000 */
[----:B------:R-:W-:Y:S01]  /*9a00*/  USHF.R.U32.HI UR45, URZ, 0x4, UR45 ;  /* 0x000000043f2d7899 */ /* 0x000fe2000801162d */
[----:B------:R-:W-:-:S03]  /*9a10*/  ISETP.NE.AND.EX P0, PT, RZ, UR9, PT, P0 ;  /* 0x00000009ff007c0c */ /* 0x000fc6000bf05300 */
[----:B------:R-:W-:-:S04]  /*9a20*/  ULOP3.LUT UR45, UR45, 0x3fff, URZ, 0xc0, !UPT ;  /* 0x00003fff2d2d7892 */ /* 0x000fc8000f8ec03f */
[----:B------:R-:W-:-:S04]  /*9a30*/  ULOP3.LUT UR4, UR45, 0x10000, URZ, 0xfc, !UPT ;  /* 0x000100002d047892 */ /* 0x000fc8000f8efc3f */
[----:B------:R-:W-:Y:S02]  /*9a40*/  UIMAD UR4, UR47, 0x280, UR4 ;  /* 0x000002802f0478a4 */ /* 0x000fe4000f8e0204 */
[----:B------:R-:W2:Y:S05]  /*9a50*/  @P0 LDC.64 R10, c[0x0][0x9c8] ;  /* 0x00027200ff0a0b82 */ /* 0x000eaa0000000a00 */
[----:B------:R-:W-:Y:S02]  /*9a60*/  UMOV UR6, UR4 ;  /* 0x0000000400067c82 */ /* 0x000fe40008000000 */
[----:B------:R-:W-:Y:S01]  /*9a70*/  QGMMA.64x64x32.F32.E4M3.E4M3 R24, R152, gdesc[UR4], R24, gsb0 ;  /* 0x00e0000498187df3 */ /* 0x000fe20008000818 */
[----:B--2---:R-:W-:-:S02]  /*9a80*/  @P0 IMAD R8, R10, UR37, RZ ;  /* 0x000000250a080c24 */ /* 0x004fc4000f8e02ff */
[----:B-1----:R-:W-:-:S04]  /*9a90*/  @P0 IMAD.WIDE.U32 R6, R10, UR36, RZ ;  /* 0x000000240a060c25 */ /* 0x002fc8000f8e00ff */
[----:B0-----:R-:W-:Y:S02]  /*9aa0*/  @P0 IMAD R5, R11, UR36, R8 ;  /* 0x000000240b050c24 */ /* 0x001fe4000f8e0208 */
[----:B------:R-:W0:Y:S02]  /*9ab0*/  @P0 LDC.64 R8, c[0x0][0x9d0] ;  /* 0x00027400ff080b82 */ /* 0x000e240000000a00 */
[----:B------:R-:W-:Y:S01]  /*9ac0*/  @P0 IMAD.IADD R7, R7, 0x1, R5 ;  /* 0x0000000107070824 */ /* 0x000fe200078e0205 */
[----:B------:R-:W-:Y:S01]  /*9ad0*/  UIADD3 UR6, UR4, 0x80, URZ ;  /* 0x0000008004067890 */ /* 0x000fe2000fffe03f */
[----:B0-----:R-:W-:-:S04]  /*9ae0*/  @P0 IMAD.WIDE.U32 R6, R8, UR39, R6 ;  /* 0x0000002708060c25 */ /* 0x001fc8000f8e0006 */
[----:B------:R-:W-:Y:S01]  /*9af0*/  @P0 IMAD R5, R9, UR39, R7 ;  /* 0x0000002709050c24 */ /* 0x000fe2000f8e0207 */
[----:B------:R-:W-:-:S04]  /*9b00*/  @P0 LEA R8, P2, R6, UR8, 0x2 ;  /* 0x0000000806080c11 */ /* 0x000fc8000f8410ff */
[----:B------:R-:W-:Y:S01]  /*9b10*/  @P0 LEA.HI.X R9, R6, UR9, R5, 0x2, P2 ;  /* 0x0000000906090c11 */ /* 0x000fe200090f1405 */
[----:B------:R-:W-:-:S06]  /*9b20*/  IMAD.MOV.U32 R5, RZ, RZ, 0x3f800000 ;  /* 0x3f800000ff057424 */ /* 0x000fcc00078e00ff */
        /* <DEDUP_REMOVED lines=13> */
[----:B0-----:R-:W0:Y:S01]  /*9c00*/  SHFL.BFLY PT, R8, R3, 0x2, 0x1f ;  /* 0x0c401f0003087f89 */ /* 0x001e2200000e0000 */
[----:B------:R-:W-:Y:S02]  /*9c10*/  WARPGROUP.DEPBAR.LE gsb0, 0x0 ;  /* 0x00008000000079c5 */ /* 0x000fe40000010000 */
[----:B------:R-:W-:-:S06]  /*9c20*/  WARPGROUP.ARRIVE ;  /* 0x00000000000079c5 */ /* 0x000fcc0000000000 */
[----:B------:R-:W-:Y:S01]  /*9c30*/  QGMMA.64x64x32.F32.E4M3.E4M3 R24, R140, gdesc[UR4], R24, gsb0 ;  /* 0x00e000048c187df3 */ /* 0x000fe20008000818 */
[----:B-1----:R-:W-:-:S01]  /*9c40*/  FADD.FTZ R7, R7, R4 ;  /* 0x0000000407077221 */ /* 0x002fc20000010000 */
[----:B------:R-:W-:Y:S01]  /*9c50*/  UIADD3 UR6, UR4, 0x200, URZ ;  /* 0x0000020004067890 */ /* 0x000fe2000fffe03f */
[----:B0-----:R-:W-:-:S01]  /*9c60*/  FADD.FTZ R8, R8, R3 ;  /* 0x0000000308087221 */ /* 0x001fc20000010000 */
[----:B------:R-:W-:Y:S02]  /*9c70*/  UMOV UR7, 0xc0000010 ;  /* 0xc000001000077882 */ /* 0x000fe40000000000 */
[----:B------:R-:W0:Y:S04]  /*9c80*/  SHFL.BFLY PT, R6, R7, 0x1, 0x1f ;  /* 0x0c201f0007067f89 */ /* 0x000e2800000e0000 */
        /* <DEDUP_REMOVED lines=33> */
.L_x_1688:
        /* <DEDUP_REMOVED lines=42> */
.L_x_1655:
        /* <DEDUP_REMOVED lines=14> */
[----:B------:R-:W-:Y:S01]  /*a220*/  ULDC.64 UR10, c[0x0][0xc00] ;  /* 0x00030000000a7ab9 */ /* 0x000fe20000000a00 */
[----:B------:R-:W2:Y:S01]  /*a230*/  LDL R12, [R1+0x18] ;  /* 0x00001800010c7983 */ /* 0x000ea20000100800 */
[----:B0-----:R-:W-:-:S05]  /*a240*/  IMAD.SHL.U32 R2, R10, 0x4, RZ ;  /* 0x000000040a027824 */ /* 0x001fca00078e00ff */
[----:B------:R-:W-:Y:S01]  /*a250*/  LOP3.LUT R2, R2, 0xc, RZ, 0xc0, !PT ;  /* 0x0000000c02027812 */ /* 0x000fe200078ec0ff */
[----:B------:R-:W-:Y:S03]  /*a260*/  BAR.SYNC.DEFER_BLOCKING 0x1, 0x180 ;  /* 0x0046000000007b1d */ /* 0x000fe60000010000 */
[----:B------:R-:W-:-:S05]  /*a270*/  IADD3 R2, P0, R2, UR8, RZ ;  /* 0x0000000802027c10 */ /* 0x000fca000ff1e0ff */
[----:B------:R-:W-:Y:S01]  /*a280*/  IMAD.X R3, RZ, RZ, UR9, P0 ;  /* 0x00000009ff037e24 */ /* 0x000fe200080e06ff */
[----:B------:R-:W0:Y:S01]  /*a290*/  S2R R13, SR_SWINHI ;  /* 0x00000000000d7919 */ /* 0x000e220000002f00 */
[----:B------:R-:W-:-:S03]  /*a2a0*/  ULDC.64 UR8, c[0x0][0xc00] ;  /* 0x0003000000087ab9 */ /* 0x000fc60000000a00 */
[----:B------:R2:W3:Y:S01]  /*a2b0*/  LDG.E.CONSTANT R11, desc[UR54][R2.64] ;  /* 0x00000036020b7981 */ /* 0x0004e2000c1e9900 */
[----:B------:R-:W-:Y:S01]  /*a2c0*/  LOP3.LUT P0, R10, R10, 0x3, RZ, 0xc0, !PT ;  /* 0x000000030a0a7812 */ /* 0x000fe2000780c0ff */
[----:B------:R-:W-:-:S03]  /*a2d0*/  UIMAD.WIDE UR8, UR36, 0x4, UR8 ;  /* 0x00000004240878a5 */ /* 0x000fc6000f8e0208 */
        /* <DEDUP_REMOVED lines=11> */
[----:B------:R-:W-:Y:S02]  /*a390*/  MOV R42, R0 ;  /* 0x00000000002a7202 */ /* 0x000fe40000000f00 */
[----:B0-----:R-:W-:-:S02]  /*a3a0*/  MOV R43, R13 ;  /* 0x0000000d002b7202 */ /* 0x001fc40000000f00 */
        /* <DEDUP_REMOVED lines=20> */
[----:B------:R-:W-:Y:S01]  /*a4f0*/  SEL R32, R55, R54, P0 ;  /* 0x0000003637207207 */ /* 0x000fe20000000000 */
[----:B--2---:R-:W-:Y:S01]  /*a500*/  IMAD.WIDE R2, R12, 0x2, R42 ;  /* 0x000000020c027825 */ /* 0x004fe200078e022a */
[----:B------:R-:W-:Y:S02]  /*a510*/  SEL R12, R38, R39, P0 ;  /* 0x00000027260c7207 */ /* 0x000fe40000000000 */
[C---:B------:R-:W-:Y:S02]  /*a520*/  IADD3 R9, P3, R2.reuse, 0x20, RZ ;  /* 0x0000002002097810 */ /* 0x040fe40007f7e0ff */
[----:B------:R-:W-:-:S02]  /*a530*/  LOP3.LUT R7, R2, 0x380, RZ, 0xc0, !PT ;  /* 0x0000038002077812 */ /* 0x000fc400078ec0ff */
[C---:B------:R-:W-:Y:S02]  /*a540*/  IADD3 R13, P2, R2.reuse, 0x40, RZ ;  /* 0x00000040020d7810 */ /* 0x040fe40007f5e0ff */
[----:B------:R-:W-:Y:S02]  /*a550*/  LOP3.LUT R8, R9, 0x380, RZ, 0xc0, !PT ;  /* 0x0000038009087812 */ /* 0x000fe400078ec0ff */
[----:B------:R-:W-:Y:S02]  /*a560*/  IADD3 R30, P1, R2, 0x60, RZ ;  /* 0x00000060021e7810 */ /* 0x000fe40007f3e0ff */
[----:B------:R-:W-:Y:S02]  /*a570*/  SHF.R.U64 R7, R7, 0x3, RZ ;  /* 0x0000000307077819 */ /* 0x000fe400000012ff */
[----:B------:R-:W-:Y:S01]  /*a580*/  LOP3.LUT R4, R13, 0x380, RZ, 0xc0, !PT ;  /* 0x000003800d047812 */ /* 0x000fe200078ec0ff */
[----:B------:R-:W-:Y:S01]  /*a590*/  IMAD.X R5, RZ, RZ, R3, P1 ;  /* 0x000000ffff057224 */ /* 0x000fe200008e0603 */
[----:B------:R-:W-:-:S02]  /*a5a0*/  SHF.R.U64 R8, R8, 0x3, RZ ;  /* 0x0000000308087819 */ /* 0x000fc400000012ff */
[----:B------:R-:W-:Y:S02]  /*a5b0*/  LOP3.LUT R15, R30, 0x380, RZ, 0xc0, !PT ;  /* 0x000003801e0f7812 */ /* 0x000fe400078ec0ff */
[----:B------:R-:W-:Y:S01]  /*a5c0*/  LOP3.LUT R2, R7, R2, RZ, 0x3c, !PT ;  /* 0x0000000207027212 */ /* 0x000fe200078e3cff */
[--C-:B------:R-:W-:Y:S01]  /*a5d0*/  IMAD.X R7, RZ, RZ, R3.reuse, P2 ;  /* 0x000000ffff077224 */ /* 0x100fe200010e0603 */
[----:B------:R-:W-:Y:S02]  /*a5e0*/  SHF.R.U64 R4, R4, 0x3, RZ ;  /* 0x0000000304047819 */ /* 0x000fe400000012ff */
[----:B------:R-:W-:Y:S01]  /*a5f0*/  LOP3.LUT R8, R8, R9, RZ, 0x3c, !PT ;  /* 0x0000000908087212 */ /* 0x000fe200078e3cff */
[----:B------:R-:W-:Y:S01]  /*a600*/  IMAD.X R9, RZ, RZ, R3, P3 ;  /* 0x000000ffff097224 */ /* 0x000fe200018e0603 */
[----:B------:R-:W-:Y:S02]  /*a610*/  SHF.R.U64 R15, R15, 0x3, RZ ;  /* 0x000000030f0f7819 */ /* 0x000fe400000012ff */
[----:B------:R-:W-:-:S02]  /*a620*/  MOV R67, R2 ;  /* 0x0000000200437202 */ /* 0x000fc40000000f00 */
[----:B------:R-:W-:Y:S02]  /*a630*/  LOP3.LUT R6, R4, R13, RZ, 0x3c, !PT ;  /* 0x0000000d04067212 */ /* 0x000fe400078e3cff */
[----:B------:R-:W-:Y:S02]  /*a640*/  LOP3.LUT R4, R15, R30, RZ, 0x3c, !PT ;  /* 0x0000001e0f047212 */ /* 0x000fe400078e3cff */
[----:B------:R-:W-:Y:S02]  /*a650*/  MOV R30, R6 ;  /* 0x00000006001e7202 */ /* 0x000fe40000000f00 */
[----:B------:R-:W-:Y:S02]  /*a660*/  MOV R65, R4 ;  /* 0x0000000400417202 */ /* 0x000fe40000000f00 */
[----:B------:R-:W-:Y:S02]  /*a670*/  MOV R66, R8 ;  /* 0x0000000800427202 */ /* 0x000fe40000000f00 */
[----:B---3--:R-:W-:Y:S01]  /*a680*/  LOP3.LUT R3, R11, 0x2, RZ, 0x3c, !PT ;  /* 0x000000020b037812 */ /* 0x008fe200078e3cff */
[----:B------:R-:W-:Y:S04]  /*a690*/  SHFL.IDX PT, R46, R96, R11, 0x1c1f ;  /* 0x001c1f0b602e7589 */ /* 0x000fe800000e0000 */
[----:B------:R-:W0:Y:S04]  /*a6a0*/  SHFL.IDX PT, R47, R92, R3, 0x1c1f ;  /* 0x001c1f035c2f7589 */ /* 0x000e2800000e0000 */
[----:B------:R-:W-:Y:S04]  /*a6b0*/  SHFL.IDX PT, R38, R68, R11, 0x1c1f ;  /* 0x001c1f0b44267589 */ /* 0x000fe800000e0000 */
[----:B------:R1:W-:Y:S04]  /*a6c0*/  SHFL.IDX PT, R39, R62, R3, 0x1c1f ;  /* 0x001c1f033e277589 */ /* 0x0003e800000e0000 */
[----:B------:R-:W-:Y:S04]  /*a6d0*/  SHFL.IDX PT, R54, R88, R11, 0x1c1f ;  /* 0x001c1f0b58367589 */ /* 0x000fe800000e0000 */
[----:B------:R-:W2:Y:S01]  /*a6e0*/  SHFL.IDX PT, R55, R84, R3, 0x1c1f ;  /* 0x001c1f0354377589 */ /* 0x000ea200000e0000 */
[----:B-1----:R-:W-:-:S03]  /*a6f0*/  IMAD.U32 R62, RZ, RZ, UR8 ;  /* 0x00000008ff3e7e24 */ /* 0x002fc6000f8e00ff */
[----:B------:R0:W-:Y:S04]  /*a700*/  SHFL.IDX PT, R34, R44, R11, 0x1c1f ;  /* 0x001c1f0b2c227589 */ /* 0x0001e800000e0000 */
[----:B------:R-:W-:Y:S04]  /*a710*/  SHFL.IDX PT, R35, R48, R3, 0x1c1f ;  /* 0x001c1f0330237589 */ /* 0x000fe800000e0000 */
[----:B------:R-:W-:Y:S01]  /*a720*/  SHFL.IDX PT, R2, R98, R11, 0x1c1f ;  /* 0x001c1f0b62027589 */ /* 0x000fe200000e0000 */
[----:B0-----:R-:W-:-:S03]  /*a730*/  SEL R44, R46, R47, P0 ;  /* 0x0000002f2e2c7207 */ /* 0x001fc60000000000 */
[----:B------:R-:W-:Y:S01]  /*a740*/  SHFL.IDX PT, R52, R80, R11, 0x1c1f ;  /* 0x001c1f0b50347589 */ /* 0x000fe200000e0000 */
[----:B------:R-:W-:-:S03]  /*a750*/  SEL R46, R47, R46, P0 ;  /* 0x0000002e2f2e7207 */ /* 0x000fc60000000000 */
[----:B------:R-:W0:Y:S04]  /*a760*/  SHFL.IDX PT, R5, R94, R3, 0x1c1f ;  /* 0x001c1f035e057589 */ /* 0x000e2800000e0000 */
[----:B------:R-:W-:Y:S01]  /*a770*/  SHFL.IDX PT, R10, R10, R11, 0x1c1f ;  /* 0x001c1f0b0a0a7589 */ /* 0x000fe200000e0000 */
[----:B--2---:R-:W-:Y:S02]  /*a780*/  SEL R50, R54, R55, P0 ;  /* 0x0000003736327207 */ /* 0x004fe40000000000 */
[----:B------:R-:W-:Y:S01]  /*a790*/  SEL R54, R55, R54, P0 ;  /* 0x0000003637367207 */ /* 0x000fe20000000000 */
[----:B------:R-:W1:Y:S04]  /*a7a0*/  SHFL.IDX PT, R53, R76, R3, 0x1c1f ;  /* 0x001c1f034c357589 */ /* 0x000e6800000e0000 */
[----:B------:R-:W-:Y:S04]  /*a7b0*/  SHFL.IDX PT, R28, R28, R11, 0x1c1f ;  /* 0x001c1f0b1c1c7589 */ /* 0x000fe800000e0000 */
[----:B------:R-:W2:Y:S04]  /*a7c0*/  SHFL.IDX PT, R15, R64, R3, 0x1c1f ;  /* 0x001c1f03400f7589 */ /* 0x000ea800000e0000 */
[----:B------:R3:W-:Y:S04]  /*a7d0*/  SHFL.IDX PT, R29, R36, R3, 0x1c1f ;  /* 0x001c1f03241d7589 */ /* 0x0007e800000e0000 */
[----:B------:R-:W-:Y:S01]  /*a7e0*/  SHFL.IDX PT, R4, R90, R11, 0x1c1f ;  /* 0x001c1f0b5a047589 */ /* 0x000fe200000e0000 */
[----:B0-----:R-:W-:-:S02]  /*a7f0*/  SEL R45, R2, R5, P0 ;  /* 0x00000005022d7207 */ /* 0x001fc40000000000 */
[----:B------:R-:W-:Y:S01]  /*a800*/  SEL R47, R5, R2, P0 ;  /* 0x00000002052f7207 */ /* 0x000fe20000000000 */
[----:B------:R-:W-:Y:S01]  /*a810*/  SHFL.IDX PT, R60, R60, R11, 0x1c1f ;  /* 0x001c1f0b3c3c7589 */ /* 0x000fe200000e0000 */
[----:B---3--:R-:W-:-:S03]  /*a820*/  SEL R36, R34, R35, P0 ;  /* 0x0000002322247207 */ /* 0x008fc60000000000 */
[----:B------:R-:W0:Y:S01]  /*a830*/  SHFL.IDX PT, R7, R86, R3, 0x1c1f ;  /* 0x001c1f0356077589 */ /* 0x000e2200000e0000 */
[----:B-1----:R-:W-:Y:S02]  /*a840*/  SEL R48, R52, R53, P0 ;  /* 0x0000003534307207 */ /* 0x002fe40000000000 */
[----:B------:R-:W-:Y:S01]  /*a850*/  SEL R34, R35, R34, P0 ;  /* 0x0000002223227207 */ /* 0x000fe20000000000 */
[----:B------:R-:W-:Y:S01]  /*a860*/  SHFL.IDX PT, R12, R12, R11, 0x1c1f ;  /* 0x001c1f0b0c0c7589 */ /* 0x000fe200000e0000 */
[----:B------:R-:W-:-:S03]  /*a870*/  SEL R52, R53, R52, P0 ;  /* 0x0000003435347207 */ /* 0x000fc60000000000 */
[----:B------:R-:W1:Y:S01]  /*a880*/  SHFL.IDX PT, R61, R70, R3, 0x1c1f ;  /* 0x001c1f03463d7589 */ /* 0x000e6200000e0000 */
[----:B--2---:R-:W-:-:S03]  /*a890*/  SEL R41, R10, R15, P0 ;  /* 0x0000000f0a297207 */ /* 0x004fc60000000000 */
[----:B------:R1:W2:Y:S04]  /*a8a0*/  SHFL.IDX PT, R21, R58, R3, 0x1c1f ;  /* 0x001c1f033a157589 */ /* 0x0002a800000e0000 */
[----:B------:R-:W-:Y:S04]  /*a8b0*/  SHFL.IDX PT, R6, R82, R11, 0x1c1f ;  /* 0x001c1f0b52067589 */ /* 0x000fe800000e0000 */
[----:B------:R-:W3:Y:S04]  /*a8c0*/  SHFL.IDX PT, R9, R78, R3, 0x1c1f ;  /* 0x001c1f034e097589 */ /* 0x000ee800000e0000 */
[----:B------:R-:W-:Y:S01]  /*a8d0*/  SHFL.IDX PT, R14, R14, R11, 0x1c1f ;  /* 0x001c1f0b0e0e7589 */ /* 0x000fe200000e0000 */
[----:B0-----:R-:W-:-:S02]  /*a8e0*/  SEL R51, R4, R7, P0 ;  /* 0x0000000704337207 */ /* 0x001fc40000000000 */
[----:B------:R-:W-:Y:S01]  /*a8f0*/  SEL R55, R7, R4, P0 ;  /* 0x0000000407377207 */ /* 0x000fe20000000000 */
[----:B------:R0:W4:Y:S01]  /*a900*/  SHFL.IDX PT, R25, R40, R3, 0x1c1f ;  /* 0x001c1f0328197589 */ /* 0x00012200000e0000 */
[----:B------:R-:W-:-:S03]  /*a910*/  F2FP.BF16.F32.PACK_AB R4, R45, R44 ;  /* 0x0000002c2d04723e */ /* 0x000fc600000010ff */
[----:B------:R-:W-:Y:S01]  /*a920*/  SHFL.IDX PT, R8, R74, R11, 0x1c1f ;  /* 0x001c1f0b4a087589 */ /* 0x000fe200000e0000 */
[----:B-1----:R-:W-:Y:S02]  /*a930*/  SEL R58, R60, R61, P0 ;  /* 0x0000003d3c3a7207 */ /* 0x002fe40000000000 */
[----:B------:R-:W-:Y:S01]  /*a940*/  SEL R60, R61, R60, P0 ;  /* 0x0000003c3d3c7207 */ /* 0x000fe20000000000 */
[----:B------:R-:W-:Y:S01]  /*a950*/  SHFL.IDX PT, R24, R24, R11, 0x1c1f ;  /* 0x001c1f0b18187589 */ /* 0x000fe200000e0000 */
[----:B--2---:R-:W-:Y:S02]  /*a960*/  SEL R37, R12, R21, P0 ;  /* 0x000000150c257207 */ /* 0x004fe40000000000 */
[----:B0-----:R-:W-:Y:S01]  /*a970*/  SEL R40, R38, R39, P0 ;  /* 0x0000002726287207 */ /* 0x001fe20000000000 */
[----:B------:R-:W0:Y:S01]  /*a980*/  SHFL.IDX PT, R13, R72, R3, 0x1c1f ;  /* 0x001c1f03480d7589 */ /* 0x000e2200000e0000 */
[----:B------:R-:W-:Y:S02]  /*a990*/  SEL R38, R39, R38, P0 ;  /* 0x0000002627267207 */ /* 0x000fe40000000000 */
[----:B------:R-:W-:Y:S01]  /*a9a0*/  SEL R39, R15, R10, P0 ;  /* 0x0000000a0f277207 */ /* 0x000fe20000000000 */
[----:B------:R-:W-:Y:S01]  /*a9b0*/  SHFL.IDX PT, R26, R26, R11, 0x1c1f ;  /* 0x001c1f0b1a1a7589 */ /* 0x000fe200000e0000 */
[----:B------:R-:W-:-:S02]  /*a9c0*/  SEL R35, R21, R12, P0 ;  /* 0x0000000c15237207 */ /* 0x000fc40000000000 */
[----:B---3--:R-:W-:Y:S01]  /*a9d0*/  SEL R49, R6, R9, P0 ;  /* 0x0000000906317207 */ /* 0x008fe20000000000 */
[----:B------:R1:W2:Y:S01]  /*a9e0*/  SHFL.IDX PT, R27, R32, R3, 0x1c1f ;  /* 0x001c1f03201b7589 */ /* 0x0002a200000e0000 */
[----:B------:R-:W-:Y:S02]  /*a9f0*/  SEL R53, R9, R6, P0 ;  /* 0x0000000609357207 */ /* 0x000fe40000000000 */
[----:B------:R-:W-:Y:S01]  /*aa00*/  F2FP.BF16.F32.PACK_AB R5, R41, R40 ;  /* 0x000000282905723e */ /* 0x000fe200000010ff */
[----:B------:R3:W3:Y:S01]  /*aa10*/  SHFL.IDX PT, R63, R20, R3, 0x1c1f ;  /* 0x001c1f03143f7589 */ /* 0x0006e200000e0000 */
[----:B----4-:R-:W-:Y:S02]  /*aa20*/  SEL R33, R14, R25, P0 ;  /* 0x000000190e217207 */ /* 0x010fe40000000000 */
[----:B------:R-:W-:Y:S02]  /*aa30*/  F2FP.BF16.F32.PACK_AB R6, R47, R46 ;  /* 0x0000002e2f06723e */ /* 0x000fe400000010ff */
[----:B------:R-:W-:-:S02]  /*aa40*/  F2FP.BF16.F32.PACK_AB R7, R39, R38 ;  /* 0x000000262707723e */ /* 0x000fc400000010ff */
[----:B-1----:R-:W-:Y:S02]  /*aa50*/  SEL R32, R28, R29, P0 ;  /* 0x0000001d1c207207 */ /* 0x002fe40000000000 */
[----:B------:R-:W-:Y:S01]  /*aa60*/  SEL R28, R29, R28, P0 ;  /* 0x0000001c1d1c7207 */ /* 0x000fe20000000000 */
[----:B------:R-:W-:Y:S01]  /*aa70*/  STSM.16.M88.4 [R67], R4 ;  /* 0x0000000443007844 */ /* 0x000fe20000000200 */
[----:B------:R-:W-:Y:S02]  /*aa80*/  SEL R29, R25, R14, P0 ;  /* 0x0000000e191d7207 */ /* 0x000fe40000000000 */
[----:B0-----:R-:W-:Y:S02]  /*aa90*/  SEL R59, R8, R13, P0 ;  /* 0x0000000d083b7207 */ /* 0x001fe40000000000 */
[----:B------:R-:W-:Y:S02]  /*aaa0*/  SEL R61, R13, R8, P0 ;  /* 0x000000080d3d7207 */ /* 0x000fe40000000000 */
[----:B------:R-:W-:-:S02]  /*aab0*/  F2FP.BF16.F32.PACK_AB R8, R51, R50 ;  /* 0x000000323308723e */ /* 0x000fc400000010ff */
[----:B------:R-:W-:Y:S02]  /*aac0*/  F2FP.BF16.F32.PACK_AB R9, R37, R36 ;  /* 0x000000242509723e */ /* 0x000fe400000010ff */
[----:B--2---:R-:W-:Y:S02]  /*aad0*/  SEL R21, R24, R27, P0 ;  /* 0x0000001b18157207 */ /* 0x004fe40000000000 */
[----:B---3--:R-:W-:Y:S02]  /*aae0*/  SEL R3, R27, R24, P0 ;  /* 0x000000181b037207 */ /* 0x008fe40000000000 */
[----:B------:R-:W-:Y:S02]  /*aaf0*/  SEL R20, R26, R63, P0 ;  /* 0x0000003f1a147207 */ /* 0x000fe40000000000 */
[----:B------:R-:W-:Y:S01]  /*ab00*/  SEL R2, R63, R26, P0 ;  /* 0x0000001a3f027207 */ /* 0x000fe20000000000 */
[----:B------:R-:W-:Y:S01]  /*ab10*/  IMAD.U32 R63, RZ, RZ, UR9 ;  /* 0x00000009ff3f7e24 */ /* 0x000fe2000f8e00ff */
[----:B------:R-:W-:Y:S01]  /*ab20*/  F2FP.BF16.F32.PACK_AB R10, R55, R54 ;  /* 0x00000036370a723e */ /* 0x000fe200000010ff */
[----:B------:R-:W-:Y:S01]  /*ab30*/  ULDC.64 UR8, c[0x0][0xc08] ;  /* 0x0003020000087ab9 */ /* 0x000fe20000000a00 */
[----:B------:R-:W-:-:S02]  /*ab40*/  F2FP.BF16.F32.PACK_AB R11, R35, R34 ;  /* 0x00000022230b723e */ /* 0x000fc400000010ff */
[----:B------:R-:W-:Y:S02]  /*ab50*/  F2FP.BF16.F32.PACK_AB R12, R49, R48 ;  /* 0x00000030310c723e */ /* 0x000fe400000010ff */
[----:B------:R-:W-:Y:S01]  /*ab60*/  F2FP.BF16.F32.PACK_AB R13, R33, R32 ;  /* 0x00000020210d723e */ /* 0x000fe200000010ff */
[----:B------:R-:W-:Y:S01]  /*ab70*/  STSM.16.M88.4 [R66], R8 ;  /* 0x0000000842007844 */ /* 0x000fe20000000200 */
[----:B------:R-:W-:Y:S02]  /*ab80*/  F2FP.BF16.F32.PACK_AB R14, R53, R52 ;  /* 0x00000034350e723e */ /* 0x000fe400000010ff */
[----:B------:R-:W-:Y:S02]  /*ab90*/  F2FP.BF16.F32.PACK_AB R15, R29, R28 ;  /* 0x0000001c1d0f723e */ /* 0x000fe400000010ff */
[----:B------:R-:W-:Y:S02]  /*aba0*/  F2FP.BF16.F32.PACK_AB R24, R59, R58 ;  /* 0x0000003a3b18723e */ /* 0x000fe400000010ff */
[----:B------:R-:W-:Y:S01]  /*abb0*/  F2FP.BF16.F32.PACK_AB R25, R21, R20 ;  /* 0x000000141519723e */ /* 0x000fe200000010ff */
[----:B------:R-:W-:Y:S01]  /*abc0*/  STSM.16.M88.4 [R30], R12 ;  /* 0x0000000c1e007844 */ /* 0x000fe20000000200 */
[----:B------:R-:W-:-:S02]  /*abd0*/  F2FP.BF16.F32.PACK_AB R26, R61, R60 ;  /* 0x0000003c3d1a723e */ /* 0x000fc400000010ff */
[----:B------:R-:W-:Y:S02]  /*abe0*/  F2FP.BF16.F32.PACK_AB R27, R3, R2 ;  /* 0x00000002031b723e */ /* 0x000fe400000010ff */
[----:B------:R-:W-:-:S03]  /*abf0*/  ISETP.NE.U32.AND P0, PT, RZ, UR10, PT ;  /* 0x0000000aff007c0c */ /* 0x000fc6000bf05070 */
[----:B------:R0:W-:Y:S01]  /*ac00*/  STSM.16.M88.4 [R65], R24 ;  /* 0x0000001841007844 */ /* 0x0001e20000000200 */
[----:B------:R-:W-:Y:S01]  /*ac10*/  BAR.SYNC.DEFER_BLOCKING 0x1, 0x180 ;  /* 0x0046000000007b1d */ /* 0x000fe20000010000 */
[----:B------:R-:W-:-:S07]  /*ac20*/  ISETP.NE.AND.EX P0, PT, RZ, UR11, PT, P0 ;  /* 0x0000000bff007c0c */ /* 0x000fce000bf05300 */
[----:B0-----:R-:W0:Y:S06]  /*ac30*/  LDC R65, c[0x0][0xbe8] ;  /* 0x0002fa00ff417b82 */ /* 0x001e2c0000000800 */
[----:B------:R-:W2:Y:S01]  /*ac40*/  @P0 LDG.E R64, desc[UR54][R62.64] ;  /* 0x000000363e400981 */ /* 0x000ea2000c1e1900 */
[----:B------:R-:W-:Y:S01]  /*ac50*/  UISETP.NE.U32.AND UP0, UPT, UR8, URZ, UPT ;  /* 0x0000003f0800728c */ /* 0x000fe2000bf05070 */
[----:B------:R-:W-:-:S03]  /*ac60*/  ULDC UR4, c[0x0][0xa88] ;  /* 0x0002a20000047ab9 */ /* 0x000fc60000000800 */
[----:B------:R-:W-:Y:S01]  /*ac70*/  UISETP.NE.AND.EX UP0, UPT, UR9, URZ, UPT, UP0 ;  /* 0x0000003f0900728c */ /* 0x000fe2000bf05300 */
[----:B------:R-:W-:Y:S01]  /*ac80*/  IMAD.U32 R30, RZ, RZ, UR4 ;  /* 0x00000004ff1e7e24 */ /* 0x000fe2000f8e00ff */
[----:B------:R-:W-:-:S04]  /*ac90*/  UMOV UR16, 0x9b8 ;  /* 0x000009b800107882 */ /* 0x000fc80000000000 */
[----:B------:R-:W-:Y:S02]  /*aca0*/  PLOP3.LUT P4, PT, PT, PT, UP0, 0x80, 0x0 ;  /* 0x000000000000781c */ /* 0x000fe40003f8f008 */
[----:B0-----:R-:W-:-:S03]  /*acb0*/  ISETP.NE.AND P1, PT, R65, 0x1, PT ;  /* 0x000000014100780c */ /* 0x001fc60003f25270 */
[----:B------:R-:W-:-:S04]  /*acc0*/  @UP0 ULEA UR8, UP1, UR36, UR8, 0x2 ;  /* 0x0000000824080291 */ /* 0x000fc8000f82103f */
[----:B------:R-:W-:-:S06]  /*acd0*/  @UP0 ULEA.HI.X UR9, UR36, UR9, UR37, 0x2, UP1 ;  /* 0x0000000924090291 */ /* 0x000fcc00088f1425 */
[----:B------:R-:W0:Y:S01]  /*ace0*/  @P1 LDC R6, c[0x0][0xbec] ;  /* 0x0002fb00ff061b82 */ /* 0x000e220000000800 */
[----:B------:R-:W-:Y:S01]  /*acf0*/  UISETP.GT.AND UP1, UPT, UR46, 0x1, UPT ;  /* 0x000000012e00788c */ /* 0x000fe2000bf24270 */
[----:B------:R-:W-:-:S06]  /*ad00*/  IMAD.U32 R4, RZ, RZ, UR8 ;  /* 0x00000008ff047e24 */ /* 0x000fcc000f8e00ff */
[----:B------:R-:W1:Y:S01]  /*ad10*/  @P1 LDC R9, c[0x0][0xbf0] ;  /* 0x0002fc00ff091b82 */ /* 0x000e620000000800 */
[----:B------:R-:W-:Y:S01]  /*ad20*/  USEL UR16, UR16, 0x978, UP1 ;  /* 0x0000097810107887 */ /* 0x000fe20008800000 */
[----:B------:R-:W-:Y:S01]  /*ad30*/  IMAD.U32 R5, RZ, RZ, UR9 ;  /* 0x00000009ff057e24 */ /* 0x000fe2000f8e00ff */
[----:B------:R-:W-:Y:S01]  /*ad40*/  UISETP.NE.U32.AND UP0, UPT, UR10, URZ, UPT ;  /* 0x0000003f0a00728c */ /* 0x000fe2000bf05070 */
[----:B------:R-:W-:Y:S01]  /*ad50*/  VIADD R11, R17, UR40 ;  /* 0x00000028110b7c36 */ /* 0x000fe20008000000 */
[----:B------:R-:W-:Y:S02]  /*ad60*/  UMOV UR4, URZ ;  /* 0x0000003f00047c82 */ /* 0x000fe40008000000 */
[----:B------:R-:W-:Y:S01]  /*ad70*/  UISETP.NE.AND.EX UP0, UPT, UR11, URZ, UPT, UP0 ;  /* 0x0000003f0b00728c */ /* 0x000fe2000bf05300 */
[----:B------:R0:W5:Y:S01]  /*ad80*/  @P4 LDG.E R30, desc[UR54][R4.64] ;  /* 0x00000036041e4981 */ /* 0x000162000c1e1900 */
[----:B------:R-:W-:Y:S01]  /*ad90*/  USEL UR7, UR41, URZ, UP1 ;  /* 0x0000003f29077287 */ /* 0x000fe20008800000 */
[----:B------:R-:W-:Y:S01]  /*ada0*/  IMAD.MOV.U32 R7, RZ, RZ, R11 ;  /* 0x000000ffff077224 */ /* 0x000fe200078e000b */
[----:B------:R-:W-:-:S02]  /*adb0*/  USEL UR36, UR36, URZ, !UP0 ;  /* 0x0000003f24247287 */ /* 0x000fc4000c000000 */
[----:B------:R-:W-:Y:S01]  /*adc0*/  ULDC.64 UR10, c[0x0][UR16+0x218] ;  /* 0x00008600100a7abb */ /* 0x000fe20008000a00 */
[----:B------:R-:W-:Y:S01]  /*add0*/  ULDC.64 UR14, c[0x0][UR16+0x228] ;  /* 0x00008a00100e7abb */ /* 0x000fe20008000a00 */
[----:B------:R-:W-:Y:S01]  /*ade0*/  ULDC.64 UR12, c[0x0][UR16+0x220] ;  /* 0x00008800100c7abb */ /* 0x000fe20008000a00 */
[----:B------:R-:W-:Y:S02]  /*adf0*/  UIMAD.WIDE.U32 UR8, UR10, UR39, URZ ;  /* 0x000000270a0872a5 */ /* 0x000fe4000f8e003f */
[----:B------:R-:W-:Y:S01]  /*ae00*/  UIMAD.WIDE.U32 UR18, UR14, UR7, URZ ;  /* 0x000000070e1272a5 */ /* 0x000fe2000f8e003f */
[----:B0-----:R-:W-:Y:S01]  /*ae10*/  @P1 IMAD.HI.U32 R4, R11, R6, RZ ;  /* 0x000000060b041227 */ /* 0x001fe200078e00ff */
[----:B------:R-:W-:Y:S02]  /*ae20*/  UIMAD UR10, UR11, UR39, URZ ;  /* 0x000000270b0a72a4 */ /* 0x000fe4000f8e023f */
[----:B------:R-:W-:Y:S02]  /*ae30*/  UIMAD UR14, UR15, UR7, URZ ;  /* 0x000000070f0e72a4 */ /* 0x000fe4000f8e023f */
[----:B------:R-:W-:Y:S01]  /*ae40*/  USEL UR37, UR37, URZ, !UP0 ;  /* 0x0000003f25257287 */ /* 0x000fe2000c000000 */
[----:B-1----:R-:W-:Y:S01]  /*ae50*/  @P1 SHF.R.U32.HI R7, RZ, R9, R4 ;  /* 0x00000009ff071219 */ /* 0x002fe20000011604 */
[----:B------:R-:W-:Y:S01]  /*ae60*/  UIMAD UR7, UR13, UR36, URZ ;  /* 0x000000240d0772a4 */ /* 0x000fe2000f8e023f */
[----:B------:R-:W-:Y:S01]  /*ae70*/  IMAD.U32 R4, RZ, RZ, UR18 ;  /* 0x00000012ff047e24 */ /* 0x000fe2000f8e00ff */
[----:B------:R-:W-:Y:S01]  /*ae80*/  UIADD3 UR9, UR9, UR10, URZ ;  /* 0x0000000a09097290 */ /* 0x000fe2000fffe03f */
[----:B------:R-:W-:Y:S01]  /*ae90*/  IMAD.U32 R5, RZ, RZ, UR19 ;  /* 0x00000013ff057e24 */ /* 0x000fe2000f8e00ff */
[----:B------:R-:W-:Y:S01]  /*aea0*/  UIMAD.WIDE.U32 UR10, UR12, UR36, URZ ;  /* 0x000000240c0a72a5 */ /* 0x000fe2000f8e003f */
[--C-:B------:R-:W-:Y:S01]  /*aeb0*/  IMAD.MOV R6, RZ, RZ, -R7.reuse ;  /* 0x000000ffff067224 */ /* 0x100fe200078e0a07 */
[----:B------:R-:W-:Y:S01]  /*aec0*/  UIMAD UR7, UR12, UR37, UR7 ;  /* 0x000000250c0772a4 */ /* 0x000fe2000f8e0207 */
[----:B------:R-:W-:Y:S01]  /*aed0*/  SHF.R.S32.HI R5, RZ, 0x1f, R7 ;  /* 0x0000001fff057819 */ /* 0x000fe20000011407 */
[----:B------:R-:W-:Y:S01]  /*aee0*/  UIADD3 UR14, UR19, UR14, URZ ;  /* 0x0000000e130e7290 */ /* 0x000fe2000fffe03f */
[----:B------:R-:W-:Y:S01]  /*aef0*/  IMAD R9, R65, R6, R11 ;  /* 0x0000000641097224 */ /* 0x000fe200078e020b */
[----:B------:R-:W-:-:S04]  /*af00*/  UIADD3 UR7, UR11, UR7, URZ ;  /* 0x000000070b077290 */ /* 0x000fc8000fffe03f */
[----:B------:R-:W-:Y:S01]  /*af10*/  IMAD.U32 R8, RZ, RZ, UR14 ;  /* 0x0000000eff087e24 */ /* 0x000fe2000f8e00ff */
[----:B------:R-:W-:Y:S02]  /*af20*/  SHF.R.S32.HI R6, RZ, 0x1f, R9 ;  /* 0x0000001fff067819 */ /* 0x000fe40000011409 */
        /* <DEDUP_REMOVED lines=21> */
.L_x_1691:
        /* <DEDUP_REMOVED lines=13> */
[----:B--2---:R-:W-:-:S04]  /*b150*/  VIADD R13, R12, UR40 ;  /* 0x000000280c0d7c36 */ /* 0x004fc80008000000 */
        /* <DEDUP_REMOVED lines=36> */
[----:B------:R-:W-:Y:S02]  /*b3a0*/  IMAD.X R25, RZ, RZ, R43, P0 ;  /* 0x000000ffff197224 */ /* 0x000fe400000e062b */
[----:B------:R-:W-:-:S04]  /*b3b0*/  SHF.R.U64 R2, R2, 0x3, RZ ;  /* 0x0000000302027819 */ /* 0x000fc800000012ff */
[----:B------:R-:W-:Y:S02]  /*b3c0*/  LOP3.LUT R24, R2, R3, RZ, 0x3c, !PT ;  /* 0x0000000302187212 */ /* 0x000fe400078e3cff */
[----:B------:R-:W0:Y:S01]  /*b3d0*/  @P1 LDC R3, c[0x0][0xbf0] ;  /* 0x0002fc00ff031b82 */ /* 0x000e220000000800 */
[----:B------:R-:W-:Y:S02]  /*b3e0*/  UIMAD.WIDE.U32 UR8, UR4, UR10, URZ ;  /* 0x0000000a040872a5 */ /* 0x000fe4000f8e003f */
[----:B------:R-:W-:Y:S01]  /*b3f0*/  UIMAD UR7, UR4, UR11, UR7 ;  /* 0x0000000b040772a4 */ /* 0x000fe2000f8e0207 */
[----:B------:R-:W-:Y:S01]  /*b400*/  IMAD R2, R18, 0x30, R62 ;  /* 0x0000003012027824 */ /* 0x000fe200078e023e */
[----:B------:R-:W5:Y:S01]  /*b410*/  LD.E.128 R24, desc[UR54][R24.64] ;  /* 0x0000003618187980 */ /* 0x000f62000c101d00 */
[----:B------:R-:W-:Y:S01]  /*b420*/  ULDC.64 UR10, c[0x0][0xae8] ;  /* 0x0002ba00000a7ab9 */ /* 0x000fe20000000a00 */
[----:B------:R-:W-:Y:S01]  /*b430*/  UIADD3 UR9, UR9, UR7, URZ ;  /* 0x0000000709097290 */ /* 0x000fe2000fffe03f */
[----:B------:R-:W-:Y:S01]  /*b440*/  VIADD R29, R2, UR40 ;  /* 0x00000028021d7c36 */ /* 0x000fe20008000000 */
[----:B------:R-:W-:Y:S01]  /*b450*/  USHF.R.S32.HI UR4, URZ, 0x1f, UR36 ;  /* 0x0000001f3f047899 */ /* 0x000fe20008011424 */
[----:B------:R-:W-:Y:S01]  /*b460*/  @!PT LDS RZ, [RZ] ;  /* 0x00000000fffff984 */ /* 0x000fe20000000800 */
[----:B------:R-:W-:Y:S01]  /*b470*/  @!PT LDS RZ, [RZ] ;  /* 0x00000000fffff984 */ /* 0x000fe20000000800 */
[----:B------:R-:W-:Y:S01]  /*b480*/  @!PT LDS RZ, [RZ] ;  /* 0x00000000fffff984 */ /* 0x000fe20000000800 */
[----:B------:R-:W-:Y:S01]  /*b490*/  @!PT LDS RZ, [RZ] ;  /* 0x00000000fffff984 */ /* 0x000fe20000000800 */
[----:B------:R1:W-:Y:S06]  /*b4a0*/  MEMBAR.ALL.CTA ;  /* 0x0000000000007992 */ /* 0x0003ec0000008000 */
[----:B-1----:R-:W1:Y:S01]  /*b4b0*/  FENCE.VIEW.ASYNC.S ;  /* 0x00000000000073c6 */ /* 0x002e620000000000 */
[----:B------:R-:W-:Y:S01]  /*b4c0*/  UIMAD.WIDE.U32 UR8, UR39, UR10, UR8 ;  /* 0x0000000a270872a5 */ /* 0x000fe2000f8e0008 */
[----:B------:R-:W-:-:S03]  /*b4d0*/  @P1 IMAD.HI.U32 R2, R29, R20, RZ ;  /* 0x000000141d021227 */ /* 0x000fc600078e00ff */
[----:B------:R-:W-:Y:S01]  /*b4e0*/  UIMAD UR9, UR39, UR11, UR9 ;  /* 0x0000000b270972a4 */ /* 0x000fe2000f8e0209 */
[----:B------:R-:W-:Y:S02]  /*b4f0*/  IMAD.MOV.U32 R21, RZ, RZ, R29 ;  /* 0x000000ffff157224 */ /* 0x000fe400078e001d */
[----:B------:R-:W-:Y:S01]  /*b500*/  ULDC.64 UR10, c[0x0][0xaf0] ;  /* 0x0002bc00000a7ab9 */ /* 0x000fe20000000a00 */
[----:B------:R-:W-:Y:S01]  /*b510*/  VIADD R0, R0, 0x13220 ;  /* 0x0001322000007836 */ /* 0x000fe20000000000 */
[----:B------:R-:W-:-:S04]  /*b520*/  UIMAD UR4, UR4, UR10, URZ ;  /* 0x0000000a040472a4 */ /* 0x000fc8000f8e023f */
[----:B------:R-:W-:Y:S01]  /*b530*/  UIMAD UR4, UR36, UR11, UR4 ;  /* 0x0000000b240472a4 */ /* 0x000fe2000f8e0204 */
[----:B0-----:R-:W-:Y:S01]  /*b540*/  @P1 SHF.R.U32.HI R21, RZ, R3, R2 ;  /* 0x00000003ff151219 */ /* 0x001fe20000011602 */
[----:B------:R-:W-:Y:S01]  /*b550*/  UIMAD.WIDE.U32 UR36, UR36, UR10, UR8 ;  /* 0x0000000a242472a5 */ /* 0x000fe2000f8e0008 */
[----:B------:R-:W-:Y:S02]  /*b560*/  PRMT R0, RZ, 0x654, R0 ;  /* 0x00000654ff007816 */ /* 0x000fe40000000000 */
[--C-:B------:R-:W-:Y:S01]  /*b570*/  SHF.R.S32.HI R20, RZ, 0x1f, R21.reuse ;  /* 0x0000001fff147819 */ /* 0x100fe20000011415 */
[----:B------:R-:W-:Y:S01]  /*b580*/  UIADD3 UR4, UR37, UR4, URZ ;  /* 0x0000000425047290 */ /* 0x000fe2000fffe03f */
[----:B------:R-:W-:Y:S01]  /*b590*/  IMAD.MOV R28, RZ, RZ, -R21 ;  /* 0x000000ffff1c7224 */ /* 0x000fe200078e0a15 */
[----:B------:R-:W-:Y:S01]  /*b5a0*/  ULDC.64 UR8, c[0x0][0xae0] ;  /* 0x0002b80000087ab9 */ /* 0x000fe20000000a00 */
[----:B------:R-:W-:Y:S01]  /*b5b0*/  IMAD.U32 R3, RZ, RZ, UR37 ;  /* 0x00000025ff037e24 */ /* 0x000fe2000f8e00ff */
[----:B-1----:R0:W-:Y:S01]  /*b5c0*/  SYNCS.ARRIVE.TRANS64.RED.A1T0 RZ, [R0+URZ], RZ ;  /* 0x000000ff00ff79a7 */ /* 0x0021e2000810043f */
[----:B------:R-:W-:-:S02]  /*b5d0*/  IMAD R20, R20, UR8, RZ ;  /* 0x0000000814147c24 */ /* 0x000fc4000f8e02ff */
[----:B------:R-:W-:Y:S02]  /*b5e0*/  IMAD R29, R65, R28, R29 ;  /* 0x0000001c411d7224 */ /* 0x000fe400078e021d */
[----:B------:R-:W-:Y:S02]  /*b5f0*/  IMAD.U32 R2, RZ, RZ, UR36 ;  /* 0x00000024ff027e24 */ /* 0x000fe4000f8e00ff */
[----:B------:R-:W-:Y:S01]  /*b600*/  IMAD.U32 R3, RZ, RZ, UR4 ;  /* 0x00000004ff037e24 */ /* 0x000fe2000f8e00ff */
[----:B------:R-:W-:Y:S01]  /*b610*/  ULDC UR4, c[0x0][0xac8] ;  /* 0x0002b20000047ab9 */ /* 0x000fe20000000800 */
[C---:B------:R-:W-:Y:S01]  /*b620*/  IMAD R33, R21.reuse, UR9, R20 ;  /* 0x0000000915217c24 */ /* 0x040fe2000f8e0214 */
[----:B------:R-:W-:Y:S01]  /*b630*/  SHF.R.S32.HI R20, RZ, 0x1f, R29 ;  /* 0x0000001fff147819 */ /* 0x000fe2000001141d */
[----:B------:R-:W-:Y:S01]  /*b640*/  IMAD.WIDE.U32 R2, R21, UR8, R2 ;  /* 0x0000000815027c25 */ /* 0x000fe2000f8e0002 */
[----:B------:R-:W-:-:S03]  /*b650*/  ULDC.64 UR8, c[0x0][0xad8] ;  /* 0x0002b60000087ab9 */ /* 0x000fc60000000a00 */
[----:B------:R-:W-:Y:S02]  /*b660*/  IMAD.IADD R3, R3, 0x1, R33 ;  /* 0x0000000103037824 */ /* 0x000fe400078e0221 */
[----:B------:R-:W-:Y:S02]  /*b670*/  IMAD R20, R20, UR8, RZ ;  /* 0x0000000814147c24 */ /* 0x000fe4000f8e02ff */
[----:B------:R-:W-:-:S04]  /*b680*/  IMAD.WIDE.U32 R2, R29, UR8, R2 ;  /* 0x000000081d027c25 */ /* 0x000fc8000f8e0002 */
[----:B------:R-:W-:Y:S01]  /*b690*/  IMAD R21, R29, UR9, R20 ;  /* 0x000000091d157c24 */ /* 0x000fe2000f8e0214 */
[----:B------:R-:W-:Y:S01]  /*b6a0*/  ULDC.64 UR8, c[0x0][0xa80] ;  /* 0x0002a00000087ab9 */ /* 0x000fe20000000a00 */
[----:B------:R-:W-:Y:S01]  /*b6b0*/  VIADD R33, R62, UR40 ;  /* 0x000000283e217c36 */ /* 0x000fe20008000000 */
        /* <DEDUP_REMOVED lines=34> */
.L_x_1692:
[----:B------:R-:W-:Y:S01]  /*b8e0*/  ULDC.64 UR10, c[0x0][0xb08] ;  /* 0x0002c200000a7ab9 */ /* 0x000fe20000000a00 */
[----:B------:R-:W0:Y:S01]  /*b8f0*/  @P1 LDC R4, c[0x0][0xbec] ;  /* 0x0002fb00ff041b82 */ /* 0x000e220000000800 */
[----:B------:R-:W-:Y:S01]  /*b900*/  UIMAD UR7, UR12, UR10, URZ ;  /* 0x0000000a0c0772a4 */ /* 0x000fe2000f8e023f */
[----:B------:R-:W-:Y:S01]  /*b910*/  IMAD.MOV.U32 R7, RZ, RZ, R11 ;  /* 0x000000ffff077224 */ /* 0x000fe200078e000b */
[----:B------:R-:W-:Y:S01]  /*b920*/  UIMAD.WIDE.U32 UR8, UR4, UR10, URZ ;  /* 0x0000000a040872a5 */ /* 0x000fe2000f8e003f */
[----:B------:R-:W-:Y:S01]  /*b930*/  ISETP.GE.AND P0, PT, R13, R30, PT ;  /* 0x0000001e0d00720c */ /* 0x000fe20003f06270 */
[----:B------:R-:W-:Y:S01]  /*b940*/  UIMAD UR7, UR4, UR11, UR7 ;  /* 0x0000000b040772a4 */ /* 0x000fe2000f8e0207 */
[C---:B------:R-:W-:Y:S01]  /*b950*/  VIADD R57, R16.reuse, 0x18 ;  /* 0x0000001810397836 */ /* 0x040fe20000000000 */
[----:B------:R-:W-:Y:S01]  /*b960*/  USHF.R.S32.HI UR4, URZ, 0x1f, UR36 ;  /* 0x0000001f3f047899 */ /* 0x000fe20008011424 */
[----:B------:R-:W1:Y:S01]  /*b970*/  @P1 LDC R5, c[0x0][0xbf0] ;  /* 0x0002fc00ff051b82 */ /* 0x000e620000000800 */
[----:B------:R-:W-:Y:S01]  /*b980*/  UIADD3 UR9, UR9, UR7, URZ ;  /* 0x0000000709097290 */ /* 0x000fe2000fffe03f */
[C---:B------:R-:W-:Y:S01]  /*b990*/  VIADD R63, R16.reuse, 0x10 ;  /* 0x00000010103f7836 */ /* 0x040fe20000000000 */
[----:B------:R-:W-:Y:S01]  /*b9a0*/  ULDC.64 UR10, c[0x0][0xb38] ;  /* 0x0002ce00000a7ab9 */ /* 0x000fe20000000a00 */
[C---:B------:R-:W-:Y:S01]  /*b9b0*/  VIADD R66, R16.reuse, 0x8 ;  /* 0x0000000810427836 */ /* 0x040fe20000000000 */
[----:B------:R-:W-:Y:S01]  /*b9c0*/  UIMAD.WIDE.U32 UR8, UR39, UR10, UR8 ;  /* 0x0000000a270872a5 */ /* 0x000fe2000f8e0008 */
[----:B------:R-:W-:Y:S01]  /*b9d0*/  BSSY B1, `(.L_x_1694) ;  /* 0x0000051000017945 */ /* 0x000fe20003800000 */
[----:B------:R-:W-:Y:S01]  /*b9e0*/  SHF.R.S32.HI R26, RZ, 0x1f, R22 ;  /* 0x0000001fff1a7819 */ /* 0x000fe20000011416 */
[C---:B------:R-:W-:Y:S01]  /*b9f0*/  VIADD R56, R16.reuse, 0x18 ;  /* 0x0000001810387836 */ /* 0x040fe20000000000 */
[----:B------:R-:W-:Y:S01]  /*ba00*/  UIMAD UR9, UR39, UR11, UR9 ;  /* 0x0000000b270972a4 */ /* 0x000fe2000f8e0209 */
[----:B------:R-:W-:Y:S01]  /*ba10*/  SHF.R.S32.HI R27, RZ, 0x1f, R23 ;  /* 0x0000001fff1b7819 */ /* 0x000fe20000011417 */
[C---:B------:R-:W-:Y:S01]  /*ba20*/  VIADD R62, R16.reuse, 0x10 ;  /* 0x00000010103e7836 */ /* 0x040fe20000000000 */
[----:B------:R-:W-:Y:S01]  /*ba30*/  ULDC.64 UR10, c[0x0][0xb40] ;  /* 0x0002d000000a7ab9 */ /* 0x000fe20000000a00 */
[----:B------:R-:W-:Y:S01]  /*ba40*/  SHF.R.S32.HI R42, RZ, 0x1f, R156 ;  /* 0x0000001fff2a7819 */ /* 0x000fe2000001149c */
[----:B------:R-:W-:Y:S01]  /*ba50*/  UIMAD UR4, UR4, UR10, URZ ;  /* 0x0000000a040472a4 */ /* 0x000fe2000f8e023f */
[----:B------:R-:W-:Y:S01]  /*ba60*/  SHF.R.S32.HI R43, RZ, 0x1f, R157 ;  /* 0x0000001fff2b7819 */ /* 0x000fe2000001149d */
[----:B0-----:R-:W-:Y:S01]  /*ba70*/  @P1 IMAD.HI.U32 R4, R11, R4, RZ ;  /* 0x000000040b041227 */ /* 0x001fe200078e00ff */
[----:B------:R-:W-:Y:S01]  /*ba80*/  SHF.R.S32.HI R57, RZ, 0x1f, R57 ;  /* 0x0000001fff397819 */ /* 0x000fe20000011439 */
[----:B------:R-:W-:Y:S01]  /*ba90*/  UIMAD UR4, UR36, UR11, UR4 ;  /* 0x0000000b240472a4 */ /* 0x000fe2000f8e0204 */
[----:B------:R-:W-:Y:S01]  /*baa0*/  SHF.R.S32.HI R63, RZ, 0x1f, R63 ;  /* 0x0000001fff3f7819 */ /* 0x000fe2000001143f */
[----:B------:R-:W-:Y:S01]  /*bab0*/  UIMAD.WIDE.U32 UR36, UR36, UR10, UR8 ;  /* 0x0000000a242472a5 */ /* 0x000fe2000f8e0008 */
[----:B------:R-:W-:Y:S01]  /*bac0*/  VIADD R64, R16, 0x8 ;  /* 0x0000000810407836 */ /* 0x000fe20000000000 */
[----:B------:R-:W-:Y:S01]  /*bad0*/  SHF.R.S32.HI R66, RZ, 0x1f, R66 ;  /* 0x0000001fff427819 */ /* 0x000fe20000011442 */
[----:B------:R-:W-:Y:S01]  /*bae0*/  ULDC.64 UR10, c[0x0][0xb48] ;  /* 0x0002d200000a7ab9 */ /* 0x000fe20000000a00 */
[----:B------:R-:W-:Y:S01]  /*baf0*/  UIADD3 UR9, UR37, UR4, URZ ;  /* 0x0000000425097290 */ /* 0x000fe2000fffe03f */
[----:B-1----:R-:W-:-:S02]  /*bb00*/  @P1 SHF.R.U32.HI R7, RZ, R5, R4 ;  /* 0x00000005ff071219 */ /* 0x002fc40000011604 */
[----:B------:R-:W-:Y:S02]  /*bb10*/  UMOV UR8, UR36 ;  /* 0x0000002400087c82 */ /* 0x000fe40008000000 */
[----:B------:R-:W-:Y:S01]  /*bb20*/  UIMAD.WIDE.U32 UR8, UR41, UR10, UR8 ;  /* 0x0000000a290872a5 */ /* 0x000fe2000f8e0008 */
[--C-:B------:R-:W-:Y:S01]  /*bb30*/  IMAD.MOV R6, RZ, RZ, -R7.reuse ;  /* 0x000000ffff067224 */ /* 0x100fe200078e0a07 */
[----:B------:R-:W-:Y:S02]  /*bb40*/  SHF.R.S32.HI R4, RZ, 0x1f, R7 ;  /* 0x0000001fff047819 */ /* 0x000fe40000011407 */
[----:B------:R-:W-:Y:S01]  /*bb50*/  UIMAD UR41, UR41, UR11, UR9 ;  /* 0x0000000b292972a4 */ /* 0x000fe2000f8e0209 */
[----:B------:R-:W-:Y:S02]  /*bb60*/  IMAD R9, R65, R6, R11 ;  /* 0x0000000641097224 */ /* 0x000fe400078e020b */
[----:B------:R-:W-:Y:S01]  /*bb70*/  ULDC.64 UR10, c[0x0][0xb30] ;  /* 0x0002cc00000a7ab9 */ /* 0x000fe20000000a00 */
[----:B------:R-:W-:-:S02]  /*bb80*/  IMAD.U32 R5, RZ, RZ, UR9 ;  /* 0x00000009ff057e24 */ /* 0x000fc4000f8e00ff */
        /* <DEDUP_REMOVED lines=19> */
[----:B0-----:R1:W0:Y:S01]  /*bcc0*/  SHFL.IDX PT, R6, R0, RZ, 0x1c1f ;  /* 0x001c1fff00067589 */ /* 0x00122200000e0000 */
[----:B------:R-:W-:Y:S05]  /*bcd0*/  @P0 BRA `(.L_x_1695) ;  /* 0x0000000000800947 */ /* 0x000fea0003800000 */
[----:B------:R-:W-:Y:S02]  /*bce0*/  ULDC UR4, c[0x0][0xac8] ;  /* 0x0002b20000047ab9 */ /* 0x000fe40000000800 */
[----:B------:R-:W-:Y:S02]  /*bcf0*/  ISETP.GE.AND P1, PT, R64, UR4, PT ;  /* 0x0000000440007c0c */ /* 0x000fe4000bf26270 */
[----:B------:R-:W-:Y:S02]  /*bd00*/  ISETP.GE.AND P0, PT, R16, UR4, PT ;  /* 0x0000000410007c0c */ /* 0x000fe4000bf06270 */
[----:B------:R-:W-:Y:S02]  /*bd10*/  ISETP.GE.AND P4, PT, R62, UR4, PT ;  /* 0x000000043e007c0c */ /* 0x000fe4000bf86270 */
[----:B------:R-:W-:Y:S02]  /*bd20*/  ISETP.GE.AND P5, PT, R56, UR4, PT ;  /* 0x0000000438007c0c */ /* 0x000fe4000bfa6270 */
[----:B------:R-:W-:-:S05]  /*bd30*/  ISETP.GE.AND P3, PT, R157, UR4, PT ;  /* 0x000000049d007c0c */ /* 0x000fca000bf66270 */
[-C--:B0-----:R-:W-:Y:S02]  /*bd40*/  @!P1 LEA R8, P2, R64, R6.reuse, 0x2 ;  /* 0x0000000640089211 */ /* 0x081fe400078410ff */
[----:B--2---:R-:W-:Y:S02]  /*bd50*/  @!P0 IMAD.WIDE R4, R16, 0x4, R6 ;  /* 0x0000000410048825 */ /* 0x004fe400078e0206 */
        /* <DEDUP_REMOVED lines=12> */
[----:B0-----:R-:W-:Y:S01]  /*be20*/  @!P3 LEA R4, P6, R157, R6, 0x2 ;  /* 0x000000069d04b211 */ /* 0x001fe200078c10ff */
        /* <DEDUP_REMOVED lines=11> */
.L_x_1695:
[----:B------:R-:W-:Y:S05]  /*bee0*/  BSYNC B1 ;  /* 0x0000000000017941 */ /* 0x000fea0003800000 */
.L_x_1694:
[----:B------:R-:W-:Y:S01]  /*bef0*/  ISETP.GE.AND P0, PT, R25, R30, PT ;  /* 0x0000001e1900720c */ /* 0x000fe20003f06270 */
[----:B--23--:R2:W3:Y:S04]  /*bf00*/  SHFL.IDX PT, R7, R24, 0x1, 0x1c1f ;  /* 0x003c1f0018077f89 */ /* 0x00c4e800000e0000 */
[----:B0-----:R2:W0:Y:S08]  /*bf10*/  SHFL.IDX PT, R6, R0, 0x1, 0x1c1f ;  /* 0x003c1f0000067f89 */ /* 0x00143000000e0000 */
[----:B--2---:R-:W-:Y:S05]  /*bf20*/  @P0 BRA `(.L_x_1693) ;  /* 0x0000000c00280947 */ /* 0x004fea0003800000 */
[----:B------:R-:W-:Y:S02]  /*bf30*/  ULDC UR4, c[0x0][0xac8] ;  /* 0x0002b20000047ab9 */ /* 0x000fe40000000800 */
[----:B------:R-:W-:Y:S02]  /*bf40*/  ISETP.GE.AND P1, PT, R16, UR4, PT ;  /* 0x0000000410007c0c */ /* 0x000fe4000bf26270 */
[----:B------:R-:W-:Y:S02]  /*bf50*/  ISETP.GE.AND P4, PT, R64, UR4, PT ;  /* 0x0000000440007c0c */ /* 0x000fe4000bf86270 */
[----:B------:R-:W-:Y:S02]  /*bf60*/  ISETP.GE.AND P5, PT, R62, UR4, PT ;  /* 0x000000043e007c0c */ /* 0x000fe4000bfa6270 */
[----:B------:R-:W-:Y:S02]  /*bf70*/  ISETP.GE.AND P3, PT, R56, UR4, PT ;  /* 0x0000000438007c0c */ /* 0x000fe4000bf66270 */
[----:B------:R-:W-:-:S05]  /*bf80*/  ISETP.GE.AND P2, PT, R157, UR4, PT ;  /* 0x000000049d007c0c */ /* 0x000fca000bf46270 */
[----:B0--3--:R-:W-:Y:S02]  /*bf90*/  @!P1 IMAD.WIDE R4, R16, 0x4, R6 ;  /* 0x0000000410049825 */ /* 0x009fe400078e0206 */
[-C--:B------:R-:W-:Y:S02]  /*bfa0*/  @!P4 LEA R8, P0, R64, R6.reuse, 0x2 ;  /* 0x000000064008c211 */ /* 0x080fe400078010ff */
        /* <DEDUP_REMOVED lines=12> */
[-C--:B0-----:R-:W-:Y:S01]  /*c070*/  @!P1 LEA R4, P5, R156, R6.reuse, 0x2 ;  /* 0x000000069c049211 */ /* 0x081fe200078a10ff */
[----:B------:R2:W-:Y:S01]  /*c080*/  @!P3 ST.E.64 desc[UR54][R12.64], R34 ;  /* 0x000000220c00b985 */ /* 0x0005e2000c101b36 */
[----:B-1----:R-:W-:-:S02]  /*c090*/  @!P0 LEA R24, P6, R23, R6, 0x2 ;  /* 0x0000000617188211 */ /* 0x002fc400078c10ff */
        /* <DEDUP_REMOVED lines=11> */
.L_x_1690:
        /* <DEDUP_REMOVED lines=31> */
.L_x_1696:
[----:B------:R-:W-:Y:S01]  /*c340*/  USEL UR36, UR36, URZ, !UP0 ;  /* 0x0000003f24247287 */ /* 0x000fe2000c000000 */
[----:B------:R-:W-:Y:S01]  /*c350*/  BSSY B1, `(.L_x_1697) ;  /* 0x0000037000017945 */ /* 0x000fe20003800000 */
[----:B------:R-:W-:-:S03]  /*c360*/  USEL UR37, UR37, URZ, !UP0 ;  /* 0x0000003f25257287 */ /* 0x000fc6000c000000 */
[----:B------:R-:W-:Y:S09]  /*c370*/  @P0 BRA `(.L_x_1698) ;  /* 0x0000000000d00947 */ /* 0x000ff20003800000 */
[----:B------:R-:W0:Y:S01]  /*c380*/  LDC R9, c[0x0][0xbe8] ;  /* 0x0002fa00ff097b82 */ /* 0x000e220000000800 */
[----:B------:R-:W-:-:S05]  /*c390*/  IMAD.U32 R4, RZ, RZ, UR40 ;  /* 0x00000028ff047e24 */ /* 0x000fca000f8e00ff */
[----:B------:R-:W-:Y:S01]  /*c3a0*/  IADD3 R4, R4, -0x80, R7 ;  /* 0xffffff8004047810 */ /* 0x000fe20007ffe007 */
        /* <DEDUP_REMOVED lines=49> */
.L_x_1698:
[----:B------:R-:W-:Y:S05]  /*c6c0*/  BSYNC B1 ;  /* 0x0000000000017941 */ /* 0x000fea0003800000 */
.L_x_1697:
[----:B------:R-:W-:-:S06]  /*c6d0*/  UISETP.GT.AND UP0, UPT, UR46, 0x1, UPT ;  /* 0x000000012e00788c */ /* 0x000fcc000bf04270 */
[----:B------:R-:W-:-:S13]  /*c6e0*/  PLOP3.LUT P0, PT, PT, PT, UP0, 0x80, 0x0 ;  /* 0x000000000000781c */ /* 0x000fda0003f0f008 */
[----:B------:R-:W-:Y:S05]  /*c6f0*/  @P0 BRA `(.L_x_1693) ;  /* 0x0000000400340947 */ /* 0x000fea0003800000 */
[----:B------:R-:W1:Y:S01]  /*c700*/  LDC R11, c[0x0][0xbe8] ;  /* 0x0002fa00ff0b7b82 */ /* 0x000e620000000800 */
[----:B------:R-:W-:Y:S01]  /*c710*/  SHF.R.S32.HI R6, RZ, 0x1f, R8 ;  /* 0x0000001fff067819 */ /* 0x000fe20000011408 */
[----:B------:R-:W-:Y:S01]  /*c720*/  ULDC.64 UR10, c[0x0][0xaa0] ;  /* 0x0002a800000a7ab9 */ /* 0x000fe20000000a00 */
[----:B------:R-:W-:Y:S01]  /*c730*/  SHF.R.S32.HI R13, RZ, 0x1f, R19 ;  /* 0x0000001fff0d7819 */ /* 0x000fe20000011413 */
[----:B------:R-:W-:Y:S01]  /*c740*/  UIMAD UR7, UR16, UR10, URZ ;  /* 0x0000000a100772a4 */ /* 0x000fe2000f8e023f */
[----:B------:R-:W-:Y:S01]  /*c750*/  LEA.HI R6, R6, R8, RZ, 0x3 ;  /* 0x0000000806067211 */ /* 0x000fe200078f18ff */
[----:B------:R-:W-:Y:S02]  /*c760*/  UIMAD.WIDE.U32 UR8, UR4, UR10, URZ ;  /* 0x0000000a040872a5 */ /* 0x000fe4000f8e003f */
[----:B------:R-:W-:Y:S01]  /*c770*/  UIMAD UR7, UR4, UR11, UR7 ;  /* 0x0000000b040772a4 */ /* 0x000fe2000f8e0207 */
[----:B------:R-:W-:Y:S02]  /*c780*/  SHF.R.S32.HI R6, RZ, 0x3, R6 ;  /* 0x00000003ff067819 */ /* 0x000fe40000011406 */
[----:B------:R-:W-:Y:S01]  /*c790*/  ULDC.64 UR10, c[0x0][0xae8] ;  /* 0x0002ba00000a7ab9 */ /* 0x000fe20000000a00 */
[----:B------:R-:W-:-:S02]  /*c7a0*/  UIADD3 UR9, UR9, UR7, URZ ;  /* 0x0000000709097290 */ /* 0x000fc4000fffe03f */
[----:B------:R-:W-:Y:S02]  /*c7b0*/  IMAD R2, R18, 0x30, R6 ;  /* 0x0000003012027824 */ /* 0x000fe400078e0206 */
[----:B------:R-:W-:Y:S01]  /*c7c0*/  UIMAD.WIDE.U32 UR8, UR39, UR10, UR8 ;  /* 0x0000000a270872a5 */ /* 0x000fe2000f8e0008 */
[----:B------:R-:W-:Y:S02]  /*c7d0*/  VIADD R30, R6, UR40 ;  /* 0x00000028061e7c36 */ /* 0x000fe40008000000 */
[----:B0-----:R-:W-:Y:S01]  /*c7e0*/  VIADD R4, R2, UR40 ;  /* 0x0000002802047c36 */ /* 0x001fe20008000000 */
[----:B------:R-:W-:-:S03]  /*c7f0*/  UIMAD UR9, UR39, UR11, UR9 ;  /* 0x0000000b270972a4 */ /* 0x000fc6000f8e0209 */
[----:B------:R-:W-:Y:S01]  /*c800*/  ULDC.64 UR10, c[0x0][0xaf0] ;  /* 0x0002bc00000a7ab9 */ /* 0x000fe20000000a00 */
[----:B-1----:R-:W-:Y:S01]  /*c810*/  ISETP.NE.AND P0, PT, R11, 0x1, PT ;  /* 0x000000010b00780c */ /* 0x002fe20003f05270 */
[----:B------:R-:W-:Y:S01]  /*c820*/  UIMAD UR37, UR37, UR10, URZ ;  /* 0x0000000a252572a4 */ /* 0x000fe2000f8e023f */
[----:B------:R-:W-:-:S03]  /*c830*/  IMAD.MOV.U32 R5, RZ, RZ, R4 ;  /* 0x000000ffff057224 */ /* 0x000fc600078e0004 */
[----:B------:R-:W-:Y:S02]  /*c840*/  UIMAD UR4, UR36, UR11, UR37 ;  /* 0x0000000b240472a4 */ /* 0x000fe4000f8e0225 */
[----:B------:R-:W-:-:S03]  /*c850*/  UIMAD.WIDE.U32 UR36, UR36, UR10, UR8 ;  /* 0x0000000a242472a5 */ /* 0x000fc6000f8e0008 */
[----:B------:R-:W-:Y:S01]  /*c860*/  ULDC.64 UR8, c[0x0][0xae0] ;  /* 0x0002b80000087ab9 */ /* 0x000fe20000000a00 */
[----:B------:R-:W-:Y:S02]  /*c870*/  UIADD3 UR4, UR37, UR4, URZ ;  /* 0x0000000425047290 */ /* 0x000fe4000fffe03f */
        /* <DEDUP_REMOVED lines=11> */
[----:B------:R-:W-:Y:S02]  /*c930*/  IMAD.U32 R2, RZ, RZ, UR36 ;  /* 0x00000024ff027e24 */ /* 0x000fe4000f8e00ff */
        /* <DEDUP_REMOVED lines=41> */
.L_x_1693:
[----:B------:R-:W-:Y:S05]  /*cbd0*/  BSYNC B0 ;  /* 0x0000000000007941 */ /* 0x000fea0003800000 */
.L_x_1689:
[----:B------:R-:W-:Y:S02]  /*cbe0*/  ULDC UR4, c[0x0][0xc3c] ;  /* 0x00030f0000047ab9 */ /* 0x000fe40000000800 */
[----:B------:R-:W-:-:S13]  /*cbf0*/  ISETP.GE.AND P0, PT, R31, UR4, PT ;  /* 0x000000041f007c0c */ /* 0x000fda000bf06270 */
[----:B------:R-:W-:Y:S05]  /*cc00*/  @!P0 BRA `(.L_x_1699) ;  /* 0xffffff4000ac8947 */ /* 0x000fea000383ffff */
[----:B------:R-:W-:Y:S05]  /*cc10*/  EXIT ;  /* 0x000000000000794d */ /* 0x000fea0003800000 */
.L_x_1649:
[----:B------:R-:W-:-:S08]  /*cc20*/  NOP ;  /* 0x0000000000007918 */ /* 0x000fd00000000000 */
[----:B------:R-:W0:-:S00]  /*cc30*/  USETMAXREG.DEALLOC.CTAPOOL 0x20 ;  /* 0x00000020000079c8 */ /* 0x000e0000080e0500 */
[----:B0-----:R-:W-:Y:S01]  /*cc40*/  LOP3.LUT R0, R0, 0x3, RZ, 0xc0, !PT ;  /* 0x0000000300007812 */ /* 0x001fe200078ec0ff */
[----:B------:R-:W-:-:S05]  /*cc50*/  IMAD.MOV.U32 R6, RZ, RZ, RZ ;  /* 0x000000ffff067224 */ /* 0x000fca00078e00ff */
[----:B------:R-:W0:Y:S02]  /*cc60*/  SHFL.IDX PT, R0, R0, RZ, 0x1f ;  /* 0x00001fff00007589 */ /* 0x000e2400000e0000 */
[----:B0-----:R-:W-:-:S04]  /*cc70*/  ISETP.NE.AND P0, PT, R0, RZ, PT ;  /* 0x000000ff0000720c */ /* 0x001fc80003f05270 */
[----:B------:R-:W-:-:S05]  /*cc80*/  P2R R0, PR, RZ, 0x1 ;  /* 0x00000001ff007803 */ /* 0x000fca0000000000 */
[----:B------:R0:W-:Y:S04]  /*cc90*/  STL [R1+0x10], R0 ;  /* 0x0000100001007387 */ /* 0x0001e80000100800 */
[----:B------:R-:W-:Y:S05]  /*cca0*/  @!P0 BRA `(.L_x_1700) ;  /* 0x0000000000208947 */ /* 0x000fea0003800000 */
[----:B------:R-:W1:Y:S08]  /*ccb0*/  S2UR UR5, SR_CgaCtaId ;  /* 0x00000000000579c3 */ /* 0x000e700000008800 */
[----:B------:R-:W-:Y:S06]  /*ccc0*/  BAR.SYNC.DEFER_BLOCKING 0x5, 0x200 ;  /* 0x0148000000007b1d */ /* 0x000fec0000010000 */
[----:B------:R-:W-:-:S02]  /*ccd0*/  UMOV UR4, 0x400 ;  /* 0x0000040000047882 */ /* 0x000fc40000000000 */
[----:B-1----:R-:W-:-:S09]  /*cce0*/  ULEA UR4, UR5, UR4, 0x18 ;  /* 0x0000000405047291 */ /* 0x002fd2000f8ec03f */
[----:B------:R-:W1:Y:S02]  /*ccf0*/  LDS.128 R24, [UR4+0x132d0] ;  /* 0x0132d004ff187984 */ /* 0x000e640008000c00 */
[----:B-1----:R-:W-:Y:S01]  /*cd00*/  R2UR UR43, R27 ;  /* 0x000000001b2b72ca */ /* 0x002fe200000e0000 */
[----:B------:R-:W-:Y:S06]  /*cd10*/  BAR.ARV 0x4, 0x200 ;  /* 0x0108000000007b1d */ /* 0x000fec0000002000 */
[----:B------:R-:W-:Y:S08]  /*cd20*/  BRA `(.L_x_1701) ;  /* 0x0000000c00b87947 */ /* 0x000ff00003800000 */
.L_x_1700:
[----:B0-----:R-:W0:Y:S01]  /*cd30*/  S2R R0, SR_TID.X ;  /* 0x0000000000007919 */ /* 0x001e220000002100 */
        /* <DEDUP_REMOVED lines=43> */
.L_x_1704:
        /* <DEDUP_REMOVED lines=39> */
.L_x_1702:
        /* <DEDUP_REMOVED lines=17> */
.L_x_1705:
        /* <DEDUP_REMOVED lines=61> */
.L_x_1706:
        /* <DEDUP_REMOVED lines=64> */
.L_x_1707:
[----:B------:R-:W-:-:S05]  /*db40*/  LOP3.LUT R25, RZ, R2, RZ, 0x33, !PT ;  /* 0x00000002ff197212 */ /* 0x000fca00078e33ff */
[----:B------:R-:W-:Y:S01]  /*db50*/  IMAD.IADD R25, R6, 0x1, R25 ;  /* 0x0000000106197824 */ /* 0x000fe200078e0219 */
[----:B------:R-:W-:Y:S06]  /*db60*/  BRA `(.L_x_1708) ;  /* 0x00000000000c7947 */ /* 0x000fec0003800000 */
.L_x_1703:
[----:B------:R-:W-:Y:S02]  /*db70*/  IMAD.MOV.U32 R24, RZ, RZ, R9 ;  /* 0x000000ffff187224 */ /* 0x000fe400078e0009 */
[----:B------:R-:W-:Y:S02]  /*db80*/  IMAD.MOV.U32 R25, RZ, RZ, RZ ;  /* 0x000000ffff197224 */ /* 0x000fe400078e00ff */
[----:B------:R-:W-:-:S07]  /*db90*/  IMAD.MOV.U32 R26, RZ, RZ, RZ ;  /* 0x000000ffff1a7224 */ /* 0x000fce00078e00ff */
.L_x_1708:
[----:B------:R-:W-:Y:S01]  /*dba0*/  ISETP.NE.AND P0, PT, R0, RZ, PT ;  /* 0x000000ff0000720c */ /* 0x000fe20003f05270 */
[----:B------:R-:W-:-:S12]  /*dbb0*/  IMAD.U32 R27, RZ, RZ, UR43 ;  /* 0x0000002bff1b7e24 */ /* 0x000fd8000f8e00ff */
[----:B------:R-:W0:Y:S01]  /*dbc0*/  @!P0 S2R R3, SR_CgaCtaId ;  /* 0x0000000000038919 */ /* 0x000e220000008800 */
[----:B------:R-:W-:-:S04]  /*dbd0*/  @!P0 MOV R0, 0x400 ;  /* 0x0000040000008802 */ /* 0x000fc80000000f00 */
[----:B0-----:R-:W-:-:S05]  /*dbe0*/  @!P0 LEA R0, R3, R0, 0x18 ;  /* 0x0000000003008211 */ /* 0x001fca00078ec0ff */
[----:B------:R1:W-:Y:S01]  /*dbf0*/  @!P0 STS.128 [R0+0x132d0], R24 ;  /* 0x0132d01800008388 */ /* 0x0003e20000000c00 */
[----:B------:R-:W-:Y:S06]  /*dc00*/  BAR.ARV 0x5, 0x200 ;  /* 0x0148000000007b1d */ /* 0x000fec0000002000 */
.L_x_1701:
[----:B------:R-:W-:Y:S01]  /*dc10*/  ULDC UR4, c[0x0][0xc3c] ;  /* 0x00030f0000047ab9 */ /* 0x000fe20000000800 */
[----:B------:R2:W-:Y:S01]  /*dc20*/  STL [R1+0xc], RZ ;  /* 0x00000cff01007387 */ /* 0x0005e20000100800 */
[----:B------:R-:W-:Y:S01]  /*dc30*/  UISETP.GE.AND UP0, UPT, UR43, UR4, UPT ;  /* 0x000000042b00728c */ /* 0x000fe2000bf06270 */
[----:B------:R-:W-:Y:S02]  /*dc40*/  IMAD.MOV.U32 R19, RZ, RZ, 0x1 ;  /* 0x00000001ff137424 */ /* 0x000fe400078e00ff */
[----:B------:R-:W-:-:S03]  /*dc50*/  IMAD.MOV.U32 R18, RZ, RZ, RZ ;  /* 0x000000ffff127224 */ /* 0x000fc600078e00ff */
[----:B------:R-:W-:-:S13]  /*dc60*/  PLOP3.LUT P0, PT, PT, PT, UP0, 0x80, 0x0 ;  /* 0x000000000000781c */ /* 0x000fda0003f0f008 */
[----:B--2---:R-:W-:Y:S05]  /*dc70*/  @P0 BRA `(.L_x_1709) ;  /* 0x0000004400280947 */ /* 0x004fea0003800000 */
[----:B------:R-:W2:Y:S01]  /*dc80*/  S2R R11, SR_TID.X ;  /* 0x00000000000b7919 */ /* 0x000ea20000002100 */
[----:B------:R-:W3:Y:S01]  /*dc90*/  S2UR UR5, SR_CgaCtaId ;  /* 0x00000000000579c3 */ /* 0x000ee20000008800 */
        /* <DEDUP_REMOVED lines=8> */
[----:B---3--:R-:W-:-:S06]  /*dd20*/  ULEA UR4, UR5, UR4, 0x18 ;  /* 0x0000000405047291 */ /* 0x008fcc000f8ec03f */
[----:B------:R-:W-:Y:S01]  /*dd30*/  IMAD.U32 R16, RZ, RZ, UR4 ;  /* 0x00000004ff107e24 */ /* 0x000fe2000f8e00ff */
[C---:B--2---:R-:W-:Y:S01]  /*dd40*/  LOP3.LUT R10, R11.reuse, 0x7f, RZ, 0xc0, !PT ;  /* 0x0000007f0b0a7812 */ /* 0x044fe200078ec0ff */
[C---:B------:R-:W-:Y:S01]  /*dd50*/  IMAD.SHL.U32 R29, R11.reuse, 0x40, RZ ;  /* 0x000000400b1d7824 */ /* 0x040fe200078e00ff */
[----:B------:R-:W-:Y:S01]  /*dd60*/  SHF.R.U32.HI R4, RZ, 0x1, R11 ;  /* 0x00000001ff047819 */ /* 0x000fe2000001160b */
[----:B------:R-:W-:Y:S02]  /*dd70*/  IMAD.SHL.U32 R2, R11, 0x10, RZ ;  /* 0x000000100b027824 */ /* 0x000fe400078e00ff */
[----:B------:R-:W-:Y:S01]  /*dd80*/  IMAD.SHL.U32 R6, R10, 0x10, RZ ;  /* 0x000000100a067824 */ /* 0x000fe200078e00ff */
[----:B------:R-:W-:Y:S01]  /*dd90*/  LOP3.LUT R3, R29, 0x180, RZ, 0xc0, !PT ;  /* 0x000001801d037812 */ /* 0x000fe200078ec0ff */
[C---:B------:R-:W-:Y:S01]  /*dda0*/  IMAD.SHL.U32 R8, R11.reuse, 0x2, RZ ;  /* 0x000000020b087824 */ /* 0x040fe200078e00ff */
[----:B------:R-:W-:Y:S01]  /*ddb0*/  LOP3.LUT R5, R2, 0x1b0, RZ, 0xc0, !PT ;  /* 0x000001b002057812 */ /* 0x000fe200078ec0ff */
[----:B01----:R-:W-:Y:S01]  /*ddc0*/  IMAD.SHL.U32 R0, R11, 0x20, RZ ;  /* 0x000000200b007824 */ /* 0x003fe200078e00ff */
        /* <DEDUP_REMOVED lines=19> */
.L_x_1777:
[----:B------:R-:W-:Y:S01]  /*df00*/  ULDC.64 UR4, c[0x0][0xc88] ;  /* 0x0003220000047ab9 */ /* 0x000fe20000000a00 */
[----:B------:R-:W-:Y:S01]  /*df10*/  ULDC.64 UR6, c[0x0][0xa08] ;  /* 0x0002820000067ab9 */ /* 0x000fe20000000a00 */
[----:B------:R-:W-:-:S06]  /*df20*/  UIMAD.WIDE UR4, UR43, 0x4, UR4 ;  /* 0x000000042b0478a5 */ /* 0x000fcc000f8e0204 */
[----:B------:R-:W-:Y:S02]  /*df30*/  IMAD.U32 R2, RZ, RZ, UR4 ;  /* 0x00000004ff027e24 */ /* 0x000fe4000f8e00ff */
[----:B0-----:R-:W-:Y:S01]  /*df40*/  IMAD.U32 R3, RZ, RZ, UR5 ;  /* 0x00000005ff037e24 */ /* 0x001fe2000f8e00ff */
[----:B------:R-:W-:-:S04]  /*df50*/  ULDC.64 UR4, c[0x0][0xa28] ;  /* 0x00028a0000047ab9 */ /* 0x000fc80000000a00 */
[----:B--2---:R-:W2:Y:S01]  /*df60*/  LDG.E R2, desc[UR54][R2.64] ;  /* 0x0000003602027981 */ /* 0x004ea2000c1e1900 */
[----:B------:R-:W-:-:S04]  /*df70*/  UISETP.NE.U32.AND UP0, UPT, UR4, URZ, UPT ;  /* 0x0000003f0400728c */ /* 0x000fc8000bf05070 */
[----:B------:R-:W-:-:S06]  /*df80*/  UISETP.NE.AND.EX UP0, UPT, UR5, URZ, UPT, UP0 ;  /* 0x0000003f0500728c */ /* 0x000fcc000bf05300 */
[----:B------:R-:W-:Y:S01]  /*df90*/  PLOP3.LUT P2, PT, PT, PT, UP0, 0x80, 0x0 ;  /* 0x000000000000781c */ /* 0x000fe20003f4f008 */
[----:B-1----:R-:W0:Y:S01]  /*dfa0*/  LDC R10, c[0x0][0x288] ;  /* 0x0000a200ff0a7b82 */ /* 0x002e220000000800 */
        /* <DEDUP_REMOVED lines=19> */
[----:B-1----:R-:W-:Y:S02]  /*e0e0*/  IMAD.U32 R2, RZ, RZ, UR4 ;  /* 0x00000004ff027e24 */ /* 0x002fe4000f8e00ff */
[----:B------:R-:W-:Y:S01]  /*e0f0*/  IMAD.U32 R3, RZ, RZ, UR5 ;  /* 0x00000005ff037e24 */ /* 0x000fe2000f8e00ff */
[----:B------:R-:W-:Y:S01]  /*e100*/  ULDC.64 UR4, c[0x0][0xa18] ;  /* 0x0002860000047ab9 */ /* 0x000fe20000000a00 */
[----:B------:R-:W-:Y:S01]  /*e110*/  IMAD.U32 R5, RZ, RZ, UR7 ;  /* 0x00000007ff057e24 */ /* 0x000fe2000f8e00ff */
[----:B------:R-:W-:Y:S02]  /*e120*/  UISETP.NE.U32.AND UP0, UPT, UR4, URZ, UPT ;  /* 0x0000003f0400728c */ /* 0x000fe4000bf05070 */
[----:B------:R-:W5:Y:S02]  /*e130*/  @P1 LDG.E R9, desc[UR54][R2.64] ;  /* 0x0000003602091981 */ /* 0x000f64000c1e1900 */
[----:B------:R-:W-:-:S02]  /*e140*/  UISETP.NE.AND.EX UP0, UPT, UR5, URZ, UPT, UP0 ;  /* 0x0000003f0500728c */ /* 0x000fc4000bf05300 */
[----:B----4-:R-:W5:Y:S04]  /*e150*/  @P0 LDG.E R0, desc[UR54][R4.64] ;  /* 0x0000003604000981 */ /* 0x010f68000c1e1900 */
[----:B------:R-:W-:-:S05]  /*e160*/  PLOP3.LUT P3, PT, PT, PT, UP0, 0x80, 0x0 ;  /* 0x000000000000781c */ /* 0x000fca0003f6f008 */
[----:B------:R-:W-:-:S04]  /*e170*/  @UP0 UIADD3 UR4, UP1, UR47, UR4, URZ ;  /* 0x000000042f040290 */ /* 0x000fc8000ff3e03f */
[----:B------:R-:W-:Y:S02]  /*e180*/  @UP0 UIADD3.X UR5, UR48, UR5, URZ, UP1, !UPT ;  /* 0x0000000530050290 */ /* 0x000fe40008ffe43f */
[----:B------:R-:W-:-:S04]  /*e190*/  IMAD.U32 R6, RZ, RZ, UR4 ;  /* 0x00000004ff067e24 */ /* 0x000fc8000f8e00ff */
[----:B------:R-:W-:-:S05]  /*e1a0*/  IMAD.U32 R7, RZ, RZ, UR5 ;  /* 0x00000005ff077e24 */ /* 0x000fca000f8e00ff */
[----:B0-----:R0:W3:Y:S01]  /*e1b0*/  @P3 LDG.E R10, desc[UR54][R6.64] ;  /* 0x00000036060a3981 */ /* 0x0010e2000c1e1900 */
[----:B------:R-:W-:Y:S01]  /*e1c0*/  UMOV UR4, URZ ;  /* 0x0000003f00047c82 */ /* 0x000fe20008000000 */
[----:B0-----:R-:W0:Y:S01]  /*e1d0*/  LDC.64 R6, c[0x0][0x418] ;  /* 0x00010600ff067b82 */ /* 0x001e220000000a00 */
[----:B--2---:R-:W-:Y:S02]  /*e1e0*/  @P2 R2UR UR4, R8 ;  /* 0x00000000080422ca */ /* 0x004fe400000e0000 */
[----:B0-----:R-:W-:Y:S01]  /*e1f0*/  ISETP.NE.U32.AND P2, PT, R6, RZ, PT ;  /* 0x000000ff0600720c */ /* 0x001fe20003f45070 */
[----:B---3--:R0:W-:Y:S01]  /*e200*/  STL [R1], R10 ;  /* 0x0000000a01007387 */ /* 0x0081e20000100800 */
[----:B------:R-:W-:Y:S11]  /*e210*/  @P3 BRA `(.L_x_1710) ;  /* 0x0000000000143947 */ /* 0x000ff60003800000 */
[----:B------:R-:W-:Y:S05]  /*e220*/  @!P1 BRA `(.L_x_1710) ;  /* 0x0000000000109947 */ /* 0x000fea0003800000 */
[----:B------:R-:W0:Y:S04]  /*e230*/  LDG.E R11, desc[UR54][R2.64] ;  /* 0x00000036020b7981 */ /* 0x000e28000c1e1900 */
[----:B------:R-:W0:Y:S02]  /*e240*/  LDG.E R6, desc[UR54][R2.64+0x4] ;  /* 0x0000043602067981 */ /* 0x000e24000c1e1900 */
[----:B0-----:R-:W-:-:S05]  /*e250*/  IMAD.IADD R10, R6, 0x1, -R11 ;  /* 0x00000001060a7824 */ /* 0x001fca00078e0a0b */
[----:B------:R1:W-:Y:S02]  /*e260*/  STL [R1], R10 ;  /* 0x0000000a01007387 */ /* 0x0003e40000100800 */
.L_x_1710:
        /* <DEDUP_REMOVED lines=12> */
[C---:B------:R-:W-:Y:S02]  /*e330*/  LOP3.LUT R2, R26.reuse, 0xff000000, RZ, 0xc0, !PT ;  /* 0xff0000001a027812 */ /* 0x040fe400078ec0ff */
        /* <DEDUP_REMOVED lines=14> */
.L_x_1711:
[----:B------:R-:W-:Y:S05]  /*e420*/  @!P0 BRA `(.L_x_1712) ;  /* 0x00000000000c8947 */ /* 0x000fea0003800000 */
[----:B------:R-:W2:Y:S04]  /*e430*/  LDG.E R3, desc[UR54][R4.64] ;  /* 0x0000003604037981 */ /* 0x000ea8000c1e1900 */
[----:B------:R-:W2:Y:S02]  /*e440*/  LDG.E R2, desc[UR54][R4.64+0x4] ;  /* 0x0000043604027981 */ /* 0x000ea4000c1e1900 */
[----:B--2---:R-:W-:-:S07]  /*e450*/  IMAD.IADD R2, R2, 0x1, -R3 ;  /* 0x0000000102027824 */ /* 0x004fce00078e0a03 */
.L_x_1712:
[----:B--2---:R-:W2:Y:S01]  /*e460*/  LDC R3, c[0x0][0x448] ;  /* 0x00011200ff037b82 */ /* 0x004ea20000000800 */
[----:B------:R-:W-:Y:S02]  /*e470*/  LOP3.LUT R23, R0, 0xff, RZ, 0xc0, !PT ;  /* 0x000000ff00177812 */ /* 0x000fe400078ec0ff */
[----:B--2---:R-:W-:Y:S01]  /*e480*/  ISETP.NE.AND P0, PT, R3, 0x1, PT ;  /* 0x000000010300780c */ /* 0x004fe20003f05270 */
[----:B------:R-:W-:-:S04]  /*e490*/  IMAD R3, R25, 0xc0, RZ ;  /* 0x000000c019037824 */ /* 0x000fc800078e02ff */
[----:B------:R-:W-:-:S08]  /*e4a0*/  VIADD R3, R3, 0xbf ;  /* 0x000000bf03037836 */ /* 0x000fd00000000000 */
[----:B------:R-:W2:Y:S08]  /*e4b0*/  @P0 LDC R4, c[0x0][0x44c] ;  /* 0x00011300ff040b82 */ /* 0x000eb00000000800 */
[----:B------:R-:W3:Y:S01]  /*e4c0*/  @P0 LDC R5, c[0x0][0x450] ;  /* 0x00011400ff050b82 */ /* 0x000ee20000000800 */
[----:B--2---:R-:W-:-:S05]  /*e4d0*/  @P0 IMAD.HI.U32 R4, R3, R4, RZ ;  /* 0x0000000403040227 */ /* 0x004fca00078e00ff */
[----:B---3--:R-:W-:Y:S01]  /*e4e0*/  @P0 SHF.R.U32.HI R3, RZ, R5, R4 ;  /* 0x00000005ff030219 */ /* 0x008fe20000011604 */
[----:B-----5:R-:W-:-:S04]  /*e4f0*/  VIADD R4, R2, -UR4 ;  /* 0x8000000402047c36 */ /* 0x020fc80008000000 */
[C---:B------:R-:W-:Y:S01]  /*e500*/  VIADD R2, R4.reuse, 0x9f ;  /* 0x0000009f04027836 */ /* 0x040fe20000000000 */
[----:B------:R-:W-:-:S03]  /*e510*/  IADD3 R4, R4, 0xa0, -R10 ;  /* 0x000000a004047810 */ /* 0x000fc60007ffe80a */
[----:B------:R-:W-:-:S04]  /*e520*/  IMAD.HI R2, R2, 0x66666667, RZ ;  /* 0x6666666702027827 */ /* 0x000fc800078e02ff */
[----:B------:R-:W-:-:S04]  /*e530*/  IMAD.IADD R3, R4, 0x1, R3 ;  /* 0x0000000104037824 */ /* 0x000fc800078e0203 */
[----:B------:R-:W-:Y:S01]  /*e540*/  IMAD.HI R4, R3, 0x66666667, RZ ;  /* 0x6666666703047827 */ /* 0x000fe200078e02ff */
[----:B------:R-:W-:-:S04]  /*e550*/  SHF.R.U32.HI R3, RZ, 0x1f, R2 ;  /* 0x0000001fff037819 */ /* 0x000fc80000011602 */
[----:B------:R-:W-:Y:S02]  /*e560*/  SHF.R.U32.HI R5, RZ, 0x1f, R4 ;  /* 0x0000001fff057819 */ /* 0x000fe40000011604 */
[----:B------:R-:W-:Y:S02]  /*e570*/  LEA.HI.SX32 R3, R2, R3, 0x1a ;  /* 0x0000000302037211 */ /* 0x000fe400078fd2ff */
[----:B------:R-:W-:Y:S02]  /*e580*/  LEA.HI.SX32 R4, R4, R5, 0x1a ;  /* 0x0000000504047211 */ /* 0x000fe400078fd2ff */
[----:B------:R-:W-:Y:S01]  /*e590*/  SHF.R.U32.HI R5, RZ, 0x10, R0 ;  /* 0x00000010ff057819 */ /* 0x000fe20000011600 */
[----:B------:R-:W-:Y:S01]  /*e5a0*/  IMAD.MOV.U32 R0, RZ, RZ, RZ ;  /* 0x000000ffff007224 */ /* 0x000fe200078e00ff */
[----:B------:R-:W-:Y:S02]  /*e5b0*/  VIMNMX R4, R3, R4, PT ;  /* 0x0000000403047248 */ /* 0x000fe40003fe0100 */
[----:B------:R-:W-:-:S02]  /*e5c0*/  ISETP.NE.AND P0, PT, R5, RZ, PT ;  /* 0x000000ff0500720c */ /* 0x000fc40003f05270 */
[----:B------:R-:W-:-:S11]  /*e5d0*/  ISETP.GE.AND P1, PT, R4, 0x1, PT ;  /* 0x000000010400780c */ /* 0x000fd60003f26270 */
[----:B------:R-:W2:Y:S02]  /*e5e0*/  @!P0 LDC R5, c[0x0][0x9f0] ;  /* 0x00027c00ff058b82 */ /* 0x000ea40000000800 */
[----:B------:R-:W-:Y:S05]  /*e5f0*/  @!P1 BRA `(.L_x_1713) ;  /* 0x0000000000689947 */ /* 0x000fea0003800000 */
[-C--:B--2---:R-:W-:Y:S01]  /*e600*/  IABS R0, R5.reuse ;  /* 0x0000000500007213 */ /* 0x084fe20000000000 */
[----:B------:R-:W-:Y:S01]  /*e610*/  IMAD.MOV.U32 R2, RZ, RZ, RZ ;  /* 0x000000ffff027224 */ /* 0x000fe200078e00ff */
[----:B------:R-:W-:Y:S02]  /*e620*/  IABS R8, R5 ;  /* 0x0000000500087213 */ /* 0x000fe40000000000 */
[----:B------:R-:W2:Y:S08]  /*e630*/  I2F.RP R6, R0 ;  /* 0x0000000000067306 */ /* 0x000eb00000209400 */
[----:B--2---:R-:W2:Y:S02]  /*e640*/  MUFU.RCP R6, R6 ;  /* 0x0000000600067308 */ /* 0x004ea40000001000 */
[----:B--2---:R-:W-:-:S06]  /*e650*/  VIADD R3, R6, 0xffffffe ;  /* 0x0ffffffe06037836 */ /* 0x004fcc0000000000 */
[----:B------:R-:W2:Y:S02]  /*e660*/  F2I.FTZ.U32.TRUNC.NTZ R3, R3 ;  /* 0x0000000300037305 */ /* 0x000ea4000021f000 */
[----:B--2---:R-:W-:-:S04]  /*e670*/  IMAD.MOV R7, RZ, RZ, -R3 ;  /* 0x000000ffff077224 */ /* 0x004fc800078e0a03 */
[----:B------:R-:W-:-:S04]  /*e680*/  IMAD R7, R7, R0, RZ ;  /* 0x0000000007077224 */ /* 0x000fc800078e02ff */
[----:B------:R-:W-:Y:S01]  /*e690*/  IMAD.HI.U32 R7, R3, R7, R2 ;  /* 0x0000000703077227 */ /* 0x000fe200078e0002 */
[----:B------:R-:W-:-:S03]  /*e6a0*/  IADD3 R2, R5, -0x1, R4 ;  /* 0xffffffff05027810 */ /* 0x000fc60007ffe004 */
[----:B------:R-:W-:Y:S01]  /*e6b0*/  IMAD.MOV R3, RZ, RZ, -R8 ;  /* 0x000000ffff037224 */ /* 0x000fe200078e0a08 */
        /* <DEDUP_REMOVED lines=14> */
.L_x_1713:
[-C--:B------:R-:W-:Y:S01]  /*e7a0*/  IMAD R23, R23, R0.reuse, RZ ;  /* 0x0000000017177224 */ /* 0x080fe200078e02ff */
[----:B------:R-:W-:Y:S04]  /*e7b0*/  BSSY B7, `(.L_x_1714) ;  /* 0x000029a000077945 */ /* 0x000fe80003800000 */
[----:B------:R-:W-:-:S04]  /*e7c0*/  VIADDMNMX R2, R23, R0, R4, PT ;  /* 0x0000000017027246 */ /* 0x000fc80003800104 */
[----:B------:R-:W-:Y:S01]  /*e7d0*/  ISETP.GT.AND P0, PT, R2, R23, PT ;  /* 0x000000170200720c */ /* 0x000fe20003f04270 */
[----:B------:R3:W-:-:S12]  /*e7e0*/  STL [R1+0x4], R2 ;  /* 0x0000040201007387 */ /* 0x0007d80000100800 */
[----:B---3--:R-:W-:Y:S05]  /*e7f0*/  @P0 BRA `(.L_x_1715) ;  /* 0x0000000000440947 */ /* 0x008fea0003800000 */
[----:B------:R-:W3:Y:S02]  /*e800*/  S2R R2, SR_TID.X ;  /* 0x0000000000027919 */ /* 0x000ee40000002100 */
[----:B---3--:R-:W-:-:S04]  /*e810*/  LOP3.LUT R2, R2, 0x7f, RZ, 0xc0, !PT ;  /* 0x0000007f02027812 */ /* 0x008fc800078ec0ff */
[----:B------:R-:W-:-:S13]  /*e820*/  ISETP.NE.AND P0, PT, R2, RZ, PT ;  /* 0x000000ff0200720c */ /* 0x000fda0003f05270 */
[----:B------:R-:W-:Y:S05]  /*e830*/  @P0 BRA `(.L_x_1716) ;  /* 0x0000002800440947 */ /* 0x000fea0003800000 */
[----:B--2---:R-:W2:Y:S01]  /*e840*/  S2R R5, SR_LANEID ;  /* 0x0000000000057919 */ /* 0x004ea20000000000 */
        /* <DEDUP_REMOVED lines=10> */
[----:B---3--:R-:W-:Y:S01]  /*e8f0*/  IADD3 R24, R0, UR41, R7 ;  /* 0x0000002900187c10 */ /* 0x008fe2000fffe007 */
[----:B------:R-:W-:Y:S06]  /*e900*/  BRA `(.L_x_1716) ;  /* 0x0000002800107947 */ /* 0x000fec0003800000 */
.L_x_1715:
        /* <DEDUP_REMOVED lines=9> */
[----:B------:R-:W3:Y:S01]  /*e9a0*/  LDC.64 R2, c[0x4][R2] ;  /* 0x0100000002027b82 */ /* 0x000ee20000000a00 */
[----:B--2---:R-:W-:Y:S02]  /*e9b0*/  IMAD.U32 R5, RZ, RZ, UR7 ;  /* 0x00000007ff057e24 */ /* 0x004fe4000f8e00ff */
[----:B------:R-:W-:Y:S02]  /*e9c0*/  IMAD.U32 R6, RZ, RZ, UR8 ;  /* 0x00000008ff067e24 */ /* 0x000fe4000f8e00ff */
[----:B------:R-:W-:-:S02]  /*e9d0*/  IMAD.U32 R7, RZ, RZ, UR9 ;  /* 0x00000009ff077e24 */ /* 0x000fc4000f8e00ff */
[----:B01----:R-:W-:Y:S02]  /*e9e0*/  IMAD.U32 R10, RZ, RZ, UR4 ;  /* 0x00000004ff0a7e24 */ /* 0x003fe4000f8e00ff */
[----:B------:R-:W-:Y:S02]  /*e9f0*/  IMAD.U32 R11, RZ, RZ, UR5 ;  /* 0x00000005ff0b7e24 */ /* 0x000fe4000f8e00ff */
[----:B------:R-:W-:Y:S02]  /*ea00*/  IMAD.MOV.U32 R8, RZ, RZ, 0x70 ;  /* 0x00000070ff087424 */ /* 0x000fe400078e00ff */
[----:B------:R-:W-:Y:S02]  /*ea10*/  IMAD.MOV.U32 R12, RZ, RZ, 0x1 ;  /* 0x00000001ff0c7424 */ /* 0x000fe400078e00ff */
[----:B------:R-:W-:-:S07]  /*ea20*/  IMAD.MOV.U32 R13, RZ, RZ, RZ ;  /* 0x000000ffff0d7224 */ /* 0x000fce00078e00ff */
[----:B------:R-:W-:-:S07]  /*ea30*/  LEPC R20, `(.L_x_1718) ;  /* 0x000000001014794e */ /* 0x000fce0000000000 */
[----:B---3--:R-:W-:Y:S05]  /*ea40*/  CALL.ABS.NOINC R2 ;  /* 0x0000000002007343 */ /* 0x008fea0003c00000 */
.L_x_1718:
[----:B------:R-:W-:Y:S05]  /*ea50*/  BSYNC B6 ;  /* 0x0000000000067941 */ /* 0x000fea0003800000 */
.L_x_1717:
[----:B------:R-:W-:Y:S01]  /*ea60*/  VIADD R0, R16, 0x6000 ;  /* 0x0000600010007836 */ /* 0x000fe20000000000 */
[----:B------:R-:W-:Y:S04]  /*ea70*/  BSSY B6, `(.L_x_1719) ;  /* 0x0000014000067945 */ /* 0x000fe80003800000 */
[----:B------:R-:W-:-:S04]  /*ea80*/  LOP3.LUT P0, RZ, R0, 0x1bf, RZ, 0xc0, !PT ;  /* 0x000001bf00ff7812 */ /* 0x000fc8000780c0ff */
[----:B------:R-:W-:-:S09]  /*ea90*/  P2R R17, PR, RZ, 0x1 ;  /* 0x00000001ff117803 */ /* 0x000fd20000000000 */
        /* <DEDUP_REMOVED lines=17> */
.L_x_1720:
[----:B------:R-:W-:Y:S05]  /*ebb0*/  BSYNC B6 ;  /* 0x0000000000067941 */ /* 0x000fea0003800000 */
.L_x_1719:
        /* <DEDUP_REMOVED lines=20> */
.L_x_1722:
[----:B------:R-:W-:Y:S05]  /*ed00*/  BSYNC B6 ;  /* 0x0000000000067941 */ /* 0x000fea0003800000 */
.L_x_1721:
[----:B------:R-:W-:Y:S01]  /*ed10*/  ISETP.NE.AND P6, PT, R17, RZ, PT ;  /* 0x000000ff1100720c */ /* 0x000fe20003fc5270 */
[----:B------:R-:W-:-:S12]  /*ed20*/  BSSY B6, `(.L_x_1723) ;  /* 0x0000012000067945 */ /* 0x000fd80003800000 */
        /* <DEDUP_REMOVED lines=17> */
.L_x_1724:
[----:B------:R-:W-:Y:S05]  /*ee40*/  BSYNC B6 ;  /* 0x0000000000067941 */ /* 0x000fea0003800000 */
.L_x_1723:
        /* <DEDUP_REMOVED lines=8> */
[----:B------:R-:W3:Y:S01]  /*eed0*/  S2R R17, SR_TID.X ;  /* 0x0000000000117919 */ /* 0x000ee20000002100 */
[----:B------:R-:W-:-:S03]  /*eee0*/  ULDC.64 UR4, c[0x0][0xa08] ;  /* 0x0002820000047ab9 */ /* 0x000fc60000000a00 */
[----:B------:R4:W5:Y:S02]  /*eef0*/  @P0 LDG.E R22, desc[UR54][R2.64] ;  /* 0x0000003602160981 */ /* 0x000964000c1e1900 */
[----:B----4-:R-:W4:Y:S01]  /*ef00*/  LDC.64 R2, c[0x0][0x418] ;  /* 0x00010600ff027b82 */ /* 0x010f220000000a00 */
[----:B---3--:R-:W-:-:S04]  /*ef10*/  SHF.R.U32.HI R20, RZ, 0x5, R17 ;  /* 0x00000005ff147819 */ /* 0x008fc80000011611 */
[----:B------:R-:W-:Y:S02]  /*ef20*/  LOP3.LUT R20, R20, 0x3, RZ, 0xc0, !PT ;  /* 0x0000000314147812 */ /* 0x000fe400078ec0ff */
[----:B----4-:R-:W-:Y:S01]  /*ef30*/  LOP3.LUT P0, RZ, R2, UR4, RZ, 0xfc, !PT ;  /* 0x0000000402ff7c12 */ /* 0x010fe2000f80fcff */
[----:B------:R-:W-:-:S03]  /*ef40*/  UMOV UR4, 0xffffffff ;  /* 0xffffffff00047882 */ /* 0x000fc60000000000 */
[----:B------:R-:W-:Y:S02]  /*ef50*/  LOP3.LUT P0, RZ, R3, UR5, RZ, 0xfc, P0 ;  /* 0x0000000503ff7c12 */ /* 0x000fe4000800fcff */
[----:B-----5:R-:W-:Y:S02]  /*ef60*/  SHF.R.S32.HI R26, RZ, 0x1f, R22 ;  /* 0x0000001fff1a7819 */ /* 0x020fe40000011416 */
[----:B------:R-:W-:Y:S01]  /*ef70*/  SEL R17, R22, RZ, !P0 ;  /* 0x000000ff16117207 */ /* 0x000fe20004000000 */
[----:B------:R-:W-:Y:S08]  /*ef80*/  BRA.DIV UR4, `(.L_x_1725) ;  /* 0x0000003a040c7947 */ /* 0x000ff0000b800000 */
[----:B------:R3:W4:Y:S02]  /*ef90*/  SHFL.IDX PT, R14, R20, RZ, 0x1f ;  /* 0x00001fff140e7589 */ /* 0x00072400000e0000 */
.L_x_1796:
[----:B----4-:R-:W-:Y:S02]  /*efa0*/  ISETP.NE.AND P0, PT, R14, RZ, PT ;  /* 0x000000ff0e00720c */ /* 0x010fe40003f05270 */
[----:B------:R-:W-:-:S04]  /*efb0*/  PLOP3.LUT P1, PT, PT, PT, PT, 0x8, 0x0 ;  /* 0x000000000000781c */ /* 0x000fc80003f2e170 */
[----:B------:R-:W-:-:S07]  /*efc0*/  P2R R27, PR, RZ, 0x2 ;  /* 0x00000002ff1b7803 */ /* 0x000fce0000000000 */
[----:B------:R-:W-:Y:S05]  /*efd0*/  @P0 BRA `(.L_x_1726) ;  /* 0x0000000400480947 */ /* 0x000fea0003800000 */
[----:B------:R-:W4:Y:S01]  /*efe0*/  LDL R0, [R1+0x4] ;  /* 0x0000040001007983 */ /* 0x000f220000100800 */
[----:B------:R-:W-:Y:S01]  /*eff0*/  UMOV UR4, 0xffffffff ;  /* 0xffffffff00047882 */ /* 0x000fe20000000000 */
[----:B----4-:R-:W-:Y:S02]  /*f000*/  VIADD R0, R0, 0xffffffff ;  /* 0xffffffff00007836 */ /* 0x010fe40000000000 */
[----:B------:R-:W-:Y:S05]  /*f010*/  BRA.DIV UR4, `(.L_x_1727) ;  /* 0x0000003a04087947 */ /* 0x000fea000b800000 */
[----:B------:R-:W-:-:S13]  /*f020*/  ELECT P6, URZ, PT ;  /* 0x00000000003f782f */ /* 0x000fda00038c0000 */
.L_x_1799:
[----:B------:R-:W-:Y:S05]  /*f030*/  @!P6 BRA `(.L_x_1726) ;  /* 0x000000040030e947 */ /* 0x000fea0003800000 */
[----:B------:R-:W-:-:S04]  /*f040*/  ISETP.NE.U32.AND P0, PT, R2, RZ, PT ;  /* 0x000000ff0200720c */ /* 0x000fc80003f05070 */
[----:B------:R-:W-:-:S13]  /*f050*/  ISETP.NE.AND.EX P0, PT, R3, RZ, PT, P0 ;  /* 0x000000ff0300720c */ /* 0x000fda0003f05300 */
[----:B------:R-:W-:Y:S05]  /*f060*/  @!P0 BRA `(.L_x_1728) ;  /* 0x0000000000448947 */ /* 0x000fea0003800000 */
[----:B------:R-:W4:Y:S01]  /*f070*/  LDC R7, c[0x0][0x43c] ;  /* 0x00010f00ff077b82 */ /* 0x000f220000000800 */
[----:B------:R-:W-:Y:S01]  /*f080*/  ULDC.64 UR4, c[0x0][0x428] ;  /* 0x00010a0000047ab9 */ /* 0x000fe20000000a00 */
[----:B----4-:R-:W-:-:S13]  /*f090*/  ISETP.NE.AND P0, PT, R7, 0x1, PT ;  /* 0x000000010700780c */ /* 0x010fda0003f05270 */
[----:B--2---:R-:W2:Y:S02]  /*f0a0*/  @P0 LDC.64 R4, c[0x0][0x440] ;  /* 0x00011000ff040b82 */ /* 0x004ea40000000a00 */
        /* <DEDUP_REMOVED lines=13> */
.L_x_1728:
[----:B----4-:R-:W4:Y:S01]  /*f180*/  S2R R2, SR_TID.X ;  /* 0x0000000000027919 */ /* 0x010f220000002100 */
[----:B------:R-:W-:Y:S02]  /*f190*/  SHF.L.U32 R3, R19, 0x1f, RZ ;  /* 0x0000001f13037819 */ /* 0x000fe400000006ff */
[----:B----4-:R-:W-:Y:S01]  /*f1a0*/  LOP3.LUT R4, R2, 0x7f, RZ, 0xc0, !PT ;  /* 0x0000007f02047812 */ /* 0x010fe200078ec0ff */
[----:B------:R-:W-:-:S03]  /*f1b0*/  IMAD R2, R18, 0x8, R16 ;  /* 0x0000000812027824 */ /* 0x000fc600078e0210 */
[----:B------:R-:W-:Y:S01]  /*f1c0*/  ISETP.NE.AND P1, PT, R4, RZ, PT ;  /* 0x000000ff0400720c */ /* 0x000fe20003f25270 */
[----:B------:R-:W4:Y:S02]  /*f1d0*/  SYNCS.PHASECHK.TRANS64.TRYWAIT P0, [R2+URZ+0x13280], R3 ;  /* 0x01328003020075a7 */ /* 0x000f24000800017f */
[----:B----4-:R-:W-:Y:S10]  /*f1e0*/  @!P0 BRA `(.L_x_1729) ;  /* 0x0000003400b48947 */ /* 0x010ff40003800000 */
.L_x_1800:
[----:B------:R-:W-:Y:S05]  /*f1f0*/  @P1 BRA `(.L_x_1730) ;  /* 0x00000000001c1947 */ /* 0x000fea0003800000 */
[----:B------:R-:W0:Y:S01]  /*f200*/  S2R R4, SR_TID.X ;  /* 0x0000000000047919 */ /* 0x000e220000002100 */
[----:B--2---:R-:W-:-:S04]  /*f210*/  IMAD.MOV.U32 R5, RZ, RZ, 0x2800 ;  /* 0x00002800ff057424 */ /* 0x004fc800078e00ff */
[----:B------:R2:W-:Y:S01]  /*f220*/  SYNCS.ARRIVE.TRANS64 RZ, [R2+URZ+0x13270], R5 ;  /* 0x0132700502ff79a7 */ /* 0x0005e2000800003f */
[----:B0-----:R-:W-:-:S04]  /*f230*/  LOP3.LUT R4, R4, 0x1f, RZ, 0xc0, !PT ;  /* 0x0000001f04047812 */ /* 0x001fc800078ec0ff */
[----:B------:R-:W-:-:S13]  /*f240*/  ISETP.NE.AND P0, PT, R4, RZ, PT ;  /* 0x000000ff0400720c */ /* 0x000fda0003f05270 */
[----:B--2---:R-:W-:Y:S05]  /*f250*/  @!P0 BRA `(.L_x_1730) ;  /* 0x0000000000048947 */ /* 0x004fea0003800000 */
[----:B------:R-:W-:Y:S01]  /*f260*/  BPT.TRAP 0x1 ;  /* 0x000000040000795c */ /* 0x000fe20000300000 */
.L_x_1730:
[----:B------:R-:W-:Y:S01]  /*f270*/  IMAD R4, R18, 0x2800, R16 ;  /* 0x0000280012047824 */ /* 0x000fe200078e0210 */
[----:B------:R-:W-:Y:S01]  /*f280*/  R2UR UR33, R2 ;  /* 0x00000000022172ca */ /* 0x000fe200000e0000 */
[----:B--2---:R-:W-:Y:S01]  /*f290*/  IMAD.MOV.U32 R5, RZ, RZ, 0xa0 ;  /* 0x000000a0ff057424 */ /* 0x004fe200078e00ff */
        /* <DEDUP_REMOVED lines=12> */
[----:B------:R-:W0:Y:S02]  /*f360*/  SYNCS.PHASECHK.TRANS64.TRYWAIT P0, [R2+URZ+0x13240], R3 ;  /* 0x01324003020075a7 */ /* 0x000e24000800017f */
[----:B0-2---:R-:W-:Y:S05]  /*f370*/  @!P0 BRA `(.L_x_1731) ;  /* 0x0000003400648947 */ /* 0x005fea0003800000 */
.L_x_1801:
[----:B------:R-:W-:Y:S05]  /*f380*/  @P1 BRA `(.L_x_1732) ;  /* 0x00000000001c1947 */ /* 0x000fea0003800000 */
[----:B------:R-:W2:Y:S01]  /*f390*/  S2R R5, SR_TID.X ;  /* 0x0000000000057919 */ /* 0x000ea20000002100 */
[----:B0---4-:R-:W-:-:S04]  /*f3a0*/  IMAD.MOV.U32 R3, RZ, RZ, 0x2800 ;  /* 0x00002800ff037424 */ /* 0x011fc800078e00ff */
[----:B------:R0:W-:Y:S01]  /*f3b0*/  SYNCS.ARRIVE.TRANS64 RZ, [R2+URZ+0x13230], R3 ;  /* 0x0132300302ff79a7 */ /* 0x0001e2000800003f */
[----:B--2---:R-:W-:-:S04]  /*f3c0*/  LOP3.LUT R5, R5, 0x1f, RZ, 0xc0, !PT ;  /* 0x0000001f05057812 */ /* 0x004fc800078ec0ff */
[----:B------:R-:W-:-:S13]  /*f3d0*/  ISETP.NE.AND P0, PT, R5, RZ, PT ;  /* 0x000000ff0500720c */ /* 0x000fda0003f05270 */
[----:B0-----:R-:W-:Y:S05]  /*f3e0*/  @!P0 BRA `(.L_x_1732) ;  /* 0x0000000000048947 */ /* 0x001fea0003800000 */
[----:B------:R-:W-:Y:S01]  /*f3f0*/  BPT.TRAP 0x1 ;  /* 0x000000040000795c */ /* 0x000fe20000300000 */
.L_x_1732:
        /* <DEDUP_REMOVED lines=10> */
[----:B------:R-:W-:-:S03]  /*f4a0*/  PLOP3.LUT P0, PT, PT, PT, PT, 0x80, 0x0 ;  /* 0x000000000000781c */ /* 0x000fc60003f0f070 */
[----:B------:R-:W-:Y:S01]  /*f4b0*/  UIADD3 UR8, UR8, 0xe000, URZ ;  /* 0x0000e00008087890 */ /* 0x000fe2000fffe03f */
[----:B------:R-:W-:Y:S01]  /*f4c0*/  P2R R27, PR, RZ, 0x1 ;  /* 0x00000001ff1b7803 */ /* 0x000fe20000000000 */
[----:B------:R-:W-:-:S09]  /*f4d0*/  UIADD3 UR9, UR9, 0x13230, URZ ;  /* 0x0001323009097890 */ /* 0x000fd2000fffe03f */
[----:B------:R2:W-:Y:S02]  /*f4e0*/  UTMALDG.4D [UR8], [UR4], desc[UR6] ;  /* 0x00000608040075b4 */ /* 0x0005e40008019000 */
[----:B--2---:R-:W-:Y:S01]  /*f4f0*/  NOP ;  /* 0x0000000000007918 */ /* 0x004fe20000000000 */
.L_x_1726:
        /* <DEDUP_REMOVED lines=17> */
[----:B0---4-:R-:W-:Y:S01]  /*f610*/  MOV R2, 0x0 ;  /* 0x0000000000027802 */ /* 0x011fe20000000f00 */
[----:B------:R-:W-:Y:S01]  /*f620*/  ULDC.64 UR6, c[0x4][0x98] ;  /* 0x0100260000067ab9 */ /* 0x000fe20000000a00 */
[----:B------:R-:W-:Y:S01]  /*f630*/  ULDC.64 UR8, c[0x4][0xa0] ;  /* 0x0100280000087ab9 */ /* 0x000fe20000000a00 */
[----:B------:R-:W-:Y:S01]  /*f640*/  ULDC.64 UR4, c[0x4][0x28] ;  /* 0x01000a0000047ab9 */ /* 0x000fe20000000a00 */
[----:B------:R-:W-:Y:S02]  /*f650*/  IMAD.U32 R4, RZ, RZ, UR6 ;  /* 0x00000006ff047e24 */ /* 0x000fe4000f8e00ff */
[----:B------:R-:W0:Y:S01]  /*f660*/  LDC.64 R2, c[0x4][R2] ;  /* 0x0100000002027b82 */ /* 0x000e220000000a00 */
[----:B--2---:R-:W-:Y:S02]  /*f670*/  IMAD.U32 R5, RZ, RZ, UR7 ;  /* 0x00000007ff057e24 */ /* 0x004fe4000f8e00ff */
[----:B------:R-:W-:Y:S02]  /*f680*/  IMAD.U32 R6, RZ, RZ, UR8 ;  /* 0x00000008ff067e24 */ /* 0x000fe4000f8e00ff */
[----:B------:R-:W-:-:S02]  /*f690*/  IMAD.U32 R7, RZ, RZ, UR9 ;  /* 0x00000009ff077e24 */ /* 0x000fc4000f8e00ff */
[----:B-1----:R-:W-:Y:S02]  /*f6a0*/  IMAD.U32 R10, RZ, RZ, UR4 ;  /* 0x00000004ff0a7e24 */ /* 0x002fe4000f8e00ff */
[----:B------:R-:W-:Y:S02]  /*f6b0*/  IMAD.U32 R11, RZ, RZ, UR5 ;  /* 0x00000005ff0b7e24 */ /* 0x000fe4000f8e00ff */
[----:B------:R-:W-:Y:S02]  /*f6c0*/  IMAD.MOV.U32 R8, RZ, RZ, 0x70 ;  /* 0x00000070ff087424 */ /* 0x000fe400078e00ff */
[----:B------:R-:W-:Y:S02]  /*f6d0*/  IMAD.MOV.U32 R12, RZ, RZ, 0x1 ;  /* 0x00000001ff0c7424 */ /* 0x000fe400078e00ff */
[----:B------:R-:W-:-:S07]  /*f6e0*/  IMAD.MOV.U32 R13, RZ, RZ, RZ ;  /* 0x000000ffff0d7224 */ /* 0x000fce00078e00ff */
[----:B---3--:R-:W-:-:S07]  /*f6f0*/  LEPC R20, `(.L_x_1734) ;  /* 0x000000001014794e */ /* 0x008fce0000000000 */
[----:B0-----:R-:W-:Y:S05]  /*f700*/  CALL.ABS.NOINC R2 ;  /* 0x0000000002007343 */ /* 0x001fea0003c00000 */
.L_x_1734:
[----:B------:R-:W-:Y:S05]  /*f710*/  BSYNC B6 ;  /* 0x0000000000067941 */ /* 0x000fea0003800000 */
.L_x_1733:
[----:B------:R1:W5:Y:S01]  /*f720*/  LDL R21, [R1] ;  /* 0x0000000001157983 */ /* 0x0003620000100800 */
[----:B------:R-:W2:Y:S01]  /*f730*/  LDC R7, c[0x0][0x448] ;  /* 0x00011200ff077b82 */ /* 0x000ea20000000800 */
[----:B------:R-:W-:Y:S02]  /*f740*/  ULDC.64 UR6, c[0x0][0x2d8] ;  /* 0x0000b60000067ab9 */ /* 0x000fe40000000a00 */
[----:B------:R1:W5:Y:S01]  /*f750*/  LDL R9, [R1+0x8] ;  /* 0x0000080001097983 */ /* 0x0003620000100800 */
[----:B0---4-:R-:W3:Y:S01]  /*f760*/  S2R R2, SR_TID.X ;  /* 0x0000000000027919 */ /* 0x011ee20000002100 */
[----:B------:R-:W-:Y:S01]  /*f770*/  UMOV UR4, UR48 ;  /* 0x0000003000047c82 */ /* 0x000fe20008000000 */
[----:B------:R-:W-:Y:S01]  /*f780*/  UMOV UR5, UR37 ;  /* 0x0000002500057c82 */ /* 0x000fe20008000000 */
[----:B------:R-:W-:Y:S01]  /*f790*/  ULDC.64 UR8, c[0x0][0x2e0] ;  /* 0x0000b80000087ab9 */ /* 0x000fe20000000a00 */
[----:B------:R-:W-:Y:S01]  /*f7a0*/  ULDC.64 UR10, c[0x0][0x280] ;  /* 0x0000a000000a7ab9 */ /* 0x000fe20000000a00 */
[----:B--2---:R-:W-:-:S13]  /*f7b0*/  ISETP.NE.AND P1, PT, R7, 0x1, PT ;  /* 0x000000010700780c */ /* 0x004fda0003f25270 */
[----:B------:R-:W0:Y:S01]  /*f7c0*/  @P1 LDC R3, c[0x0][0x44c] ;  /* 0x00011300ff031b82 */ /* 0x000e220000000800 */
[C---:B---3--:R-:W-:Y:S01]  /*f7d0*/  LOP3.LUT R20, R2.reuse, 0x7f, RZ, 0xc0, !PT ;  /* 0x0000007f02147812 */ /* 0x048fe200078ec0ff */
[----:B------:R-:W-:-:S03]  /*f7e0*/  IMAD.SHL.U32 R2, R2, 0x20, RZ ;  /* 0x0000002002027824 */ /* 0x000fc600078e00ff */
[----:B------:R-:W-:-:S03]  /*f7f0*/  SHF.R.U32.HI R20, RZ, 0x2, R20 ;  /* 0x00000002ff147819 */ /* 0x000fc60000011614 */
[----:B------:R-:W2:Y:S01]  /*f800*/  @P1 LDC R5, c[0x0][0x450] ;  /* 0x00011400ff051b82 */ /* 0x000ea20000000800 */
[----:B------:R-:W-:Y:S01]  /*f810*/  LOP3.LUT R2, R20, 0x60, R2, 0xf8, !PT ;  /* 0x0000006014027812 */ /* 0x000fe200078ef802 */
[----:B------:R-:W-:-:S04]  /*f820*/  UIMAD.WIDE.U32 UR4, UR36, UR6, UR4 ;  /* 0x00000006240472a5 */ /* 0x000fc8000f8e0004 */
[----:B------:R-:W-:Y:S01]  /*f830*/  IMAD R6, R25, 0xc0, R2 ;  /* 0x000000c019067824 */ /* 0x000fe200078e0202 */
[----:B------:R-:W-:Y:S02]  /*f840*/  UIMAD UR6, UR46, UR8, URZ ;  /* 0x000000082e0672a4 */ /* 0x000fe4000f8e023f */
[----:B------:R-:W-:Y:S01]  /*f850*/  UIMAD UR5, UR36, UR7, UR5 ;  /* 0x00000007240572a4 */ /* 0x000fe2000f8e0205 */
[----:B0-----:R-:W-:Y:S01]  /*f860*/  @P1 IMAD.HI.U32 R0, R6, R3, RZ ;  /* 0x0000000306001227 */ /* 0x001fe200078e00ff */
[----:B------:R-:W-:-:S03]  /*f870*/  UIMAD UR6, UR45, UR9, UR6 ;  /* 0x000000092d0672a4 */ /* 0x000fc6000f8e0206 */
[----:B------:R-:W-:Y:S01]  /*f880*/  IMAD.MOV.U32 R3, RZ, RZ, R6 ;  /* 0x000000ffff037224 */ /* 0x000fe200078e0006 */
[----:B------:R-:W-:Y:S01]  /*f890*/  UIMAD.WIDE.U32 UR4, UR45, UR8, UR4 ;  /* 0x000000082d0472a5 */ /* 0x000fe2000f8e0004 */
[----:B--2---:R-:W-:-:S03]  /*f8a0*/  @P1 SHF.R.U32.HI R3, RZ, R5, R0 ;  /* 0x00000005ff031219 */ /* 0x004fc60000011600 */
[----:B------:R-:W-:Y:S01]  /*f8b0*/  UIADD3 UR5, UR5, UR6, URZ ;  /* 0x0000000605057290 */ /* 0x000fe2000fffe03f */
[----:B------:R-:W-:Y:S01]  /*f8c0*/  ULDC.64 UR8, c[0x0][0x2c8] ;  /* 0x0000b20000087ab9 */ /* 0x000fe20000000a00 */
        /* <DEDUP_REMOVED lines=14> */
[----:B------:R-:W0:Y:S02]  /*f9b0*/  @P1 LDC R2, c[0x0][0x44c] ;  /* 0x00011300ff021b82 */ /* 0x000e240000000800 */
[----:B------:R-:W-:-:S06]  /*f9c0*/  IADD3.X R5, R3, UR11, R5, P0, !PT ;  /* 0x0000000b03057c10 */ /* 0x000fcc00087fe405 */
[----:B------:R-:W2:Y:S01]  /*f9d0*/  @P1 LDC R3, c[0x0][0x450] ;  /* 0x00011400ff031b82 */ /* 0x000ea20000000800 */
[----:B------:R-:W-:Y:S01]  /*f9e0*/  VIADD R6, R6, 0x80 ;  /* 0x0000008006067836 */ /* 0x000fe20000000000 */
[----:B------:R-:W1:Y:S03]  /*f9f0*/  S2R R20, SR_TID.X ;  /* 0x0000000000147919 */ /* 0x000e660000002100 */
[----:B0-----:R-:W-:-:S04]  /*fa00*/  @P1 IMAD.HI.U32 R8, R6, R2, RZ ;  /* 0x0000000206081227 */ /* 0x001fc800078e00ff */
[----:B------:R-:W-:Y:S01]  /*fa10*/  IMAD.MOV.U32 R2, RZ, RZ, R6 ;  /* 0x000000ffff027224 */ /* 0x000fe200078e0006 */
[----:B--2---:R-:W-:-:S05]  /*fa20*/  @P1 SHF.R.U32.HI R2, RZ, R3, R8 ;  /* 0x00000003ff021219 */ /* 0x004fca0000011608 */
[----:B------:R-:W-:-:S04]  /*fa30*/  IMAD.MOV R3, RZ, RZ, -R2 ;  /* 0x000000ffff037224 */ /* 0x000fc800078e0a02 */
[----:B------:R-:W-:Y:S01]  /*fa40*/  IMAD R6, R7, R3, R6 ;  /* 0x0000000307067224 */ /* 0x000fe200078e0206 */
[----:B------:R-:W-:-:S05]  /*fa50*/  SHF.R.S32.HI R3, RZ, 0x1f, R2 ;  /* 0x0000001fff037819 */ /* 0x000fca0000011402 */
[----:B------:R-:W-:-:S04]  /*fa60*/  IMAD R3, R3, UR6, RZ ;  /* 0x0000000603037c24 */ /* 0x000fc8000f8e02ff */
[C---:B------:R-:W-:Y:S02]  /*fa70*/  IMAD R8, R2.reuse, UR7, R3 ;  /* 0x0000000702087c24 */ /* 0x040fe4000f8e0203 */
[----:B------:R-:W-:Y:S01]  /*fa80*/  IMAD.WIDE.U32 R2, R2, R4, UR4 ;  /* 0x0000000402027e25 */ /* 0x000fe2000f8e0004 */
[----:B------:R-:W-:Y:S01]  /*fa90*/  SHF.R.S32.HI R4, RZ, 0x1f, R6 ;  /* 0x0000001fff047819 */ /* 0x000fe20000011406 */
[----:B------:R-:W-:Y:S02]  /*faa0*/  ULDC UR4, c[0x0][0x2b8] ;  /* 0x0000ae0000047ab9 */ /* 0x000fe40000000800 */
[----:B------:R-:W-:Y:S02]  /*fab0*/  IMAD.IADD R3, R3, 0x1, R8 ;  /* 0x0000000103037824 */ /* 0x000fe400078e0208 */
[----:B------:R-:W-:Y:S02]  /*fac0*/  IMAD R4, R4, UR8, RZ ;  /* 0x0000000804047c24 */ /* 0x000fe4000f8e02ff */
[----:B------:R-:W-:-:S04]  /*fad0*/  IMAD.WIDE.U32 R2, R6, UR8, R2 ;  /* 0x0000000806027c25 */ /* 0x000fc8000f8e0002 */
[----:B-1----:R-:W-:Y:S02]  /*fae0*/  IMAD.SHL.U32 R10, R20, 0x10, RZ ;  /* 0x00000010140a7824 */ /* 0x002fe400078e00ff */
[----:B------:R-:W-:Y:S01]  /*faf0*/  IMAD R6, R6, UR9, R4 ;  /* 0x0000000906067c24 */ /* 0x000fe2000f8e0204 */
[----:B------:R-:W-:Y:S02]  /*fb00*/  IADD3 R4, P0, R2, UR10, RZ ;  /* 0x0000000a02047c10 */ /* 0x000fe4000ff1e0ff */
[----:B------:R-:W-:Y:S02]  /*fb10*/  LOP3.LUT R10, R10, 0x30, RZ, 0xc0, !PT ;  /* 0x000000300a0a7812 */ /* 0x000fe400078ec0ff */
[----:B------:R-:W-:Y:S02]  /*fb20*/  IADD3.X R6, R3, UR11, R6, P0, !PT ;  /* 0x0000000b03067c10 */ /* 0x000fe400087fe406 */
[----:B------:R-:W-:Y:S01]  /*fb30*/  ISETP.GE.AND P0, PT, R10, UR4, PT ;  /* 0x000000040a007c0c */ /* 0x000fe2000bf06270 */
[----:B------:R-:W-:Y:S01]  /*fb40*/  UMOV UR4, 0xffffffff ;  /* 0xffffffff00047882 */ /* 0x000fe20000000000 */
[----:B------:R-:W-:-:S04]  /*fb50*/  LOP3.LUT R20, R20, 0x7f, RZ, 0xc0, !PT ;  /* 0x0000007f14147812 */ /* 0x000fc800078ec0ff */
[----:B------:R-:W-:Y:S01]  /*fb60*/  SHF.R.U32.HI R20, RZ, 0x2, R20 ;  /* 0x00000002ff147819 */ /* 0x000fe20000011614 */
[----:B------:R-:W-:Y:S06]  /*fb70*/  BRA.DIV UR4, `(.L_x_1735) ;  /* 0x0000002e04787947 */ /* 0x000fec000b800000 */
[----:B------:R-:W0:Y:S01]  /*fb80*/  SHFL.IDX PT, R3, R0, RZ, 0x1c1f ;  /* 0x001c1fff00037589 */ /* 0x000e2200000e0000 */
[----:B-----5:R-:W-:Y:S02]  /*fb90*/  IMAD R7, R21, R7, RZ ;  /* 0x0000000715077224 */ /* 0x020fe400078e02ff */
[----:B------:R-:W-:Y:S01]  /*fba0*/  IMAD R25, R25, 0xc0, R20 ;  /* 0x000000c019197824 */ /* 0x000fe200078e0214 */
[----:B------:R-:W1:Y:S04]  /*fbb0*/  SHFL.IDX PT, R2, R5, RZ, 0x1c1f ;  /* 0x001c1fff05027589 */ /* 0x000e6800000e0000 */
[----:B------:R-:W-:Y:S01]  /*fbc0*/  ISETP.GE.AND P1, PT, R25, R7, PT ;  /* 0x000000071900720c */ /* 0x000fe20003f26270 */
[----:B------:R-:W2:-:S12]  /*fbd0*/  SHFL.IDX PT, R14, R0, 0x1, 0x1c1f ;  /* 0x003c1f00000e7f89 */ /* 0x000e9800000e0000 */
[----:B0-----:R-:W-:-:S05]  /*fbe0*/  @!P1 IADD3 R8, P2, R10, R3, RZ ;  /* 0x000000030a089210 */ /* 0x001fca0007f5e0ff */
[----:B-1----:R-:W-:Y:S02]  /*fbf0*/  @!P1 IMAD.X R3, RZ, RZ, R2, P2 ;  /* 0x000000ffff039224 */ /* 0x002fe400010e0602 */
[----:B------:R-:W-:Y:S02]  /*fc00*/  @!P1 IMAD.MOV.U32 R2, RZ, RZ, R8 ;  /* 0x000000ffff029224 */ /* 0x000fe400078e0008 */
[----:B------:R-:W-:-:S03]  /*fc10*/  VIADD R8, R25, 0x20 ;  /* 0x0000002019087836 */ /* 0x000fc60000000000 */
[----:B------:R0:W-:Y:S02]  /*fc20*/  @!P1 LDGSTS.E.BYPASS.LTC128B.128 [R9+0xb000], desc[UR54][R2.64], !P0 ;  /* 0x0b00000002099fae */ /* 0x0001e4000c101d76 */
[----:B------:R-:W-:Y:S02]  /*fc30*/  ISETP.GE.AND P1, PT, R8, R7, PT ;  /* 0x000000070800720c */ /* 0x000fe40003f26270 */
[----:B0-----:R-:W0:Y:S11]  /*fc40*/  SHFL.IDX PT, R2, R5, 0x1, 0x1c1f ;  /* 0x003c1f0005027f89 */ /* 0x001e3600000e0000 */
[----:B--2---:R-:W-:-:S02]  /*fc50*/  @!P1 IADD3 R8, P2, R10, R14, RZ ;  /* 0x0000000e0a089210 */ /* 0x004fc40007f5e0ff */
[----:B------:R-:W1:Y:S03]  /*fc60*/  SHFL.IDX PT, R14, R0, 0x2, 0x1c1f ;  /* 0x005c1f00000e7f89 */ /* 0x000e6600000e0000 */
[----:B0-----:R-:W-:Y:S02]  /*fc70*/  @!P1 IMAD.X R3, RZ, RZ, R2, P2 ;  /* 0x000000ffff039224 */ /* 0x001fe400010e0602 */
[----:B------:R-:W-:Y:S02]  /*fc80*/  @!P1 IMAD.MOV.U32 R2, RZ, RZ, R8 ;  /* 0x000000ffff029224 */ /* 0x000fe400078e0008 */
[----:B------:R-:W-:-:S03]  /*fc90*/  VIADD R8, R25, 0x40 ;  /* 0x0000004019087836 */ /* 0x000fc60000000000 */
[----:B------:R0:W-:Y:S02]  /*fca0*/  @!P1 LDGSTS.E.BYPASS.LTC128B.128 [R9+0xb800], desc[UR54][R2.64], !P0 ;  /* 0x0b80000002099fae */ /* 0x0001e4000c101d76 */
[----:B------:R-:W-:Y:S02]  /*fcb0*/  ISETP.GE.AND P1, PT, R8, R7, PT ;  /* 0x000000070800720c */ /* 0x000fe40003f26270 */
[----:B0-----:R-:W0:Y:S11]  /*fcc0*/  SHFL.IDX PT, R2, R5, 0x2, 0x1c1f ;  /* 0x005c1f0005027f89 */ /* 0x001e3600000e0000 */
[----:B-1----:R-:W-:Y:S01]  /*fcd0*/  @!P1 IADD3 R8, P2, R10, R14, RZ ;  /* 0x0000000e0a089210 */ /* 0x002fe20007f5e0ff */
[----:B------:R-:W-:Y:S04]  /*fce0*/  SHFL.IDX PT, R5, R5, 0x3, 0x1c1f ;  /* 0x007c1f0005057f89 */ /* 0x000fe800000e0000 */
[----:B------:R-:W-:Y:S01]  /*fcf0*/  SHFL.IDX PT, R14, R4, 0x1, 0x1c1f ;  /* 0x003c1f00040e7f89 */ /* 0x000fe200000e0000 */
[----:B0-----:R-:W-:-:S02]  /*fd00*/  @!P1 IMAD.X R3, RZ, RZ, R2, P2 ;  /* 0x000000ffff039224 */ /* 0x001fc400010e0602 */
[----:B------:R-:W-:Y:S02]  /*fd10*/  @!P1 IMAD.MOV.U32 R2, RZ, RZ, R8 ;  /* 0x000000ffff029224 */ /* 0x000fe400078e0008 */
[----:B------:R-:W-:-:S03]  /*fd20*/  VIADD R8, R25, 0x80 ;  /* 0x0000008019087836 */ /* 0x000fc60000000000 */
[----:B------:R0:W-:Y:S02]  /*fd30*/  @!P1 LDGSTS.E.BYPASS.LTC128B.128 [R9+0xc000], desc[UR54][R2.64], !P0 ;  /* 0x0c00000002099fae */ /* 0x0001e4000c101d76 */
[----:B------:R-:W-:Y:S01]  /*fd40*/  ISETP.GE.AND P2, PT, R8, R7, PT ;  /* 0x000000070800720c */ /* 0x000fe20003f46270 */
[----:B------:R-:W-:-:S05]  /*fd50*/  VIADD R8, R25, 0x60 ;  /* 0x0000006019087836 */ /* 0x000fca0000000000 */
[----:B------:R-:W-:Y:S02]  /*fd60*/  ISETP.GE.AND P1, PT, R8, R7, PT ;  /* 0x000000070800720c */ /* 0x000fe40003f26270 */
[----:B------:R-:W-:Y:S04]  /*fd70*/  SHFL.IDX PT, R8, R4, RZ, 0x1c1f ;  /* 0x001c1fff04087589 */ /* 0x000fe800000e0000 */
[----:B0-----:R-:W0:Y:S04]  /*fd80*/  SHFL.IDX PT, R2, R0, 0x3, 0x1c1f ;  /* 0x007c1f0000027f89 */ /* 0x001e2800000e0000 */
[----:B------:R-:W1:Y:S04]  /*fd90*/  SHFL.IDX PT, R0, R6, RZ, 0x1c1f ;  /* 0x001c1fff06007589 */ /* 0x000e6800000e0000 */
[----:B------:R-:W2:Y:S01]  /*fda0*/  SHFL.IDX PT, R6, R6, 0x1, 0x1c1f ;  /* 0x003c1f0006067f89 */ /* 0x000ea200000e0000 */
[----:B0-----:R-:W-:-:S05]  /*fdb0*/  @!P1 IADD3 R2, P3, R10, R2, RZ ;  /* 0x000000020a029210 */ /* 0x001fca0007f7e0ff */
[----:B------:R-:W-:-:S05]  /*fdc0*/  @!P1 IMAD.X R3, RZ, RZ, R5, P3 ;  /* 0x000000ffff039224 */ /* 0x000fca00018e0605 */
[----:B------:R0:W-:Y:S02]  /*fdd0*/  @!P1 LDGSTS.E.BYPASS.LTC128B.128 [R9+0xc800], desc[UR54][R2.64], !P0 ;  /* 0x0c80000002099fae */ /* 0x0001e4000c101d76 */
[----:B0-----:R-:W-:-:S05]  /*fde0*/  @!P2 IADD3 R2, P1, R10, R8, RZ ;  /* 0x000000080a02a210 */ /* 0x001fca0007f3e0ff */
[----:B-1----:R-:W-:-:S05]  /*fdf0*/  @!P2 IMAD.X R3, RZ, RZ, R0, P1 ;  /* 0x000000ffff03a224 */ /* 0x002fca00008e0600 */
[----:B--2---:R0:W-:Y:S03]  /*fe00*/  @!P2 LDGSTS.E.BYPASS.LTC128B.128 [R9+0xd000], desc[UR54][R2.64], !P0 ;  /* 0x0d0000000209afae */ /* 0x0041e6000c101d76 */
.L_x_1814:
        /* <DEDUP_REMOVED lines=10> */
.L_x_1736:
        /* <DEDUP_REMOVED lines=21> */
.L_x_1815:
[----:B------:R-:W-:Y:S05]  /*10000*/  BSYNC B0 ;  /* 0x0000000000007941 */ /* 0x000fea0003800000 */
.L_x_1737:
[----:B------:R-:W-:Y:S05]  /*10010*/  @!P1 BRA `(.L_x_1739) ;  /* 0x0000000800e49947 */ /* 0x000fea0003800000 */
[----:B------:R-:W-:Y:S02]  /*10020*/  IMAD.MOV.U32 R7, RZ, RZ, R18 ;  /* 0x000000ffff077224 */ /* 0x000fe400078e0012 */
[----:B------:R-:W-:-:S07]  /*10030*/  IMAD.MOV.U32 R6, RZ, RZ, R19 ;  /* 0x000000ffff067224 */ /* 0x000fce00078e0013 */
.L_x_1759:
[----:B------:R-:W-:Y:S01]  /*10040*/  ISETP.NE.AND P1, PT, R27, RZ, PT ;  /* 0x000000ff1b00720c */ /* 0x000fe20003f25270 */
        /* <DEDUP_REMOVED lines=31> */
.L_x_1742:
[----:B------:R-:W0:Y:S01]  /*10240*/  S2R R2, SR_TID.X ;  /* 0x0000000000027919 */ /* 0x000e220000002100 */
[----:B------:R-:W-:Y:S01]  /*10250*/  IMAD R9, R18, 0x8, R16 ;  /* 0x0000000812097824 */ /* 0x000fe200078e0210 */
[----:B------:R-:W-:Y:S01]  /*10260*/  BSSY B1, `(.L_x_1743) ;  /* 0x0000006000017945 */ /* 0x000fe20003800000 */
[----:B0-----:R-:W-:Y:S02]  /*10270*/  LOP3.LUT R3, R2, 0x7f, RZ, 0xc0, !PT ;  /* 0x0000007f02037812 */ /* 0x001fe400078ec0ff */
[----:B------:R-:W-:Y:S02]  /*10280*/  SHF.L.U32 R2, R19, 0x1f, RZ ;  /* 0x0000001f13027819 */ /* 0x000fe400000006ff */
[----:B------:R-:W-:Y:S02]  /*10290*/  ISETP.NE.AND P1, PT, R3, RZ, PT ;  /* 0x000000ff0300720c */ /* 0x000fe40003f25270 */
[----:B------:R-:W0:Y:S02]  /*102a0*/  SYNCS.PHASECHK.TRANS64.TRYWAIT P0, [R9+URZ+0x13280], R2 ;  /* 0x01328002090075a7 */ /* 0x000e24000800017f */
[----:B0-----:R-:W-:Y:S09]  /*102b0*/  @!P0 BRA `(.L_x_1744) ;  /* 0x0000002c00748947 */ /* 0x001ff20003800000 */
.L_x_1816:
[----:B------:R-:W-:Y:S05]  /*102c0*/  BSYNC B1 ;  /* 0x0000000000017941 */ /* 0x000fea0003800000 */
.L_x_1743:
[----:B------:R-:W-:Y:S04]  /*102d0*/  BSSY B1, `(.L_x_1745) ;  /* 0x0000009000017945 */ /* 0x000fe80003800000 */
[----:B------:R-:W-:Y:S05]  /*102e0*/  @P1 BRA `(.L_x_1746) ;  /* 0x00000000001c1947 */ /* 0x000fea0003800000 */
[----:B------:R-:W2:Y:S01]  /*102f0*/  S2R R3, SR_TID.X ;  /* 0x0000000000037919 */ /* 0x000ea20000002100 */
[----:B-1----:R-:W-:-:S04]  /*10300*/  IMAD.MOV.U32 R4, RZ, RZ, 0x2800 ;  /* 0x00002800ff047424 */ /* 0x002fc800078e00ff */
[----:B------:R3:W-:Y:S01]  /*10310*/  SYNCS.ARRIVE.TRANS64 RZ, [R9+URZ+0x13270], R4 ;  /* 0x0132700409ff79a7 */ /* 0x0007e2000800003f */
[----:B--2---:R-:W-:-:S04]  /*10320*/  LOP3.LUT R3, R3, 0x1f, RZ, 0xc0, !PT ;  /* 0x0000001f03037812 */ /* 0x004fc800078ec0ff */
[----:B------:R-:W-:-:S13]  /*10330*/  ISETP.NE.AND P0, PT, R3, RZ, PT ;  /* 0x000000ff0300720c */ /* 0x000fda0003f05270 */
[----:B---3--:R-:W-:Y:S05]  /*10340*/  @!P0 BRA `(.L_x_1746) ;  /* 0x0000000000048947 */ /* 0x008fea0003800000 */
[----:B------:R-:W-:Y:S01]  /*10350*/  BPT.TRAP 0x1 ;  /* 0x000000040000795c */ /* 0x000fe20000300000 */
.L_x_1746:
[----:B------:R-:W-:Y:S05]  /*10360*/  BSYNC B1 ;  /* 0x0000000000017941 */ /* 0x000fea0003800000 */
.L_x_1745:
[----:B-1----:R-:W-:Y:S01]  /*10370*/  IMAD.MOV.U32 R5, RZ, RZ, RZ ;  /* 0x000000ffff057224 */ /* 0x002fe200078e00ff */
[----:B------:R-:W-:Y:S01]  /*10380*/  UIADD3 UR4, UP0, UR50, 0x470, URZ ;  /* 0x0000047032047890 */ /* 0x000fe2000ff1e03f */
[----:B------:R-:W-:Y:S01]  /*10390*/  IMAD.MOV.U32 R3, RZ, RZ, 0xa0 ;  /* 0x000000a0ff037424 */ /* 0x000fe200078e00ff */
[----:B------:R-:W-:Y:S01]  /*103a0*/  PLOP3.LUT P0, PT, PT, PT, PT, 0x80, 0x0 ;  /* 0x000000000000781c */ /* 0x000fe20003f0f070 */
[----:B------:R-:W-:Y:S01]  /*103b0*/  IMAD R4, R18, 0x2800, R16 ;  /* 0x0000280012047824 */ /* 0x000fe200078e0210 */
[----:B------:R-:W-:Y:S01]  /*103c0*/  R2UR UR10, R5 ;  /* 0x00000000050a72ca */ /* 0x000fe200000e0000 */
[----:B------:R-:W-:Y:S01]  /*103d0*/  IMAD R8, R8, R3, UR40 ;  /* 0x0000002808087e24 */ /* 0x000fe2000f8e0203 */
[----:B------:R-:W-:Y:S01]  /*103e0*/  UIADD3.X UR5, URZ, UR51, URZ, UP0, !UPT ;  /* 0x000000333f057290 */ /* 0x000fe200087fe43f */
[----:B------:R-:W-:Y:S01]  /*103f0*/  VIADD R3, R9, 0x13270 ;  /* 0x0001327009037836 */ /* 0x000fe20000000000 */
[----:B------:R-:W-:Y:S01]  /*10400*/  UMOV UR6, 0x0 ;  /* 0x0000000000067882 */ /* 0x000fe20000000000 */
[----:B------:R-:W-:Y:S01]  /*10410*/  VIADD R10, R4, 0x6000 ;  /* 0x00006000040a7836 */ /* 0x000fe20000000000 */
[----:B------:R-:W-:-:S09]  /*10420*/  UMOV UR7, 0x14f00000 ;  /* 0x14f0000000077882 */ /* 0x000fd20000000000 */
.L_x_1747:
        /* <DEDUP_REMOVED lines=13> */
.L_x_1817:
[----:B------:R-:W-:Y:S05]  /*10500*/  BSYNC B1 ;  /* 0x0000000000017941 */ /* 0x000fea0003800000 */
.L_x_1748:
        /* <DEDUP_REMOVED lines=11> */
.L_x_1751:
[----:B------:R-:W-:Y:S05]  /*105c0*/  BSYNC B1 ;  /* 0x0000000000017941 */ /* 0x000fea0003800000 */
.L_x_1750:
        /* <DEDUP_REMOVED lines=8> */
.L_x_1752:
        /* <DEDUP_REMOVED lines=10> */
.L_x_1741:
[----:B------:R-:W-:Y:S05]  /*106f0*/  BSYNC B0 ;  /* 0x0000000000007941 */ /* 0x000fea0003800000 */
.L_x_1740:
[----:B------:R-:W-:-:S06]  /*10700*/  UISETP.NE.AND UP0, UPT, UR39, 0x3, UPT ;  /* 0x000000032700788c */ /* 0x000fcc000bf05270 */
[----:B------:R-:W-:-:S13]  /*10710*/  PLOP3.LUT P0, PT, PT, PT, UP0, 0x80, 0x0 ;  /* 0x000000000000781c */ /* 0x000fda0003f0f008 */
[----:B------:R-:W-:Y:S05]  /*10720*/  @!P0 BRA `(.L_x_1753) ;  /* 0x0000000000048947 */ /* 0x000fea0003800000 */
[----:B------:R-:W-:Y:S01]  /*10730*/  BPT.TRAP 0x1 ;  /* 0x000000040000795c */ /* 0x000fe20000300000 */
.L_x_1753:
        /* <DEDUP_REMOVED lines=8> */
.L_x_1818:
[----:B------:R-:W-:Y:S05]  /*107c0*/  BSYNC B0 ;  /* 0x0000000000007941 */ /* 0x000fea0003800000 */
.L_x_1754:
[----:B------:R-:W-:Y:S05]  /*107d0*/  @!P1 BRA `(.L_x_1756) ;  /* 0x0000000000049947 */ /* 0x000fea0003800000 */
[----:B------:R-:W-:Y:S01]  /*107e0*/  BPT.TRAP 0x1 ;  /* 0x000000040000795c */ /* 0x000fe20000300000 */
.L_x_1756:
[----:B0-----:R-:W-:Y:S01]  /*107f0*/  SHF.L.U32 R2, R6, 0x1f, RZ ;  /* 0x0000001f06027819 */ /* 0x001fe200000006ff */
[----:B------:R-:W-:-:S03]  /*10800*/  IMAD R10, R7, 0x2800, RZ ;  /* 0x00002800070a7824 */ /* 0x000fc600078e02ff */
[----:B------:R-:W0:Y:S02]  /*10810*/  SYNCS.PHASECHK.TRANS64.TRYWAIT P0, [R3+URZ+0x13260], R2 ;  /* 0x01326002030075a7 */ /* 0x000e24000800017f */
[----:B0-----:R-:W-:Y:S05]  /*10820*/  @!P0 BRA `(.L_x_1757) ;  /* 0x0000002800548947 */ /* 0x001fea0003800000 */
.L_x_1819:
        /* <DEDUP_REMOVED lines=43> */
.L_x_1758:
        /* <DEDUP_REMOVED lines=13> */
.L_x_1739:
        /* <DEDUP_REMOVED lines=17> */
.L_x_1761:
[----:B------:R-:W-:Y:S05]  /*10cc0*/  BSYNC B0 ;  /* 0x0000000000007941 */ /* 0x000fea0003800000 */
.L_x_1760:
[----:B------:R-:W-:-:S06]  /*10cd0*/  UISETP.NE.AND UP0, UPT, UR39, 0x3, UPT ;  /* 0x000000032700788c */ /* 0x000fcc000bf05270 */
[----:B------:R-:W-:-:S13]  /*10ce0*/  PLOP3.LUT P1, PT, PT, PT, UP0, 0x80, 0x0 ;  /* 0x000000000000781c */ /* 0x000fda0003f2f008 */
[----:B------:R-:W-:Y:S05]  /*10cf0*/  @!P1 BRA `(.L_x_1762) ;  /* 0x0000000000049947 */ /* 0x000fea0003800000 */
[----:B------:R-:W-:Y:S01]  /*10d00*/  BPT.TRAP 0x1 ;  /* 0x000000040000795c */ /* 0x000fe20000300000 */
.L_x_1762:
        /* <DEDUP_REMOVED lines=8> */
.L_x_1820:
[----:B------:R-:W-:Y:S05]  /*10d90*/  BSYNC B0 ;  /* 0x0000000000007941 */ /* 0x000fea0003800000 */
.L_x_1763:
[----:B------:R-:W-:Y:S05]  /*10da0*/  @!P2 BRA `(.L_x_1765) ;  /* 0x000000000004a947 */ /* 0x000fea0003800000 */
[----:B------:R-:W-:Y:S01]  /*10db0*/  BPT.TRAP 0x1 ;  /* 0x000000040000795c */ /* 0x000fe20000300000 */
.L_x_1765:
[----:B------:R-:W-:Y:S01]  /*10dc0*/  SHF.L.U32 R5, R19, 0x1f, RZ ;  /* 0x0000001f13057819 */ /* 0x000fe200000006ff */
[----:B0-----:R-:W-:-:S03]  /*10dd0*/  IMAD R3, R18, 0x2800, RZ ;  /* 0x0000280012037824 */ /* 0x001fc600078e02ff */
[----:B------:R-:W0:Y:S02]  /*10de0*/  SYNCS.PHASECHK.TRANS64.TRYWAIT P1, [R2+URZ+0x13260], R5 ;  /* 0x01326005020075a7 */ /* 0x000e24000802017f */
[----:B0-----:R-:W-:Y:S05]  /*10df0*/  @!P1 BRA `(.L_x_1766) ;  /* 0x0000002400089947 */ /* 0x001fea0003800000 */
.L_x_1821:
        /* <DEDUP_REMOVED lines=43> */
.L_x_1767:
        /* <DEDUP_REMOVED lines=10> */
.L_x_1716:
[----:B------:R-:W-:Y:S05]  /*11150*/  BSYNC B7 ;  /* 0x0000000000077941 */ /* 0x000fea0003800000 */
.L_x_1714:
[----:B------:R-:W3:Y:S02]  /*11160*/  LDL R0, [R1+0x10] ;  /* 0x0000100001007983 */ /* 0x000ee40000100800 */
[----:B---3--:R-:W-:-:S13]  /*11170*/  ISETP.NE.AND P0, PT, R0, RZ, PT ;  /* 0x000000ff0000720c */ /* 0x008fda0003f05270 */
[----:B------:R-:W-:Y:S05]  /*11180*/  @!P0 BRA `(.L_x_1768) ;  /* 0x0000000000248947 */ /* 0x000fea0003800000 */
[----:B------:R-:W3:Y:S08]  /*11190*/  S2UR UR5, SR_CgaCtaId ;  /* 0x00000000000579c3 */ /* 0x000ef00000008800 */
[----:B------:R-:W-:Y:S06]  /*111a0*/  BAR.SYNC.DEFER_BLOCKING 0x5, 0x200 ;  /* 0x0148000000007b1d */ /* 0x000fec0000010000 */
[----:B------:R-:W-:-:S02]  /*111b0*/  UMOV UR4, 0x400 ;  /* 0x0000040000047882 */ /* 0x000fc40000000000 */
[----:B---3--:R-:W-:-:S06]  /*111c0*/  ULEA UR4, UR5, UR4, 0x18 ;  /* 0x0000000405047291 */ /* 0x008fcc000f8ec03f */
[----:B------:R-:W-:-:S05]  /*111d0*/  IMAD.U32 R16, RZ, RZ, UR4 ;  /* 0x00000004ff107e24 */ /* 0x000fca000f8e00ff */
[----:B------:R-:W3:Y:S02]  /*111e0*/  LDS.128 R24, [R16+0x132d0] ;  /* 0x0132d00010187984 */ /* 0x000ee40000000c00 */
[----:B---3--:R-:W-:Y:S01]  /*111f0*/  R2UR UR43, R27 ;  /* 0x000000001b2b72ca */ /* 0x008fe200000e0000 */
[----:B------:R-:W-:Y:S06]  /*11200*/  BAR.ARV 0x4, 0x200 ;  /* 0x0108000000007b1d */ /* 0x000fec0000002000 */
[----:B------:R-:W-:Y:S08]  /*11210*/  BRA `(.L_x_1769) ;  /* 0x0000000c00b07947 */ /* 0x000ff00003800000 */
.L_x_1768:
        /* <DEDUP_REMOVED lines=9> */
[----:B--2---:R-:W2:Y:S01]  /*112b0*/  @!P1 LDC.64 R4, c[0x0][0xc78] ;  /* 0x00031e00ff049b82 */ /* 0x004ea20000000a00 */
[----:B0-----:R-:W-:-:S05]  /*112c0*/  @!P1 IMAD.WIDE R2, R7, 0x4, R2 ;  /* 0x0000000407029825 */ /* 0x001fca00078e0202 */
[----:B------:R2:W3:Y:S02]  /*112d0*/  @!P1 LDG.E R0, desc[UR54][R2.64] ;  /* 0x0000003602009981 */ /* 0x0004e4000c1e1900 */
[----:B--2---:R-:W-:-:S04]  /*112e0*/  @!P1 IMAD.WIDE R2, R7, 0x4, R4 ;  /* 0x0000000407029825 */ /* 0x004fc800078e0204 */
[----:B------:R-:W-:-:S06]  /*112f0*/  IMAD.MOV.U32 R5, RZ, RZ, RZ ;  /* 0x000000ffff057224 */ /* 0x000fcc00078e00ff */
[----:B------:R-:W3:Y:S01]  /*11300*/  @!P1 LDG.E R5, desc[UR54][R2.64] ;  /* 0x0000003602059981 */ /* 0x000ee2000c1e1900 */
[C---:B------:R-:W-:Y:S02]  /*11310*/  ISETP.NE.AND P1, PT, R9.reuse, RZ, PT ;  /* 0x000000ff0900720c */ /* 0x040fe40003f25270 */
[C---:B------:R-:W-:Y:S02]  /*11320*/  ISETP.GE.U32.AND P2, PT, R9.reuse, 0x2, PT ;  /* 0x000000020900780c */ /* 0x040fe40003f46070 */
[C---:B------:R-:W-:Y:S02]  /*11330*/  ISETP.GE.U32.AND P3, PT, R9.reuse, 0x4, PT ;  /* 0x000000040900780c */ /* 0x040fe40003f66070 */
[C---:B------:R-:W-:Y:S02]  /*11340*/  ISETP.GE.U32.AND P4, PT, R9.reuse, 0x8, PT ;  /* 0x000000080900780c */ /* 0x040fe40003f86070 */
[----:B------:R-:W-:Y:S02]  /*11350*/  ISETP.GE.U32.AND P5, PT, R9, 0x10, PT ;  /* 0x000000100900780c */ /* 0x000fe40003fa6070 */
[----:B------:R-:W0:Y:S01]  /*11360*/  LDC R9, c[0x0][0xc38] ;  /* 0x00030e00ff097b82 */ /* 0x000e220000000800 */
[----:B---3--:R-:W-:-:S05]  /*11370*/  IMAD R4, R5, R0, RZ ;  /* 0x0000000005047224 */ /* 0x008fca00078e02ff */
        /* <DEDUP_REMOVED lines=17> */
[----:B------:R-:W0:Y:S02]  /*11490*/  SHFL.IDX PT, R6, R2, 0x1f, 0x1f ;  /* 0x03e01f0002067f89 */ /* 0x000e2400000e0000 */
[----:B0-----:R-:W-:Y:S02]  /*114a0*/  IMAD R3, R6, R9, RZ ;  /* 0x0000000906037224 */ /* 0x001fe400078e02ff */
[----:B------:R-:W-:-:S02]  /*114b0*/  IMAD.MOV.U32 R6, RZ, RZ, RZ ;  /* 0x000000ffff067224 */ /* 0x000fc400078e00ff */
[----:B------:R-:W-:-:S05]  /*114c0*/  IMAD.IADD R8, R8, 0x1, R3 ;  /* 0x0000000108087824 */ /* 0x000fca00078e0203 */
[----:B------:R-:W-:-:S13]  /*114d0*/  ISETP.GT.AND P6, PT, R8, R7, PT ;  /* 0x000000070800720c */ /* 0x000fda0003fc4270 */
[----:B------:R-:W-:Y:S05]  /*114e0*/  @P6 BRA `(.L_x_1770) ;  /* 0x0000000000986947 */ /* 0x000fea0003800000 */
.L_x_1772:
        /* <DEDUP_REMOVED lines=10> */
[----:B------:R-:W2:Y:S01]  /*11590*/  @!P6 LDC.64 R4, c[0x0][0xc78] ;  /* 0x00031e00ff04eb82 */ /* 0x000ea20000000a00 */
[----:B0-----:R-:W-:-:S05]  /*115a0*/  @!P6 IMAD.WIDE R2, R9, 0x4, R2 ;  /* 0x000000040902e825 */ /* 0x001fca00078e0202 */
[----:B------:R2:W3:Y:S02]  /*115b0*/  @!P6 LDG.E R0, desc[UR54][R2.64] ;  /* 0x000000360200e981 */ /* 0x0004e4000c1e1900 */
[----:B--2---:R-:W-:-:S04]  /*115c0*/  @!P6 IMAD.WIDE R2, R9, 0x4, R4 ;  /* 0x000000040902e825 */ /* 0x004fc800078e0204 */
[----:B------:R-:W-:-:S06]  /*115d0*/  IMAD.MOV.U32 R5, RZ, RZ, RZ ;  /* 0x000000ffff057224 */ /* 0x000fcc00078e00ff */
[----:B------:R-:W3:Y:S02]  /*115e0*/  @!P6 LDG.E R5, desc[UR54][R2.64] ;  /* 0x000000360205e981 */ /* 0x000ee4000c1e1900 */
[----:B---3--:R-:W-:-:S05]  /*115f0*/  IMAD R13, R5, R0, RZ ;  /* 0x00000000050d7224 */ /* 0x008fca00078e02ff */
[----:B------:R-:W0:Y:S02]  /*11600*/  SHFL.UP PT, R4, R13, 0x1, RZ ;  /* 0x042000000d047989 */ /* 0x000e2400000e00ff */
[----:B0-----:R-:W-:-:S05]  /*11610*/  SEL R4, R4, RZ, P1 ;  /* 0x000000ff04047207 */ /* 0x001fca0000800000 */
[----:B------:R-:W-:-:S05]  /*11620*/  IMAD.IADD R4, R13, 0x1, R4 ;  /* 0x000000010d047824 */ /* 0x000fca00078e0204 */
[----:B------:R-:W0:Y:S02]  /*11630*/  SHFL.UP PT, R9, R4, 0x2, RZ ;  /* 0x0440000004097989 */ /* 0x000e2400000e00ff */
[----:B0-----:R-:W-:-:S05]  /*11640*/  SEL R9, R9, RZ, P2 ;  /* 0x000000ff09097207 */ /* 0x001fca0001000000 */
[----:B-1----:R-:W-:-:S05]  /*11650*/  IMAD.IADD R10, R4, 0x1, R9 ;  /* 0x00000001040a7824 */ /* 0x002fca00078e0209 */
        /* <DEDUP_REMOVED lines=15> */
.L_x_1770:
        /* <DEDUP_REMOVED lines=12> */
[----:B0-----:R-:W-:-:S05]  /*11810*/  IMAD.U32 R5, RZ, RZ, UR5 ;  /* 0x00000005ff057e24 */ /* 0x001fca000f8e00ff */
[----:B------:R4:W0:Y:S02]  /*11820*/  SHFL.IDX PT, R6, R2, R5, 0x1f ;  /* 0x00001f0502067589 */ /* 0x00082400000e0000 */
.L_x_1773:
[----:B--2---:R-:W-:Y:S01]  /*11830*/  ISETP.NE.AND P0, PT, R4, 0x1, PT ;  /* 0x000000010400780c */ /* 0x004fe20003f05270 */
[----:B0-----:R-:W-:Y:S01]  /*11840*/  IMAD R24, R6, R9, R3 ;  /* 0x0000000906187224 */ /* 0x001fe200078e0203 */
[----:B------:R-:W-:-:S03]  /*11850*/  UIADD3 UR43, UR4, UR43, URZ ;  /* 0x0000002b042b7290 */ /* 0x000fc6000fffe03f */
[----:B----4-:R-:W-:-:S08]  /*11860*/  IMAD.IADD R5, R7, 0x1, -R24 ;  /* 0x0000000107057824 */ /* 0x010fd000078e0a18 */
[----:B------:R-:W-:Y:S05]  /*11870*/  @!P0 BRA `(.L_x_1774) ;  /* 0x0000000000dc8947 */ /* 0x000fea0003800000 */
[----:B---3--:R-:W-:Y:S02]  /*11880*/  IABS R6, R0 ;  /* 0x0000000000067213 */ /* 0x008fe40000000000 */
[----:B------:R-:W-:Y:S02]  /*11890*/  IABS R7, R4 ;  /* 0x0000000400077213 */ /* 0x000fe40000000000 */
[----:B------:R-:W0:Y:S08]  /*118a0*/  I2F.RP R8, R6 ;  /* 0x0000000600087306 */ /* 0x000e300000209400 */
[----:B-1----:R-:W1:Y:S08]  /*118b0*/  I2F.RP R10, R7 ;  /* 0x00000007000a7306 */ /* 0x002e700000209400 */
[----:B0-----:R-:W0:Y:S08]  /*118c0*/  MUFU.RCP R8, R8 ;  /* 0x0000000800087308 */ /* 0x001e300000001000 */
[----:B-1----:R-:W-:Y:S01]  /*118d0*/  MUFU.RCP R10, R10 ;  /* 0x0000000a000a7308 */ /* 0x002fe20000001000 */
[----:B0-----:R-:W-:-:S07]  /*118e0*/  VIADD R2, R8, 0xffffffe ;  /* 0x0ffffffe08027836 */ /* 0x001fce0000000000 */
        /* <DEDUP_REMOVED lines=48> */
.L_x_1774:
[----:B------:R-:W-:Y:S02]  /*11bf0*/  ULDC.64 UR4, c[0x0][0xc90] ;  /* 0x0003240000047ab9 */ /* 0x000fe40000000a00 */
[----:B------:R-:W-:-:S06]  /*11c00*/  UIMAD.WIDE UR4, UR43, 0x4, UR4 ;  /* 0x000000042b0478a5 */ /* 0x000fcc000f8e0204 */
[----:B------:R-:W-:Y:S02]  /*11c10*/  IMAD.U32 R2, RZ, RZ, UR4 ;  /* 0x00000004ff027e24 */ /* 0x000fe4000f8e00ff */
[----:B------:R-:W-:-:S05]  /*11c20*/  IMAD.U32 R3, RZ, RZ, UR5 ;  /* 0x00000005ff037e24 */ /* 0x000fca000f8e00ff */
[----:B------:R0:W3:Y:S02]  /*11c30*/  LDG.E R6, desc[UR54][R2.64] ;  /* 0x0000003602067981 */ /* 0x0000e4000c1e1900 */
[----:B0-----:R-:W-:Y:S02]  /*11c40*/  IMAD.MOV.U32 R2, RZ, RZ, RZ ;  /* 0x000000ffff027224 */ /* 0x001fe400078e00ff */
[----:B---3--:R-:W-:-:S05]  /*11c50*/  IMAD R4, R0, R6, RZ ;  /* 0x0000000600047224 */ /* 0x008fca00078e02ff */
[----:B------:R-:W-:-:S04]  /*11c60*/  IABS R7, R4 ;  /* 0x0000000400077213 */ /* 0x000fc80000000000 */
[----:B------:R-:W0:Y:S08]  /*11c70*/  I2F.RP R8, R7 ;  /* 0x0000000700087306 */ /* 0x000e300000209400 */
[----:B0-----:R-:W1:Y:S02]  /*11c80*/  MUFU.RCP R8, R8 ;  /* 0x0000000800087308 */ /* 0x001e640000001000 */
[----:B-1----:R-:W-:-:S06]  /*11c90*/  VIADD R10, R8, 0xffffffe ;  /* 0x0ffffffe080a7836 */ /* 0x002fcc0000000000 */
        /* <DEDUP_REMOVED lines=51> */
.L_x_1775:
[----:B------:R-:W-:-:S05]  /*11fd0*/  LOP3.LUT R3, RZ, R3, RZ, 0x33, !PT ;  /* 0x00000003ff037212 */ /* 0x000fca00078e33ff */
[----:B------:R-:W-:Y:S01]  /*11fe0*/  IMAD.IADD R25, R0, 0x1, R3 ;  /* 0x0000000100197824 */ /* 0x000fe200078e0203 */
[----:B------:R-:W-:Y:S06]  /*11ff0*/  BRA `(.L_x_1776) ;  /* 0x0000000000107947 */ /* 0x000fec0003800000 */
.L_x_1771:
[----:B------:R-:W-:Y:S01]  /*12000*/  IMAD.MOV.U32 R24, RZ, RZ, R7 ;  /* 0x000000ffff187224 */ /* 0x000fe200078e0007 */
[----:B------:R-:W-:Y:S01]  /*12010*/  ULDC UR43, c[0x0][0xc3c] ;  /* 0x00030f00002b7ab9 */ /* 0x000fe20000000800 */
[----:B------:R-:W-:Y:S02]  /*12020*/  IMAD.MOV.U32 R25, RZ, RZ, RZ ;  /* 0x000000ffff197224 */ /* 0x000fe400078e00ff */
[----:B------:R-:W-:-:S07]  /*12030*/  IMAD.MOV.U32 R26, RZ, RZ, RZ ;  /* 0x000000ffff1a7224 */ /* 0x000fce00078e00ff */
.L_x_1776:
        /* <DEDUP_REMOVED lines=10> */
.L_x_1769:
[----:B------:R-:W-:Y:S02]  /*120e0*/  ULDC UR4, c[0x0][0xc3c] ;  /* 0x00030f0000047ab9 */ /* 0x000fe40000000800 */
[----:B------:R-:W-:-:S06]  /*120f0*/  UISETP.GE.AND UP0, UPT, UR43, UR4, UPT ;  /* 0x000000042b00728c */ /* 0x000fcc000bf06270 */
[----:B------:R-:W-:-:S13]  /*12100*/  PLOP3.LUT P0, PT, PT, PT, UP0, 0x80, 0x0 ;  /* 0x000000000000781c */ /* 0x000fda0003f0f008 */
[----:B------:R-:W-:Y:S05]  /*12110*/  @!P0 BRA `(.L_x_1777) ;  /* 0xffffffbc00788947 */ /* 0x000fea000383ffff */
.L_x_1709:
[----:B01----:R-:W3:Y:S01]  /*12120*/  LDL.LU R0, [R1+0xc] ;  /* 0x00000c0001007983 */ /* 0x003ee20000300800 */
[----:B------:R-:W-:Y:S01]  /*12130*/  BSSY B0, `(.L_x_1778) ;  /* 0x000000b000007945 */ /* 0x000fe20003800000 */
[----:B--2---:R-:W0:Y:S01]  /*12140*/  S2R R5, SR_CgaCtaId ;  /* 0x0000000000057919 */ /* 0x004e220000008800 */
        /* <DEDUP_REMOVED lines=9> */
.L_x_1822:
[----:B------:R-:W-:Y:S05]  /*121e0*/  BSYNC B0 ;  /* 0x0000000000007941 */ /* 0x000fea0003800000 */
.L_x_1778:
[----:B------:R-:W-:-:S03]  /*121f0*/  UMOV UR4, 0xffffffff ;  /* 0xffffffff00047882 */ /* 0x000fc60000000000 */
[----:B------:R-:W-:Y:S05]  /*12200*/  BRA.DIV UR4, `(.L_x_1780) ;  /* 0x00000012042c7947 */ /* 0x000fea000b800000 */
[----:B0-----:R-:W0:Y:S02]  /*12210*/  S2R R0, SR_TID.X ;  /* 0x0000000000007919 */ /* 0x001e240000002100 */
[----:B0-----:R-:W-:-:S04]  /*12220*/  SHF.R.U32.HI R0, RZ, 0x5, R0 ;  /* 0x00000005ff007819 */ /* 0x001fc80000011600 */
[----:B------:R-:W-:-:S05]  /*12230*/  LOP3.LUT R0, R0, 0x3, RZ, 0xc0, !PT ;  /* 0x0000000300007812 */ /* 0x000fca00078ec0ff */
[----:B------:R0:W1:Y:S02]  /*12240*/  SHFL.IDX PT, R14, R0, RZ, 0x1f ;  /* 0x00001fff000e7589 */ /* 0x00006400000e0000 */
.L_x_1825:
[----:B-1----:R-:W-:Y:S01]  /*12250*/  ISETP.NE.AND P0, PT, R14, RZ, PT ;  /* 0x000000ff0e00720c */ /* 0x002fe20003f05270 */
[----:B------:R-:W-:-:S12]  /*12260*/  BSSY B0, `(.L_x_1781) ;  /* 0x000002b000007945 */ /* 0x000fd80003800000 */
[----:B------:R-:W-:Y:S05]  /*12270*/  @P0 BRA `(.L_x_1782) ;  /* 0x0000000000a40947 */ /* 0x000fea0003800000 */
[----:B------:R-:W-:-:S03]  /*12280*/  UMOV UR4, 0xffffffff ;  /* 0xffffffff00047882 */ /* 0x000fc60000000000 */
[----:B------:R-:W-:Y:S05]  /*12290*/  BRA.DIV UR4, `(.L_x_1783) ;  /* 0x00000012043c7947 */ /* 0x000fea000b800000 */
[----:B------:R-:W-:-:S13]  /*122a0*/  ELECT P6, URZ, PT ;  /* 0x00000000003f782f */ /* 0x000fda00038c0000 */
.L_x_1828:
[----:B------:R-:W-:Y:S05]  /*122b0*/  @!P6 BRA `(.L_x_1782) ;  /* 0x000000000094e947 */ /* 0x000fea0003800000 */
[----:B------:R-:W-:-:S06]  /*122c0*/  ULOP3.LUT UR4, UR38, 0x2, URZ, 0xfc, !UPT ;  /* 0x0000000226047892 */ /* 0x000fcc000f8efc3f */
[----:B0-----:R-:W-:-:S05]  /*122d0*/  IMAD.U32 R0, RZ, RZ, UR4 ;  /* 0x00000004ff007e24 */ /* 0x001fca000f8e00ff */
[----:B------:R-:W-:-:S13]  /*122e0*/  ISETP.NE.AND P0, PT, R0, 0x3, PT ;  /* 0x000000030000780c */ /* 0x000fda0003f05270 */
[----:B------:R-:W-:Y:S05]  /*122f0*/  @!P0 BRA `(.L_x_1784) ;  /* 0x0000000000048947 */ /* 0x000fea0003800000 */
[----:B------:R-:W-:Y:S01]  /*12300*/  BPT.TRAP 0x1 ;  /* 0x000000040000795c */ /* 0x000fe20000300000 */
.L_x_1784:
        /* <DEDUP_REMOVED lines=12> */
.L_x_1829:
[----:B------:R-:W1:Y:S02]  /*123d0*/  SYNCS.PHASECHK.TRANS64.TRYWAIT P1, [R3+URZ], R0 ;  /* 0x00000000030075a7 */ /* 0x000e64000802017f */
[----:B-1----:R-:W-:Y:S05]  /*123e0*/  @!P1 BRA `(.L_x_1786) ;  /* 0x00000010001c9947 */ /* 0x002fea0003800000 */
.L_x_1830:
[----:B------:R-:W-:Y:S05]  /*123f0*/  @!P0 BRA `(.L_x_1787) ;  /* 0x0000000000048947 */ /* 0x000fea0003800000 */
[----:B------:R-:W-:Y:S01]  /*12400*/  BPT.TRAP 0x1 ;  /* 0x000000040000795c */ /* 0x000fe20000300000 */
.L_x_1787:
[----:B-1----:R-:W-:-:S04]  /*12410*/  IMAD R3, R18, 0x8, R7 ;  /* 0x0000000812037824 */ /* 0x002fc800078e0207 */
[----:B------:R-:W1:Y:S02]  /*12420*/  SYNCS.PHASECHK.TRANS64.TRYWAIT P1, [R3+URZ+0x13260], R4 ;  /* 0x01326004030075a7 */ /* 0x000e64000802017f */
[----:B-1----:R-:W-:Y:S05]  /*12430*/  @!P1 BRA `(.L_x_1788) ;  /* 0x00000010001c9947 */ /* 0x002fea0003800000 */
.L_x_1831:
[----:B------:R-:W-:Y:S05]  /*12440*/  @!P0 BRA `(.L_x_1789) ;  /* 0x0000000000048947 */ /* 0x000fea0003800000 */
[----:B------:R-:W-:Y:S01]  /*12450*/  BPT.TRAP 0x1 ;  /* 0x000000040000795c */ /* 0x000fe20000300000 */
.L_x_1789:
[----:B0-----:R-:W-:-:S04]  /*12460*/  IMAD R5, R6, 0x8, R7 ;  /* 0x0000000806057824 */ /* 0x001fc800078e0207 */
[----:B------:R-:W0:Y:S02]  /*12470*/  SYNCS.PHASECHK.TRANS64.TRYWAIT P1, [R5+URZ+0x13260], R0 ;  /* 0x01326000050075a7 */ /* 0x000e24000802017f */
[----:B0-----:R-:W-:Y:S05]  /*12480*/  @!P1 BRA `(.L_x_1790) ;  /* 0x00000010001c9947 */ /* 0x001fea0003800000 */
.L_x_1832:
[----:B------:R-:W-:Y:S05]  /*12490*/  @!P0 BRA `(.L_x_1791) ;  /* 0x0000000000048947 */ /* 0x000fea0003800000 */
[----:B------:R-:W-:Y:S01]  /*124a0*/  BPT.TRAP 0x1 ;  /* 0x000000040000795c */ /* 0x000fe20000300000 */
.L_x_1791:
[----:B------:R-:W2:Y:S02]  /*124b0*/  SYNCS.PHASECHK.TRANS64.TRYWAIT P0, [R3+URZ+0x13280], R4 ;  /* 0x01328004030075a7 */ /* 0x000ea4000800017f */
[----:B--2---:R-:W-:Y:S05]  /*124c0*/  @!P0 BRA `(.L_x_1792) ;  /* 0x0000001000208947 */ /* 0x004fea0003800000 */
.L_x_1793:
[----:B---3--:R3:W4:Y:S02]  /*124d0*/  SYNCS.PHASECHK.TRANS64.TRYWAIT P0, [R5+URZ+0x13280], R0 ;  /* 0x01328000050075a7 */ /* 0x008724000800017f */
[----:B----4-:R-:W-:Y:S05]  /*124e0*/  @!P0 NANOSLEEP.SYNCS 0x989680 ;  /* 0x009896800000895d */ /* 0x010fea0003900000 */
[----:B------:R-:W4:Y:S02]  /*124f0*/  @!P0 SYNCS.PHASECHK.TRANS64 P0, [R5+URZ+0x13280], R0 ;  /* 0x01328000050085a7 */ /* 0x000f24000800007f */
[----:B----4-:R-:W-:Y:S05]  /*12500*/  @!P0 BRA `(.L_x_1793) ;  /* 0xfffffffc00f08947 */ /* 0x010fea000383ffff */
.L_x_1782:
[----:B------:R-:W-:Y:S05]  /*12510*/  BSYNC B0 ;  /* 0x0000000000007941 */ /* 0x000fea0003800000 */
.L_x_1781:
[----:B------:R-:W-:Y:S05]  /*12520*/  EXIT ;  /* 0x000000000000794d */ /* 0x000fea0003800000 */
.L_x_1657:
[----:B0-----:R-:W-:-:S04]  /*12530*/  IMAD.U32 R3, RZ, RZ, UR45 ;  /* 0x0000002dff037e24 */ /* 0x001fc8000f8e00ff */
[----:B------:R0:W1:Y:S03]  /*12540*/  SYNCS.PHASECHK.TRANS64.TRYWAIT P0, [R3+URZ+0x13200], R0 ;  /* 0x01320000030075a7 */ /* 0x000066000800017f */
[----:B-1----:R-:W-:Y:S05]  /*12550*/  @!P0 NANOSLEEP.SYNCS 0x989680 ;  /* 0x009896800000895d */ /* 0x002fea0003900000 */
[----:B------:R-:W1:Y:S02]  /*12560*/  @!P0 SYNCS.PHASECHK.TRANS64 P0, [R3+URZ+0x13200], R0 ;  /* 0x01320000030085a7 */ /* 0x000e64000800007f */
[----:B-1----:R-:W-:Y:S05]  /*12570*/  @!P0 BRA `(.L_x_1657) ;  /* 0xfffffffc00ec8947 */ /* 0x002fea000383ffff */
[----:B------:R-:W-:Y:S05]  /*12580*/  BRA `(.L_x_1794) ;  /* 0xfffffef8001c7947 */ /* 0x000fea000383ffff */
.L_x_1661:
[----:B-1----:R1:W2:Y:S02]  /*12590*/  SYNCS.PHASECHK.TRANS64.TRYWAIT P0, [R3+URZ+0x13230], R0 ;  /* 0x01323000030075a7 */ /* 0x0022a4000800017f */
[----:B--2---:R-:W-:Y:S05]  /*125a0*/  @!P0 NANOSLEEP.SYNCS 0x989680 ;  /* 0x009896800000895d */ /* 0x004fea0003900000 */
[----:B------:R-:W2:Y:S02]  /*125b0*/  @!P0 SYNCS.PHASECHK.TRANS64 P0, [R3+URZ+0x13230], R0 ;  /* 0x01323000030085a7 */ /* 0x000ea4000800007f */
[----:B--2---:R-:W-:Y:S05]  /*125c0*/  @!P0 BRA `(.L_x_1661) ;  /* 0xfffffffc00f08947 */ /* 0x004fea000383ffff */
[----:B------:R-:W-:Y:S05]  /*125d0*/  BRA `(.L_x_1660) ;  /* 0xfffffef800387947 */ /* 0x000fea000383ffff */
.L_x_1666:
[----:B-1----:R-:W-:-:S04]  /*125e0*/  IMAD.U32 R6, RZ, RZ, UR21 ;  /* 0x00000015ff067e24 */ /* 0x002fc8000f8e00ff */
[----:B------:R1:W2:Y:S03]  /*125f0*/  SYNCS.PHASECHK.TRANS64.TRYWAIT P3, [R6+URZ+0x13230], R5 ;  /* 0x01323005060075a7 */ /* 0x0002a6000806017f */
[----:B--2---:R-:W-:Y:S05]  /*12600*/  @!P3 NANOSLEEP.SYNCS 0x989680 ;  /* 0x009896800000b95d */ /* 0x004fea0003900000 */
[----:B------:R-:W2:Y:S02]  /*12610*/  @!P3 SYNCS.PHASECHK.TRANS64 P3, [R6+URZ+0x13230], R5 ;  /* 0x013230050600b5a7 */ /* 0x000ea4000806007f */
[----:B--2---:R-:W-:Y:S05]  /*12620*/  @!P3 BRA `(.L_x_1666) ;  /* 0xfffffffc00ecb947 */ /* 0x004fea000383ffff */
[----:B------:R-:W-:Y:S05]  /*12630*/  BRA `(.L_x_1665) ;  /* 0xffffff2000dc7947 */ /* 0x000fea000383ffff */
.L_x_1670:
[----:B-1----:R-:W-:-:S04]  /*12640*/  IMAD.U32 R6, RZ, RZ, UR11 ;  /* 0x0000000bff067e24 */ /* 0x002fc8000f8e00ff */
[----:B------:R1:W2:Y:S03]  /*12650*/  SYNCS.PHASECHK.TRANS64.TRYWAIT P3, [R6+URZ+0x13250], R5 ;  /* 0x01325005060075a7 */ /* 0x0002a6000806017f */
[----:B--2---:R-:W-:Y:S05]  /*12660*/  @!P3 NANOSLEEP.SYNCS 0x989680 ;  /* 0x009896800000b95d */ /* 0x004fea0003900000 */
[----:B------:R-:W2:Y:S02]  /*12670*/  @!P3 SYNCS.PHASECHK.TRANS64 P3, [R6+URZ+0x13250], R5 ;  /* 0x013250050600b5a7 */ /* 0x000ea4000806007f */
[----:B--2---:R-:W-:Y:S05]  /*12680*/  @!P3 BRA `(.L_x_1670) ;  /* 0xfffffffc00ecb947 */ /* 0x004fea000383ffff */
[----:B------:R-:W-:Y:S05]  /*12690*/  BRA `(.L_x_1669) ;  /* 0xffffff2400e87947 */ /* 0x000fea000383ffff */
.L_x_1677:
[----:B-1----:R-:W-:-:S04]  /*126a0*/  IMAD.U32 R9, RZ, RZ, UR6 ;  /* 0x00000006ff097e24 */ /* 0x002fc8000f8e00ff */
[----:B------:R1:W2:Y:S03]  /*126b0*/  SYNCS.PHASECHK.TRANS64.TRYWAIT P2, [R9+URZ+0x13230], R0 ;  /* 0x01323000090075a7 */ /* 0x0002a6000804017f */
[----:B--2---:R-:W-:Y:S05]  /*126c0*/  @!P2 NANOSLEEP.SYNCS 0x989680 ;  /* 0x009896800000a95d */ /* 0x004fea0003900000 */
[----:B------:R-:W2:Y:S02]  /*126d0*/  @!P2 SYNCS.PHASECHK.TRANS64 P2, [R9+URZ+0x13230], R0 ;  /* 0x013230000900a5a7 */ /* 0x000ea4000804007f */
[----:B--2---:R-:W-:Y:S05]  /*126e0*/  @!P2 BRA `(.L_x_1677) ;  /* 0xfffffffc00eca947 */ /* 0x004fea000383ffff */
[----:B------:R-:W-:Y:S05]  /*126f0*/  BRA `(.L_x_1676) ;  /* 0xffffff5000307947 */ /* 0x000fea000383ffff */
.L_x_1681:
[----:B-1----:R-:W-:-:S04]  /*12700*/  IMAD.U32 R2, RZ, RZ, UR11 ;  /* 0x0000000bff027e24 */ /* 0x002fc8000f8e00ff */
[----:B------:R1:W2:Y:S03]  /*12710*/  SYNCS.PHASECHK.TRANS64.TRYWAIT P2, [R2+URZ+0x13250], R0 ;  /* 0x01325000020075a7 */ /* 0x0002a6000804017f */
[----:B--2---:R-:W-:Y:S05]  /*12720*/  @!P2 NANOSLEEP.SYNCS 0x989680 ;  /* 0x009896800000a95d */ /* 0x004fea0003900000 */
[----:B------:R-:W2:Y:S02]  /*12730*/  @!P2 SYNCS.PHASECHK.TRANS64 P2, [R2+URZ+0x13250], R0 ;  /* 0x013250000200a5a7 */ /* 0x000ea4000804007f */
[----:B--2---:R-:W-:Y:S05]  /*12740*/  @!P2 BRA `(.L_x_1681) ;  /* 0xfffffffc00eca947 */ /* 0x004fea000383ffff */
[----:B------:R-:W-:Y:S05]  /*12750*/  BRA `(.L_x_1680) ;  /* 0xffffff54003c7947 */ /* 0x000fea000383ffff */
.L_x_1687:
[----:B-1----:R-:W-:-:S04]  /*12760*/  IMAD.U32 R6, RZ, RZ, UR5 ;  /* 0x00000005ff067e24 */ /* 0x002fc8000f8e00ff */
[----:B------:R1:W2:Y:S03]  /*12770*/  SYNCS.PHASECHK.TRANS64.TRYWAIT P0, [R6+URZ+0x13250], R5 ;  /* 0x01325005060075a7 */ /* 0x0002a6000800017f */
[----:B--2---:R-:W-:Y:S05]  /*12780*/  @!P0 NANOSLEEP.SYNCS 0x989680 ;  /* 0x009896800000895d */ /* 0x004fea0003900000 */
[----:B------:R-:W2:Y:S02]  /*12790*/  @!P0 SYNCS.PHASECHK.TRANS64 P0, [R6+URZ+0x13250], R5 ;  /* 0x01325005060085a7 */ /* 0x000ea4000800007f */
[----:B--2---:R-:W-:Y:S05]  /*127a0*/  @!P0 BRA `(.L_x_1687) ;  /* 0xfffffffc00ec8947 */ /* 0x004fea000383ffff */
[----:B------:R-:W-:Y:S05]  /*127b0*/  BRA `(.L_x_1686) ;  /* 0xffffff70007c7947 */ /* 0x000fea000383ffff */
.L_x_1725:
[----:B------:R-:W-:Y:S02]  /*127c0*/  IMAD.MOV.U32 R13, RZ, RZ, R20 ;  /* 0x000000ffff0d7224 */ /* 0x000fe400078e0014 */
[----:B------:R-:W-:Y:S02]  /*127d0*/  IMAD.MOV.U32 R12, RZ, RZ, RZ ;  /* 0x000000ffff0c7224 */ /* 0x000fe400078e00ff */
[----:B------:R-:W-:Y:S02]  /*127e0*/  IMAD.MOV.U32 R11, RZ, RZ, 0x1f ;  /* 0x0000001fff0b7424 */ /* 0x000fe400078e00ff */
[----:B------:R-:W-:-:S07]  /*127f0*/  IMAD.MOV.U32 R15, RZ, RZ, -0x1 ;  /* 0xffffffffff0f7424 */ /* 0x000fce00078e00ff */
[----:B012---:R-:W-:Y:S05]  /*12800*/  WARPSYNC.COLLECTIVE R15, `(.L_x_1795) ;  /* 0x000000000f087348 */ /* 0x007fea0003c00000 */
[----:B------:R3:W4:Y:S02]  /*12810*/  SHFL.IDX P6, R14, R13, R12, R11 ;  /* 0x0000000c0d0e7389 */ /* 0x00072400000c000b */
[----:B01234-:R-:W-:Y:S01]  /*12820*/  ENDCOLLECTIVE ;  /* 0x000000000000791b */ /* 0x01ffe20003800000 */
.L_x_1795:
[----:B------:R-:W-:Y:S05]  /*12830*/  BRA `(.L_x_1796) ;  /* 0xffffffc400d87947 */ /* 0x000fea000383ffff */
.L_x_1727:
[----:B------:R-:W-:Y:S01]  /*12840*/  BSSY B0, `(.L_x_1797) ;  /* 0x0000006000007945 */ /* 0x000fe20003800000 */
[----:B------:R-:W-:-:S07]  /*12850*/  IMAD.MOV.U32 R15, RZ, RZ, -0x1 ;  /* 0xffffffffff0f7424 */ /* 0x000fce00078e00ff */
[----:B0123--:R-:W-:Y:S05]  /*12860*/  WARPSYNC.COLLECTIVE R15, `(.L_x_1798) ;  /* 0x000000000f0c7348 */ /* 0x00ffea0003c00000 */
[----:B------:R-:W-:Y:S02]  /*12870*/  ELECT P6, UR62, PT ;  /* 0x00000000003e782f */ /* 0x000fe400038c0000 */
[----:B------:R-:W-:Y:S01]  /*12880*/  MOV R14, UR62 ;  /* 0x0000003e000e7c02 */ /* 0x000fe20008000f00 */
[----:B0123--:R-:W-:Y:S10]  /*12890*/  ENDCOLLECTIVE ;  /* 0x000000000000791b */ /* 0x00fff40003800000 */
.L_x_1798:
[----:B------:R-:W-:Y:S05]  /*128a0*/  BSYNC B0 ;  /* 0x0000000000007941 */ /* 0x000fea0003800000 */
.L_x_1797:
[----:B------:R-:W-:Y:S05]  /*128b0*/  BRA `(.L_x_1799) ;  /* 0xffffffc400dc7947 */ /* 0x000fea000383ffff */
.L_x_1729:
[----:B----4-:R4:W0:Y:S02]  /*128c0*/  SYNCS.PHASECHK.TRANS64.TRYWAIT P0, [R2+URZ+0x13280], R3 ;  /* 0x01328003020075a7 */ /* 0x010824000800017f */
[----:B0-----:R-:W-:Y:S05]  /*128d0*/  @!P0 NANOSLEEP.SYNCS 0x989680 ;  /* 0x009896800000895d */ /* 0x001fea0003900000 */
[----:B------:R-:W0:Y:S02]  /*128e0*/  @!P0 SYNCS.PHASECHK.TRANS64 P0, [R2+URZ+0x13280], R3 ;  /* 0x01328003020085a7 */ /* 0x000e24000800007f */
[----:B0-----:R-:W-:Y:S05]  /*128f0*/  @!P0 BRA `(.L_x_1729) ;  /* 0xfffffffc00f08947 */ /* 0x001fea000383ffff */
[----:B------:R-:W-:Y:S05]  /*12900*/  BRA `(.L_x_1800) ;  /* 0xffffffc800387947 */ /* 0x000fea000383ffff */
.L_x_1731:
[----:B0-----:R0:W2:Y:S02]  /*12910*/  SYNCS.PHASECHK.TRANS64.TRYWAIT P0, [R2+URZ+0x13240], R3 ;  /* 0x01324003020075a7 */ /* 0x0010a4000800017f */
[----:B--2---:R-:W-:Y:S05]  /*12920*/  @!P0 NANOSLEEP.SYNCS 0x989680 ;  /* 0x009896800000895d */ /* 0x004fea0003900000 */
[----:B------:R-:W2:Y:S02]  /*12930*/  @!P0 SYNCS.PHASECHK.TRANS64 P0, [R2+URZ+0x13240], R3 ;  /* 0x01324003020085a7 */ /* 0x000ea4000800007f */
[----:B--2---:R-:W-:Y:S05]  /*12940*/  @!P0 BRA `(.L_x_1731) ;  /* 0xfffffffc00f08947 */ /* 0x004fea000383ffff */
[----:B------:R-:W-:Y:S05]  /*12950*/  BRA `(.L_x_1801) ;  /* 0xffffffc800887947 */ /* 0x000fea000383ffff */
.L_x_1735:
        /* <DEDUP_REMOVED lines=9> */
.L_x_1802:
[----:B------:R-:W-:Y:S01]  /*129f0*/  ISETP.GE.AND P1, PT, R25, R7, PT ;  /* 0x000000071900720c */ /* 0x000fe20003f26270 */
[----:B------:R-:W-:Y:S02]  /*12a00*/  IMAD.MOV.U32 R13, RZ, RZ, R0 ;  /* 0x000000ffff0d7224 */ /* 0x000fe400078e0000 */
[----:B------:R-:W-:-:S10]  /*12a10*/  IMAD.MOV.U32 R2, RZ, RZ, R14 ;  /* 0x000000ffff027224 */ /* 0x000fd400078e000e */
[----:B------:R-:W-:Y:S05]  /*12a20*/  WARPSYNC.COLLECTIVE R15, `(.L_x_1803) ;  /* 0x000000000f087348 */ /* 0x000fea0003c00000 */
[----:B------:R0:W1:Y:S02]  /*12a30*/  SHFL.IDX P6, R14, R13, R12, R11 ;  /* 0x0000000c0d0e7389 */ /* 0x00006400000c000b */
[----:B01----:R-:W-:Y:S01]  /*12a40*/  ENDCOLLECTIVE ;  /* 0x000000000000791b */ /* 0x003fe20003800000 */
.L_x_1803:
[----:B------:R-:W-:Y:S02]  /*12a50*/  IMAD.MOV.U32 R13, RZ, RZ, R5 ;  /* 0x000000ffff0d7224 */ /* 0x000fe400078e0005 */
[----:B------:R-:W-:Y:S02]  /*12a60*/  IMAD.MOV.U32 R12, RZ, RZ, 0x1 ;  /* 0x00000001ff0c7424 */ /* 0x000fe400078e00ff */
[----:B------:R-:W-:-:S07]  /*12a70*/  IMAD.MOV.U32 R3, RZ, RZ, R14 ;  /* 0x000000ffff037224 */ /* 0x000fce00078e000e */
[----:B------:R-:W-:Y:S05]  /*12a80*/  WARPSYNC.COLLECTIVE R15, `(.L_x_1804) ;  /* 0x000000000f087348 */ /* 0x000fea0003c00000 */
[----:B------:R0:W1:Y:S02]  /*12a90*/  SHFL.IDX P6, R14, R13, R12, R11 ;  /* 0x0000000c0d0e7389 */ /* 0x00006400000c000b */
[----:B01----:R-:W-:Y:S01]  /*12aa0*/  ENDCOLLECTIVE ;  /* 0x000000000000791b */ /* 0x003fe20003800000 */
.L_x_1804:
[----:B------:R-:W-:-:S05]  /*12ab0*/  @!P1 IADD3 R8, P2, R10, R3, RZ ;  /* 0x000000030a089210 */ /* 0x000fca0007f5e0ff */
[----:B------:R-:W-:Y:S02]  /*12ac0*/  @!P1 IMAD.X R3, RZ, RZ, R2, P2 ;  /* 0x000000ffff039224 */ /* 0x000fe400010e0602 */
        /* <DEDUP_REMOVED lines=8> */
[----:B0-----:R-:W-:-:S12]  /*12b50*/  IMAD.MOV.U32 R2, RZ, RZ, R14 ;  /* 0x000000ffff027224 */ /* 0x001fd800078e000e */
[----:B------:R-:W-:Y:S05]  /*12b60*/  WARPSYNC.COLLECTIVE R15, `(.L_x_1805) ;  /* 0x000000000f087348 */ /* 0x000fea0003c00000 */
[----:B------:R0:W1:Y:S02]  /*12b70*/  SHFL.IDX P6, R14, R13, R12, R11 ;  /* 0x0000000c0d0e7389 */ /* 0x00006400000c000b */
[----:B01----:R-:W-:Y:S01]  /*12b80*/  ENDCOLLECTIVE ;  /* 0x000000000000791b */ /* 0x003fe20003800000 */
.L_x_1805:
[----:B------:R-:W-:Y:S02]  /*12b90*/  IMAD.MOV.U32 R13, RZ, RZ, R5 ;  /* 0x000000ffff0d7224 */ /* 0x000fe400078e0005 */
[----:B------:R-:W-:Y:S01]  /*12ba0*/  IMAD.MOV.U32 R12, RZ, RZ, 0x2 ;  /* 0x00000002ff0c7424 */ /* 0x000fe200078e00ff */
[----:B------:R-:W-:-:S13]  /*12bb0*/  @!P1 IADD3 R8, P2, R10, R14, RZ ;  /* 0x0000000e0a089210 */ /* 0x000fda0007f5e0ff */
[----:B------:R-:W-:Y:S05]  /*12bc0*/  WARPSYNC.COLLECTIVE R15, `(.L_x_1806) ;  /* 0x000000000f087348 */ /* 0x000fea0003c00000 */
[----:B------:R0:W1:Y:S02]  /*12bd0*/  SHFL.IDX P6, R14, R13, R12, R11 ;  /* 0x0000000c0d0e7389 */ /* 0x00006400000c000b */
[----:B01----:R-:W-:Y:S01]  /*12be0*/  ENDCOLLECTIVE ;  /* 0x000000000000791b */ /* 0x003fe20003800000 */
.L_x_1806:
[----:B------:R-:W-:Y:S02]  /*12bf0*/  @!P1 IMAD.X R3, RZ, RZ, R2, P2 ;  /* 0x000000ffff039224 */ /* 0x000fe400010e0602 */
[----:B------:R-:W-:Y:S02]  /*12c00*/  @!P1 IMAD.MOV.U32 R2, RZ, RZ, R8 ;  /* 0x000000ffff029224 */ /* 0x000fe400078e0008 */
[----:B------:R-:W-:-:S03]  /*12c10*/  VIADD R8, R25, 0x40 ;  /* 0x0000004019087836 */ /* 0x000fc60000000000 */
[----:B------:R-:W-:Y:S01]  /*12c20*/  @!PT LDS RZ, [RZ] ;  /* 0x00000000fffff984 */ /* 0x000fe20000000800 */
[----:B------:R-:W-:Y:S01]  /*12c30*/  @!PT LDS RZ, [RZ] ;  /* 0x00000000fffff984 */ /* 0x000fe20000000800 */
[----:B------:R-:W-:Y:S01]  /*12c40*/  @!PT LDS RZ, [RZ] ;  /* 0x00000000fffff984 */ /* 0x000fe20000000800 */
[----:B------:R0:W-:Y:S02]  /*12c50*/  @!P1 LDGSTS.E.BYPASS.LTC128B.128 [R9+0xb800], desc[UR54][R2.64], !P0 ;  /* 0x0b80000002099fae */ /* 0x0001e4000c101d76 */
[----:B------:R-:W-:Y:S01]  /*12c60*/  ISETP.GE.AND P1, PT, R8, R7, PT ;  /* 0x000000070800720c */ /* 0x000fe20003f26270 */
[----:B------:R-:W-:Y:S02]  /*12c70*/  IMAD.MOV.U32 R13, RZ, RZ, R0 ;  /* 0x000000ffff0d7224 */ /* 0x000fe400078e0000 */
[----:B0-----:R-:W-:-:S10]  /*12c80*/  IMAD.MOV.U32 R2, RZ, RZ, R14 ;  /* 0x000000ffff027224 */ /* 0x001fd400078e000e */
[----:B------:R-:W-:Y:S05]  /*12c90*/  WARPSYNC.COLLECTIVE R15, `(.L_x_1807) ;  /* 0x000000000f087348 */ /* 0x000fea0003c00000 */
[----:B------:R0:W1:Y:S02]  /*12ca0*/  SHFL.IDX P6, R14, R13, R12, R11 ;  /* 0x0000000c0d0e7389 */ /* 0x00006400000c000b */
[----:B01----:R-:W-:Y:S01]  /*12cb0*/  ENDCOLLECTIVE ;  /* 0x000000000000791b */ /* 0x003fe20003800000 */
.L_x_1807:
[----:B------:R-:W-:Y:S02]  /*12cc0*/  IMAD.MOV.U32 R13, RZ, RZ, R5 ;  /* 0x000000ffff0d7224 */ /* 0x000fe400078e0005 */
[----:B------:R-:W-:Y:S01]  /*12cd0*/  IMAD.MOV.U32 R12, RZ, RZ, 0x3 ;  /* 0x00000003ff0c7424 */ /* 0x000fe200078e00ff */
[----:B------:R-:W-:-:S13]  /*12ce0*/  @!P1 IADD3 R8, P2, R10, R14, RZ ;  /* 0x0000000e0a089210 */ /* 0x000fda0007f5e0ff */
[----:B------:R-:W-:Y:S05]  /*12cf0*/  WARPSYNC.COLLECTIVE R15, `(.L_x_1808) ;  /* 0x000000000f087348 */ /* 0x000fea0003c00000 */
[----:B------:R0:W1:Y:S02]  /*12d00*/  SHFL.IDX P6, R14, R13, R12, R11 ;  /* 0x0000000c0d0e7389 */ /* 0x00006400000c000b */
[----:B01----:R-:W-:Y:S01]  /*12d10*/  ENDCOLLECTIVE ;  /* 0x000000000000791b */ /* 0x003fe20003800000 */
.L_x_1808:
        /* <DEDUP_REMOVED lines=13> */
.L_x_1809:
[----:B------:R-:W-:Y:S02]  /*12df0*/  IMAD.MOV.U32 R13, RZ, RZ, R6 ;  /* 0x000000ffff0d7224 */ /* 0x000fe400078e0006 */
[----:B------:R-:W-:Y:S02]  /*12e00*/  IMAD.MOV.U32 R12, RZ, RZ, RZ ;  /* 0x000000ffff0c7224 */ /* 0x000fe400078e00ff */
[----:B------:R-:W-:-:S07]  /*12e10*/  IMAD.MOV.U32 R2, RZ, RZ, R14 ;  /* 0x000000ffff027224 */ /* 0x000fce00078e000e */
[----:B------:R-:W-:Y:S05]  /*12e20*/  WARPSYNC.COLLECTIVE R15, `(.L_x_1810) ;  /* 0x000000000f087348 */ /* 0x000fea0003c00000 */
[----:B------:R0:W1:Y:S02]  /*12e30*/  SHFL.IDX P6, R14, R13, R12, R11 ;  /* 0x0000000c0d0e7389 */ /* 0x00006400000c000b */
[----:B01----:R-:W-:Y:S01]  /*12e40*/  ENDCOLLECTIVE ;  /* 0x000000000000791b */ /* 0x003fe20003800000 */
.L_x_1810:
        /* <DEDUP_REMOVED lines=11> */
.L_x_1811:
        /* <DEDUP_REMOVED lines=8> */
.L_x_1812:
        /* <DEDUP_REMOVED lines=11> */
.L_x_1813:
[----:B------:R-:W-:Y:S05]  /*13030*/  BRA `(.L_x_1814) ;  /* 0xffffffcc00747947 */ /* 0x000fea000383ffff */
.L_x_1738:
[----:B0-----:R0:W1:Y:S02]  /*13040*/  SYNCS.PHASECHK.TRANS64.TRYWAIT P0, [R16+URZ+0x13220], R3 ;  /* 0x01322003100075a7 */ /* 0x001064000800017f */
[----:B-1----:R-:W-:Y:S05]  /*13050*/  @!P0 NANOSLEEP.SYNCS 0x989680 ;  /* 0x009896800000895d */ /* 0x002fea0003900000 */
[----:B------:R-:W1:Y:S02]  /*13060*/  @!P0 SYNCS.PHASECHK.TRANS64 P0, [R16+URZ+0x13220], R3 ;  /* 0x01322003100085a7 */ /* 0x000e64000800007f */
[----:B-1----:R-:W-:Y:S05]  /*13070*/  @!P0 BRA `(.L_x_1738) ;  /* 0xfffffffc00f08947 */ /* 0x002fea000383ffff */
[----:B------:R-:W-:Y:S05]  /*13080*/  BRA `(.L_x_1815) ;  /* 0xffffffcc00dc7947 */ /* 0x000fea000383ffff */
.L_x_1744:
[----:B0-----:R0:W2:Y:S02]  /*13090*/  SYNCS.PHASECHK.TRANS64.TRYWAIT P0, [R9+URZ+0x13280], R2 ;  /* 0x01328002090075a7 */ /* 0x0010a4000800017f */
[----:B--2---:R-:W-:Y:S05]  /*130a0*/  @!P0 NANOSLEEP.SYNCS 0x989680 ;  /* 0x009896800000895d */ /* 0x004fea0003900000 */
[----:B------:R-:W2:Y:S02]  /*130b0*/  @!P0 SYNCS.PHASECHK.TRANS64 P0, [R9+URZ+0x13280], R2 ;  /* 0x01328002090085a7 */ /* 0x000ea4000800007f */
[----:B--2---:R-:W-:Y:S05]  /*130c0*/  @!P0 BRA `(.L_x_1744) ;  /* 0xfffffffc00f08947 */ /* 0x004fea000383ffff */
[----:B------:R-:W-:Y:S05]  /*130d0*/  BRA `(.L_x_1816) ;  /* 0xffffffd000787947 */ /* 0x000fea000383ffff */
.L_x_1749:
[----:B-1----:R1:W2:Y:S02]  /*130e0*/  SYNCS.PHASECHK.TRANS64.TRYWAIT P0, [R9+URZ+0x13240], R2 ;  /* 0x01324002090075a7 */ /* 0x0022a4000800017f */
[----:B--2---:R-:W-:Y:S05]  /*130f0*/  @!P0 NANOSLEEP.SYNCS 0x989680 ;  /* 0x009896800000895d */ /* 0x004fea0003900000 */
[----:B------:R-:W2:Y:S02]  /*13100*/  @!P0 SYNCS.PHASECHK.TRANS64 P0, [R9+URZ+0x13240], R2 ;  /* 0x01324002090085a7 */ /* 0x000ea4000800007f */
[----:B--2---:R-:W-:Y:S05]  /*13110*/  @!P0 BRA `(.L_x_1749) ;  /* 0xfffffffc00f08947 */ /* 0x004fea000383ffff */
[----:B------:R-:W-:Y:S05]  /*13120*/  BRA `(.L_x_1817) ;  /* 0xffffffd000f47947 */ /* 0x000fea000383ffff */
.L_x_1755:
[----:B0-----:R0:W1:Y:S02]  /*13130*/  SYNCS.PHASECHK.TRANS64.TRYWAIT P0, [R3+URZ+0x13270], R2 ;  /* 0x01327002030075a7 */ /* 0x001064000800017f */
[----:B-1----:R-:W-:Y:S05]  /*13140*/  @!P0 NANOSLEEP.SYNCS 0x989680 ;  /* 0x009896800000895d */ /* 0x002fea0003900000 */
[----:B------:R-:W1:Y:S02]  /*13150*/  @!P0 SYNCS.PHASECHK.TRANS64 P0, [R3+URZ+0x13270], R2 ;  /* 0x01327002030085a7 */ /* 0x000e64000800007f */
[----:B-1----:R-:W-:Y:S05]  /*13160*/  @!P0 BRA `(.L_x_1755) ;  /* 0xfffffffc00f08947 */ /* 0x002fea000383ffff */
[----:B------:R-:W-:Y:S05]  /*13170*/  BRA `(.L_x_1818) ;  /* 0xffffffd400907947 */ /* 0x000fea000383ffff */
.L_x_1757:
[----:B0-----:R0:W1:Y:S02]  /*13180*/  SYNCS.PHASECHK.TRANS64.TRYWAIT P0, [R3+URZ+0x13260], R2 ;  /* 0x01326002030075a7 */ /* 0x001064000800017f */
[----:B-1----:R-:W-:Y:S05]  /*13190*/  @!P0 NANOSLEEP.SYNCS 0x989680 ;  /* 0x009896800000895d */ /* 0x002fea0003900000 */
[----:B------:R-:W1:Y:S02]  /*131a0*/  @!P0 SYNCS.PHASECHK.TRANS64 P0, [R3+URZ+0x13260], R2 ;  /* 0x01326002030085a7 */ /* 0x000e64000800007f */
[----:B-1----:R-:W-:Y:S05]  /*131b0*/  @!P0 BRA `(.L_x_1757) ;  /* 0xfffffffc00f08947 */ /* 0x002fea000383ffff */
[----:B------:R-:W-:Y:S05]  /*131c0*/  BRA `(.L_x_1819) ;  /* 0xffffffd400987947 */ /* 0x000fea000383ffff */
.L_x_1764:
[----:B0-----:R0:W1:Y:S02]  /*131d0*/  SYNCS.PHASECHK.TRANS64.TRYWAIT P1, [R2+URZ+0x13270], R3 ;  /* 0x01327003020075a7 */ /* 0x001064000802017f */
[----:B-1----:R-:W-:Y:S05]  /*131e0*/  @!P1 NANOSLEEP.SYNCS 0x989680 ;  /* 0x009896800000995d */ /* 0x002fea0003900000 */
[----:B------:R-:W1:Y:S02]  /*131f0*/  @!P1 SYNCS.PHASECHK.TRANS64 P1, [R2+URZ+0x13270], R3 ;  /* 0x01327003020095a7 */ /* 0x000e64000802007f */
[----:B-1----:R-:W-:Y:S05]  /*13200*/  @!P1 BRA `(.L_x_1764) ;  /* 0xfffffffc00f09947 */ /* 0x002fea000383ffff */
[----:B------:R-:W-:Y:S05]  /*13210*/  BRA `(.L_x_1820) ;  /* 0xffffffd800dc7947 */ /* 0x000fea000383ffff */
.L_x_1766:
[----:B0-----:R0:W1:Y:S02]  /*13220*/  SYNCS.PHASECHK.TRANS64.TRYWAIT P1, [R2+URZ+0x13260], R5 ;  /* 0x01326005020075a7 */ /* 0x001064000802017f */
[----:B-1----:R-:W-:Y:S05]  /*13230*/  @!P1 NANOSLEEP.SYNCS 0x989680 ;  /* 0x009896800000995d */ /* 0x002fea0003900000 */
[----:B------:R-:W1:Y:S02]  /*13240*/  @!P1 SYNCS.PHASECHK.TRANS64 P1, [R2+URZ+0x13260], R5 ;  /* 0x01326005020095a7 */ /* 0x000e64000802007f */
[----:B-1----:R-:W-:Y:S05]  /*13250*/  @!P1 BRA `(.L_x_1766) ;  /* 0xfffffffc00f09947 */ /* 0x002fea000383ffff */
[----:B------:R-:W-:Y:S05]  /*13260*/  BRA `(.L_x_1821) ;  /* 0xffffffd800e47947 */ /* 0x000fea000383ffff */
.L_x_1779:
[----:B0-----:R0:W1:Y:S02]  /*13270*/  SYNCS.PHASECHK.TRANS64.TRYWAIT P0, [R7+URZ+0x13220], R0 ;  /* 0x01322000070075a7 */ /* 0x001064000800017f */
[----:B-1----:R-:W-:Y:S05]  /*13280*/  @!P0 NANOSLEEP.SYNCS 0x989680 ;  /* 0x009896800000895d */ /* 0x002fea0003900000 */
[----:B------:R-:W1:Y:S02]  /*13290*/  @!P0 SYNCS.PHASECHK.TRANS64 P0, [R7+URZ+0x13220], R0 ;  /* 0x01322000070085a7 */ /* 0x000e64000800007f */
[----:B-1----:R-:W-:Y:S05]  /*132a0*/  @!P0 BRA `(.L_x_1779) ;  /* 0xfffffffc00f08947 */ /* 0x002fea000383ffff */
[----:B------:R-:W-:Y:S05]  /*132b0*/  BRA `(.L_x_1822) ;  /* 0xffffffec00c87947 */ /* 0x000fea000383ffff */
.L_x_1780:
        /* <DEDUP_REMOVED lines=11> */
.L_x_1824:
[----:B------:R-:W-:Y:S05]  /*13370*/  BSYNC B0 ;  /* 0x0000000000007941 */ /* 0x000fea0003800000 */
.L_x_1823:
[----:B------:R-:W-:Y:S05]  /*13380*/  BRA `(.L_x_1825) ;  /* 0xffffffec00b07947 */ /* 0x000fea000383ffff */
.L_x_1783:
[----:B------:R-:W-:Y:S01]  /*13390*/  BSSY B1, `(.L_x_1826) ;  /* 0x0000006000017945 */ /* 0x000fe20003800000 */
[----:B------:R-:W-:-:S07]  /*133a0*/  IMAD.MOV.U32 R15, RZ, RZ, -0x1 ;  /* 0xffffffffff0f7424 */ /* 0x000fce00078e00ff */
[----:B0-----:R-:W-:Y:S05]  /*133b0*/  WARPSYNC.COLLECTIVE R15, `(.L_x_1827) ;  /* 0x000000000f0c7348 */ /* 0x001fea0003c00000 */
[----:B------:R-:W-:Y:S02]  /*133c0*/  ELECT P6, UR62, PT ;  /* 0x00000000003e782f */ /* 0x000fe400038c0000 */
[----:B------:R-:W-:Y:S01]  /*133d0*/  MOV R14, UR62 ;  /* 0x0000003e000e7c02 */ /* 0x000fe20008000f00 */
[----:B0-----:R-:W-:Y:S10]  /*133e0*/  ENDCOLLECTIVE ;  /* 0x000000000000791b */ /* 0x001ff40003800000 */
.L_x_1827:
[----:B------:R-:W-:Y:S05]  /*133f0*/  BSYNC B1 ;  /* 0x0000000000017941 */ /* 0x000fea0003800000 */
.L_x_1826:
[----:B------:R-:W-:Y:S05]  /*13400*/  BRA `(.L_x_1828) ;  /* 0xffffffec00a87947 */ /* 0x000fea000383ffff */
.L_x_1785:
[----:B0-----:R0:W1:Y:S02]  /*13410*/  SYNCS.PHASECHK.TRANS64.TRYWAIT P1, [R5+URZ], R4 ;  /* 0x00000004050075a7 */ /* 0x001064000802017f */
[----:B-1----:R-:W-:Y:S05]  /*13420*/  @!P1 NANOSLEEP.SYNCS 0x989680 ;  /* 0x009896800000995d */ /* 0x002fea0003900000 */
[----:B------:R-:W1:Y:S02]  /*13430*/  @!P1 SYNCS.PHASECHK.TRANS64 P1, [R5+URZ], R4 ;  /* 0x00000004050095a7 */ /* 0x000e64000802007f */
[----:B-1----:R-:W-:Y:S05]  /*13440*/  @!P1 BRA `(.L_x_1785) ;  /* 0xfffffffc00f09947 */ /* 0x002fea000383ffff */
[----:B------:R-:W-:Y:S05]  /*13450*/  BRA `(.L_x_1829) ;  /* 0xffffffec00dc7947 */ /* 0x000fea000383ffff */
.L_x_1786:
[----:B-1----:R1:W2:Y:S02]  /*13460*/  SYNCS.PHASECHK.TRANS64.TRYWAIT P1, [R3+URZ], R0 ;  /* 0x00000000030075a7 */ /* 0x0022a4000802017f */
[----:B--2---:R-:W-:Y:S05]  /*13470*/  @!P1 NANOSLEEP.SYNCS 0x989680 ;  /* 0x009896800000995d */ /* 0x004fea0003900000 */
[----:B------:R-:W2:Y:S02]  /*13480*/  @!P1 SYNCS.PHASECHK.TRANS64 P1, [R3+URZ], R0 ;  /* 0x00000000030095a7 */ /* 0x000ea4000802007f */
[----:B--2---:R-:W-:Y:S05]  /*13490*/  @!P1 BRA `(.L_x_1786) ;  /* 0xfffffffc00f09947 */ /* 0x004fea000383ffff */
[----:B------:R-:W-:Y:S05]  /*134a0*/  BRA `(.L_x_1830) ;  /* 0xffffffec00d07947 */ /* 0x000fea000383ffff */
.L_x_1788:
[----:B-1----:R1:W2:Y:S02]  /*134b0*/  SYNCS.PHASECHK.TRANS64.TRYWAIT P1, [R3+URZ+0x13260], R4 ;  /* 0x01326004030075a7 */ /* 0x0022a4000802017f */
[----:B--2---:R-:W-:Y:S05]  /*134c0*/  @!P1 NANOSLEEP.SYNCS 0x989680 ;  /* 0x009896800000995d */ /* 0x004fea0003900000 */
[----:B------:R-:W2:Y:S02]  /*134d0*/  @!P1 SYNCS.PHASECHK.TRANS64 P1, [R3+URZ+0x13260], R4 ;  /* 0x01326004030095a7 */ /* 0x000ea4000802007f */
[----:B--2---:R-:W-:Y:S05]  /*134e0*/  @!P1 BRA `(.L_x_1788) ;  /* 0xfffffffc00f09947 */ /* 0x004fea000383ffff */
[----:B------:R-:W-:Y:S05]  /*134f0*/  BRA `(.L_x_1831) ;  /* 0xffffffec00d07947 */ /* 0x000fea000383ffff */
.L_x_1790:
[----:B0-----:R0:W2:Y:S02]  /*13500*/  SYNCS.PHASECHK.TRANS64.TRYWAIT P1, [R5+URZ+0x13260], R0 ;  /* 0x01326000050075a7 */ /* 0x0010a4000802017f */
[----:B--2---:R-:W-:Y:S05]  /*13510*/  @!P1 NANOSLEEP.SYNCS 0x989680 ;  /* 0x009896800000995d */ /* 0x004fea0003900000 */
[----:B------:R-:W2:Y:S02]  /*13520*/  @!P1 SYNCS.PHASECHK.TRANS64 P1, [R5+URZ+0x13260], R0 ;  /* 0x01326000050095a7 */ /* 0x000ea4000802007f */
[----:B--2---:R-:W-:Y:S05]  /*13530*/  @!P1 BRA `(.L_x_1790) ;  /* 0xfffffffc00f09947 */ /* 0x004fea000383ffff */
[----:B------:R-:W-:Y:S05]  /*13540*/  BRA `(.L_x_1832) ;  /* 0xffffffec00d07947 */ /* 0x000fea000383ffff */
.L_x_1792:
[----:B--2---:R2:W3:Y:S02]  /*13550*/  SYNCS.PHASECHK.TRANS64.TRYWAIT P0, [R3+URZ+0x13280], R4 ;  /* 0x01328004030075a7 */ /* 0x0044e4000800017f */
[----:B---3--:R-:W-:Y:S05]  /*13560*/  @!P0 NANOSLEEP.SYNCS 0x989680 ;  /* 0x009896800000895d */ /* 0x008fea0003900000 */
[----:B------:R-:W3:Y:S02]  /*13570*/  @!P0 SYNCS.PHASECHK.TRANS64 P0, [R3+URZ+0x13280], R4 ;  /* 0x01328004030085a7 */ /* 0x000ee4000800007f */
[----:B---3--:R-:W-:Y:S05]  /*13580*/  @!P0 BRA `(.L_x_1792) ;  /* 0xfffffffc00f08947 */ /* 0x008fea000383ffff */
[----:B------:R-:W-:Y:S05]  /*13590*/  BRA `(.L_x_1793) ;  /* 0xffffffec00cc7947 */ /* 0x000fea000383ffff */
.L_x_1833:
        /* <DEDUP_REMOVED lines=14> */
.L_x_2194:


//--------------------- .text._ZN7cutlass13device_kernelIN5flash11enable_sm90INS1_16FlashAttnFwdSm90INS1_25CollectiveMainloopFwdSm90ILi2EN4cute5tupleIJNS5_1CILi1EEES8_S8_EEENS6_IJNS7_ILi192EEENS7_ILi160EEENS7_ILi64EEEEEELi64ENS_12float_e4m3_tEfNS_4arch4Sm90ELb1ELb0ELb0ELb1ELb0ELb1ELb0ELb1ELb1ELb1ELb1ELb0EEENS1_21CollectiveEpilogueFwdINS6_IJSA_SC_SB_EEES9_NS_10bfloat16_tESG_Li384ELb1ELb1ELb1ELb1EEENS1_36VarlenDynamicPersistentTileSchedulerILi192ELi160ELi384ELi128ELb1ELb1ELb1ELb1ELb1ELb1EEEEEEEEEvNT_6ParamsE --------------------------
	.section	.text._ZN7cutlass13device_kernelIN5flash11enable_sm90INS1_16FlashAttnFwdSm90INS1_25CollectiveMainloopFwdSm90ILi2EN4cute5tupleIJNS5_1CILi1EEES8_S8_EEENS6_IJNS7_ILi192EEENS7_ILi160EEENS7_ILi64EEEEEELi64ENS_12float_e4m3_tEfNS_4arch4Sm90ELb1ELb0ELb0ELb1ELb0ELb1ELb0ELb1ELb1ELb1ELb1ELb0EEENS1_21CollectiveEpilogueFwdINS6_IJSA_SC_SB_EEES9_NS_10bfloat16_tESG_Li384ELb1ELb1ELb1ELb1EEENS1_36VarlenDynamicPersistentTileSchedulerILi192ELi160ELi384ELi128ELb1ELb1ELb1ELb1ELb1ELb1EEEEEEEEEvNT_6ParamsE,"ax",@progbits
	.align	128
.text._ZN7cutlass13device_kernelIN5flash11enable_sm90INS1_16FlashAttnFwdSm90INS1_25CollectiveMainloopFwdSm90ILi2EN4cute5tupleIJNS5_1CILi1EEES8_S8_EEENS6_IJNS7_ILi192EEENS7_ILi160EEENS7_ILi64EEEEEELi64ENS_12float_e4m3_tEfNS_4arch4Sm90ELb1ELb0ELb0ELb1ELb0ELb1ELb0ELb1ELb1ELb1ELb1ELb0EEENS1_21CollectiveEpilogueFwdINS6_IJSA_SC_SB_EEES9_NS_10bfloat16_tESG_Li384ELb1ELb1ELb1ELb1EEENS1_36VarlenDynamicPersistentTileSchedulerILi192ELi160ELi384ELi128ELb1ELb1ELb1ELb1ELb1ELb1EEEEEEEEEvNT_6ParamsE:
        .type           _ZN7cutlass13device_kernelIN5flash11enable_sm90INS1_16FlashAttnFwdSm90INS1_25CollectiveMainloopFwdSm90ILi2EN4cute5tupleIJNS5_1CILi1EEES8_S8_EEENS6_IJNS7_ILi192EEENS7_ILi160EEENS7_ILi64EEEEEELi64ENS_12float_e4m3_tEfNS_4arch4Sm90ELb1ELb0ELb0ELb1ELb0ELb1ELb0ELb1ELb1ELb1ELb1ELb0EEENS1_21CollectiveEpilogueFwdINS6_IJSA_SC_SB_EEES9_NS_10bfloat16_tESG_Li384ELb1ELb1ELb1ELb1EEENS1_36VarlenDynamicPersistentTileSchedulerILi192ELi160ELi384ELi128ELb1ELb1ELb1ELb1ELb1ELb1EEEEEEEEEvNT_6ParamsE,@function
        .size           _ZN7cutlass13device_kernelIN5flash11enable_sm90INS1_16FlashAttnFwdSm90INS1_25CollectiveMainloopFwdSm90ILi2EN4cute5tupleIJNS5_1CILi1EEES8_S8_EEENS6_IJNS7_ILi192EEENS7_ILi160EEENS7_ILi64EEEEEELi64ENS_12float_e4m3_tEfNS_4arch4Sm90ELb1ELb0ELb0ELb1ELb0ELb1ELb0ELb1ELb1ELb1ELb1ELb0EEENS1_21CollectiveEpilogueFwdINS6_IJSA_SC_SB_EEES9_NS_10bfloat16_tESG_Li384ELb1ELb1ELb1ELb1EEENS1_36VarlenDynamicPersistentTileSchedulerILi192ELi160ELi384ELi128ELb1ELb1ELb1ELb1ELb1ELb1EEEEEEEEEvNT_6ParamsE,(.L_x_2195 - _ZN7cutlass13device_kernelIN5flash11enable_sm90INS1_16FlashAttnFwdSm90INS1_25CollectiveMainloopFwdSm90ILi2EN4cute5tupleIJNS5_1CILi1EEES8_S8_EEENS6_IJNS7_ILi192EEENS7_ILi160EEENS7_ILi64EEEEEELi64ENS_12float_e4m3_tEfNS_4arch4Sm90ELb1ELb0ELb0ELb1ELb0ELb1ELb0ELb1ELb1ELb1ELb1ELb0EEENS1_21CollectiveEpilogueFwdINS6_IJSA_SC_SB_EEES9_NS_10bfloat16_tESG_Li384ELb1ELb1ELb1ELb1EEENS1_36VarlenDynamicPersistentTileSchedulerILi192ELi160ELi384ELi128ELb1ELb1ELb1ELb1ELb1ELb1EEEEEEEEEvNT_6ParamsE)
        .other          _ZN7cutlass13device_kernelIN5flash11enable_sm90INS1_16FlashAttnFwdSm90INS1_25CollectiveMainloopFwdSm90ILi2EN4cute5tupleIJNS5_1CILi1EEES8_S8_EEENS6_IJNS7_ILi192EEENS7_ILi160EEENS7_ILi64EEEEEELi64ENS_12float_e4m3_tEfNS_4arch4Sm90ELb1ELb0ELb0ELb1ELb0ELb1ELb0ELb1ELb1ELb1ELb1ELb0EEENS1_21CollectiveEpilogueFwdINS6_IJSA_SC_SB_EEES9_NS_10bfloat16_tESG_Li384ELb1ELb1ELb1ELb1EEENS1_36VarlenDynamicPersistentTileSchedulerILi192ELi160ELi384ELi128ELb1ELb1ELb1ELb1ELb1ELb1EEEEEEEEEvNT_6ParamsE,@"STO_CUDA_ENTRY STV_DEFAULT"
_ZN7cutlass13device_kernelIN5flash11enable_sm90INS1_16FlashAttnFwdSm90INS1_25CollectiveMainloopFwdSm90ILi2EN4cute5tupleIJNS5_1CILi1EEES8_S8_EEENS6_IJNS7_ILi192EEENS7_ILi160EEENS7_ILi64EEEEEELi64ENS_12float_e4m3_tEfNS_4arch4Sm90ELb1ELb0ELb0ELb1ELb0ELb1ELb0ELb1ELb1ELb1ELb1ELb0EEENS1_21CollectiveEpilogueFwdINS6_IJSA_SC_SB_EEES9_NS_10bfloat16_tESG_Li384ELb1ELb1ELb1ELb1EEENS1_36VarlenDynamicPersistentTileSchedulerILi192ELi160ELi384ELi128ELb1ELb1ELb1ELb1ELb1ELb1EEEEEEEEEvNT_6ParamsE:
        /* <DEDUP_REMOVED lines=23> */
.L_x_1835:
[----:B------:R-:W-:Y:S05]  /*0170*/  BSYNC B0 ;  /* 0x0000000000007941 */ /* 0x000fea0003800000 */
.L_x_1834:
        /* <DEDUP_REMOVED lines=40> */
.L_x_1836:
        /* <DEDUP_REMOVED lines=22> */
.L_x_1837:
        /* <DEDUP_REMOVED lines=18> */
.L_x_1838:
        /* <DEDUP_REMOVED lines=22> */
.L_x_1839:
        /* <DEDUP_REMOVED lines=22> */
.L_x_1840:
        /* <DEDUP_REMOVED lines=9> */
.L_x_1843:
        /* <DEDUP_REMOVED lines=16> */
[----:B------:R-:W3:Y:S01]  /*0ad0*/  LDL.LU R17, [R1+0x3c] ;  /* 0x00003c0001117983 */ /* 0x000ee20000300800 */
        /* <DEDUP_REMOVED lines=57> */
[----:B------:R-:W-:Y:S02]  /*0e70*/  IMAD.IADD R8, R14, 0x1, -R8 ;  /* 0x000000010e087824 */ /* 0x000fe400078e0a08 */
[----:B------:R-:W-:Y:S02]  /*0e80*/  IMAD.IADD R12, R15, 0x1, -R12 ;  /* 0x000000010f0c7824 */ /* 0x000fe400078e0a0c */
[----:B------:R-:W-:-:S03]  /*0e90*/  IMAD.SHL.U32 R8, R8, 0x2, RZ ;  /* 0x0000000208087824 */ /* 0x000fc600078e00ff */
[----:B------:R-:W-:-:S04]  /*0ea0*/  LEA.HI R7, R12, R12, RZ, 0x1 ;  /* 0x0000000c0c077211 */ /* 0x000fc800078f08ff */
[----:B------:R-:W-:-:S05]  /*0eb0*/  LOP3.LUT R7, R7, 0x1ffffffe, RZ, 0xc0, !PT ;  /* 0x1ffffffe07077812 */ /* 0x000fca00078ec0ff */
[----:B------:R-:W-:Y:S02]  /*0ec0*/  IMAD.IADD R7, R12, 0x1, -R7 ;  /* 0x000000010c077824 */ /* 0x000fe400078e0a07 */
[----:B------:R-:W-:Y:S02]  /*0ed0*/  IMAD.MOV.U32 R156, RZ, RZ, RZ ;  /* 0x000000ffff9c7224 */ /* 0x000fe400078e00ff */
[----:B------:R-:W-:Y:S01]  /*0ee0*/  IMAD.MOV.U32 R23, RZ, RZ, RZ ;  /* 0x000000ffff177224 */ /* 0x000fe200078e00ff */
        /* <DEDUP_REMOVED lines=8> */
[----:B------:R-:W-:Y:S01]  /*0f70*/  STL [R1+0x10], R10 ;  /* 0x0000100a01007387 */ /* 0x000fe20000100800 */
[----:B------:R-:W-:Y:S01]  /*0f80*/  IMAD.IADD R2, R15, 0x1, -R2 ;  /* 0x000000010f027824 */ /* 0x000fe200078e0a02 */
[----:B------:R-:W-:Y:S02]  /*0f90*/  SHF.R.U32.HI R3, RZ, 0x3, R6 ;  /* 0x00000003ff037819 */ /* 0x000fe40000011606 */
[----:B------:R-:W-:Y:S01]  /*0fa0*/  STL [R1+0x4c], R6 ;  /* 0x00004c0601007387 */ /* 0x000fe20000100800 */
[----:B------:R-:W-:-:S03]  /*0fb0*/  LOP3.LUT R2, R6, 0x30, R18, 0xf8, !PT ;  /* 0x0000003006027812 */ /* 0x000fc600078ef812 */
[----:B------:R0:W-:Y:S01]  /*0fc0*/  STL [R1+0x28], R0 ;  /* 0x0000280001007387 */ /* 0x0001e20000100800 */
[----:B------:R-:W-:-:S03]  /*0fd0*/  VIADD R4, R8, 0x30 ;  /* 0x0000003008047836 */ /* 0x000fc60000000000 */
[----:B------:R1:W-:Y:S01]  /*0fe0*/  STL [R1+0x50], R3 ;  /* 0x0000500301007387 */ /* 0x0003e20000100800 */
[----:B0-----:R-:W-:Y:S01]  /*0ff0*/  LOP3.LUT R0, R6, 0x10, R18, 0xf8, !PT ;  /* 0x0000001006007812 */ /* 0x001fe200078ef812 */
[----:B------:R-:W-:-:S03]  /*1000*/  IMAD.SHL.U32 R6, R13, 0x40, RZ ;  /* 0x000000400d067824 */ /* 0x000fc600078e00ff */
[-C--:B------:R-:W-:Y:S02]  /*1010*/  LOP3.LUT R0, R0, R3.reuse, RZ, 0x3c, !PT ;  /* 0x0000000300007212 */ /* 0x080fe400078e3cff */
[----:B-1----:R-:W-:Y:S01]  /*1020*/  LOP3.LUT R3, R2, R3, RZ, 0x3c, !PT ;  /* 0x0000000302037212 */ /* 0x002fe200078e3cff */
[----:B------:R-:W-:Y:S01]  /*1030*/  VIADD R2, R8, 0x28 ;  /* 0x0000002808027836 */ /* 0x000fe20000000000 */
[----:B------:R-:W-:Y:S01]  /*1040*/  STL [R1+0x40], R8 ;  /* 0x0000400801007387 */ /* 0x000fe20000100800 */
[----:B------:R-:W-:Y:S01]  /*1050*/  IMAD.IADD R0, R6, 0x1, R0 ;  /* 0x0000000106007824 */ /* 0x000fe200078e0200 */
[----:B------:R-:W-:Y:S02]  /*1060*/  IADD3 R3, R16, R6, R3 ;  /* 0x0000000610037210 */ /* 0x000fe40007ffe003 */
[----:B------:R-:W-:Y:S04]  /*1070*/  STL [R1+0x54], R6 ;  /* 0x0000540601007387 */ /* 0x000fe80000100800 */
[----:B------:R0:W-:Y:S04]  /*1080*/  STL [R1+0x78], R2 ;  /* 0x0000780201007387 */ /* 0x0001e80000100800 */
[----:B------:R-:W-:Y:S04]  /*1090*/  STL [R1+0x80], R4 ;  /* 0x0000800401007387 */ /* 0x000fe80000100800 */
[----:B------:R1:W-:Y:S01]  /*10a0*/  STL [R1+0x34], R0 ;  /* 0x0000340001007387 */ /* 0x0003e20000100800 */
[----:B0-----:R-:W-:-:S03]  /*10b0*/  VIADD R2, R8, 0x38 ;  /* 0x0000003808027836 */ /* 0x001fc60000000000 */
[----:B------:R-:W-:Y:S01]  /*10c0*/  STL [R1+0x90], R3 ;  /* 0x0000900301007387 */ /* 0x000fe20000100800 */
[----:B-1----:R-:W-:-:S03]  /*10d0*/  SHF.R.S32.HI R0, RZ, 0x1f, R4 ;  /* 0x0000001fff007819 */ /* 0x002fc60000011404 */
[----:B------:R0:W-:Y:S04]  /*10e0*/  STL [R1+0x7c], R2 ;  /* 0x00007c0201007387 */ /* 0x0001e80000100800 */
[----:B------:R1:W-:Y:S01]  /*10f0*/  STL [R1+0x8c], R0 ;  /* 0x00008c0001007387 */ /* 0x0003e20000100800 */
[----:B0-----:R-:W-:Y:S01]  /*1100*/  SHF.R.S32.HI R2, RZ, 0x1f, R2 ;  /* 0x0000001fff027819 */ /* 0x001fe20000011402 */
[----:B-1----:R-:W-:-:S05]  /*1110*/  IMAD R0, R7, 0x8, R5 ;  /* 0x0000000807007824 */ /* 0x002fca00078e0205 */
[----:B------:R0:W-:Y:S04]  /*1120*/  STL [R1+0x58], R0 ;  /* 0x0000580001007387 */ /* 0x0001e80000100800 */
[----:B------:R0:W-:Y:S01]  /*1130*/  STL [R1+0x88], R2 ;  /* 0x0000880201007387 */ /* 0x0001e20000100800 */
[----:B------:R-:W-:-:S07]  /*1140*/  IMAD.MOV.U32 R17, RZ, RZ, RZ ;  /* 0x000000ffff117224 */ /* 0x000fce00078e00ff */
.L_x_1963:
[----:B01234-:R-:W0:Y:S01]  /*1150*/  LDC.64 R2, c[0x0][0xc88] ;  /* 0x00032200ff027b82 */ /* 0x01fe220000000a00 */
        /* <DEDUP_REMOVED lines=20> */
[----:B------:R0:W-:Y:S01]  /*12a0*/  STL [R1+0x70], R0 ;  /* 0x0000700001007387 */ /* 0x0001e20000100800 */
[----:B-----5:R-:W-:-:S03]  /*12b0*/  IADD3 R6, P4, R35, UR6, RZ ;  /* 0x0000000623067c10 */ /* 0x020fc6000ff9e0ff */
[----:B------:R1:W5:Y:S01]  /*12c0*/  @P2 LDG.E R8, desc[UR40][R2.64] ;  /* 0x0000002802082981 */ /* 0x000362000c1e1900 */
[----:B------:R-:W-:Y:S02]  /*12d0*/  @P1 IADD3 R4, P2, R35, UR8, RZ ;  /* 0x0000000823041c10 */ /* 0x000fe4000ff5e0ff */
[C---:B------:R-:W-:Y:S01]  /*12e0*/  IADD3.X R7, R31.reuse, UR7, RZ, P4, !PT ;  /* 0x000000071f077c10 */ /* 0x040fe2000a7fe4ff */
[----:B------:R-:W-:Y:S01]  /*12f0*/  STL [R1+0x64], R35 ;  /* 0x0000642301007387 */ /* 0x000fe20000100800 */
[----:B------:R-:W-:Y:S01]  /*1300*/  @P1 IADD3.X R5, R31, UR9, RZ, P2, !PT ;  /* 0x000000091f051c10 */ /* 0x000fe200097fe4ff */
[----:B0-----:R-:W-:Y:S01]  /*1310*/  IMAD.U32 R0, RZ, RZ, UR4 ;  /* 0x00000004ff007e24 */ /* 0x001fe2000f8e00ff */
[----:B------:R-:W-:Y:S01]  /*1320*/  LOP3.LUT R34, R26, 0xffff, RZ, 0xc0, !PT ;  /* 0x0000ffff1a227812 */ /* 0x000fe200078ec0ff */
[----:B------:R0:W5:Y:S01]  /*1330*/  @P0 LDG.E R28, desc[UR40][R6.64] ;  /* 0x00000028061c0981 */ /* 0x000162000c1e1900 */
[----:B------:R-:W-:Y:S01]  /*1340*/  ULDC.64 UR4, c[0x0][0x418] ;  /* 0x0001060000047ab9 */ /* 0x000fe20000000a00 */
[----:B------:R-:W-:-:S02]  /*1350*/  ULDC.64 UR8, c[0x0][0xa20] ;  /* 0x0002880000087ab9 */ /* 0x000fc40000000a00 */
[----:B------:R-:W2:Y:S04]  /*1360*/  @P1 LDG.E R0, desc[UR40][R4.64] ;  /* 0x0000002804001981 */ /* 0x000ea8000c1e1900 */
[----:B------:R-:W-:Y:S01]  /*1370*/  STL [R1+0x68], R31 ;  /* 0x0000681f01007387 */ /* 0x000fe20000100800 */
[----:B------:R-:W-:Y:S01]  /*1380*/  UISETP.NE.U32.AND UP0, UPT, UR4, URZ, UPT ;  /* 0x0000003f0400728c */ /* 0x000fe2000bf05070 */
[----:B-1----:R-:W-:Y:S02]  /*1390*/  LOP3.LUT R2, R26, 0xff000000, RZ, 0xc0, !PT ;  /* 0xff0000001a027812 */ /* 0x002fe400078ec0ff */
[----:B------:R-:W-:Y:S01]  /*13a0*/  ULDC UR4, c[0x0][0x424] ;  /* 0x0001090000047ab9 */ /* 0x000fe20000000800 */
[----:B------:R-:W-:Y:S01]  /*13b0*/  UISETP.NE.AND.EX UP0, UPT, UR5, URZ, UPT, UP0 ;  /* 0x0000003f0500728c */ /* 0x000fe2000bf05300 */
[----:B------:R-:W-:-:S02]  /*13c0*/  ISETP.NE.U32.AND P2, PT, RZ, UR8, PT ;  /* 0x00000008ff007c0c */ /* 0x000fc4000bf45070 */
[----:B------:R-:W-:Y:S01]  /*13d0*/  ULDC UR5, c[0x0][0x2f0] ;  /* 0x0000bc0000057ab9 */ /* 0x000fe20000000800 */
[----:B------:R-:W-:Y:S01]  /*13e0*/  USEL UR4, UR4, 0x1, UP0 ;  /* 0x0000000104047887 */ /* 0x000fe20008000000 */
[----:B------:R-:W-:Y:S02]  /*13f0*/  SHF.R.U32.HI R3, RZ, 0x8, R2 ;  /* 0x00000008ff037819 */ /* 0x000fe40000011602 */
[----:B------:R-:W-:Y:S01]  /*1400*/  ISETP.NE.AND.EX P2, PT, RZ, UR9, PT, P2 ;  /* 0x00000009ff007c0c */ /* 0x000fe2000bf45320 */
[----:B------:R-:W-:-:S03]  /*1410*/  UIMAD UR4, UR4, UR5, URZ ;  /* 0x00000005040472a4 */ /* 0x000fc6000f8e023f */
[----:B------:R-:W-:Y:S01]  /*1420*/  ULDC UR5, c[0x0][0x348] ;  /* 0x0000d20000057ab9 */ /* 0x000fe20000000800 */
[----:B--2---:R1:W-:Y:S04]  /*1430*/  STL [R1+0x24], R0 ;  /* 0x0000240001007387 */ /* 0x0043e80000100800 */
[----:B------:R0:W-:Y:S01]  /*1440*/  STL [R1+0x48], R34 ;  /* 0x0000482201007387 */ /* 0x0001e20000100800 */
[----:B------:R-:W-:Y:S01]  /*1450*/  IMAD.MOV.U32 R11, RZ, RZ, R0 ;  /* 0x000000ffff0b7224 */ /* 0x000fe200078e0000 */
[----:B-1----:R-:W-:-:S04]  /*1460*/  LOP3.LUT R0, R26, 0xff0000, RZ, 0xc0, !PT ;  /* 0x00ff00001a007812 */ /* 0x002fc800078ec0ff */
[----:B------:R-:W-:Y:S01]  /*1470*/  LEA.HI R10, R0, R3, RZ, 0x10 ;  /* 0x00000003000a7211 */ /* 0x000fe200078f80ff */
[----:B------:R-:W-:Y:S06]  /*1480*/  @P1 BRA `(.L_x_1845) ;  /* 0x0000000000281947 */ /* 0x000fec0003800000 */
[----:B------:R-:W-:Y:S02]  /*1490*/  ULDC.64 UR6, c[0x0][0xa00] ;  /* 0x0002800000067ab9 */ /* 0x000fe40000000a00 */
[----:B------:R-:W-:-:S04]  /*14a0*/  ISETP.NE.U32.AND P1, PT, RZ, UR6, PT ;  /* 0x00000006ff007c0c */ /* 0x000fc8000bf25070 */
[----:B------:R-:W-:-:S13]  /*14b0*/  ISETP.NE.AND.EX P1, PT, RZ, UR7, PT, P1 ;  /* 0x00000007ff007c0c */ /* 0x000fda000bf25310 */
[----:B------:R-:W-:Y:S05]  /*14c0*/  @!P1 BRA `(.L_x_1845) ;  /* 0x0000000000189947 */ /* 0x000fea0003800000 */
[----:B------:R-:W1:Y:S02]  /*14d0*/  LDC.64 R2, c[0x0][0xa00] ;  /* 0x00028000ff027b82 */ /* 0x000e640000000a00 */
[----:B-1----:R-:W-:-:S05]  /*14e0*/  IMAD.WIDE R2, R30, 0x4, R2 ;  /* 0x000000041e027825 */ /* 0x002fca00078e0202 */
[----:B------:R-:W2:Y:S04]  /*14f0*/  LDG.E R0, desc[UR40][R2.64] ;  /* 0x0000002802007981 */ /* 0x000ea8000c1e1900 */
[----:B------:R-:W2:Y:S02]  /*1500*/  LDG.E R5, desc[UR40][R2.64+0x4] ;  /* 0x0000042802057981 */ /* 0x000ea4000c1e1900 */
[----:B--2---:R-:W-:-:S05]  /*1510*/  IMAD.IADD R11, R5, 0x1, -R0 ;  /* 0x00000001050b7824 */ /* 0x004fca00078e0a00 */
[----:B------:R1:W-:Y:S02]  /*1520*/  STL [R1+0x24], R11 ;  /* 0x0000240b01007387 */ /* 0x0003e40000100800 */
.L_x_1845:
[----:B------:R-:W-:Y:S02]  /*1530*/  IMAD.U32 R33, RZ, RZ, UR5 ;  /* 0x00000005ff217e24 */ /* 0x000fe4000f8e00ff */
[----:B------:R-:W-:Y:S01]  /*1540*/  IMAD.U32 R29, RZ, RZ, UR4 ;  /* 0x00000004ff1d7e24 */ /* 0x000fe2000f8e00ff */
[----:B------:R-:W-:Y:S06]  /*1550*/  @!P2 BRA `(.L_x_1846) ;  /* 0x000000000010a947 */ /* 0x000fec0003800000 */
[----:B------:R-:W-:-:S04]  /*1560*/  IADD3 R2, P0, R35, UR8, RZ ;  /* 0x0000000823027c10 */ /* 0x000fc8000ff1e0ff */
[----:B------:R-:W-:-:S05]  /*1570*/  IADD3.X R3, R31, UR9, RZ, P0, !PT ;  /* 0x000000091f037c10 */ /* 0x000fca00087fe4ff */
[----:B------:R2:W5:Y:S01]  /*1580*/  LDG.E R29, desc[UR40][R2.64] ;  /* 0x00000028021d7981 */ /* 0x000562000c1e1900 */
[----:B------:R-:W-:Y:S05]  /*1590*/  BRA `(.L_x_1847) ;  /* 0x0000000000107947 */ /* 0x000fea0003800000 */
.L_x_1846:
[----:B------:R-:W-:Y:S05]  /*15a0*/  @!P0 BRA `(.L_x_1847) ;  /* 0x00000000000c8947 */ /* 0x000fea0003800000 */
[----:B------:R-:W2:Y:S04]  /*15b0*/  LDG.E R0, desc[UR40][R6.64] ;  /* 0x0000002806007981 */ /* 0x000ea8000c1e1900 */
[----:B------:R-:W2:Y:S02]  /*15c0*/  LDG.E R29, desc[UR40][R6.64+0x4] ;  /* 0x00000428061d7981 */ /* 0x000ea4000c1e1900 */
[----:B--2---:R-:W-:-:S07]  /*15d0*/  IMAD.IADD R29, R29, 0x1, -R0 ;  /* 0x000000011d1d7824 */ /* 0x004fce00078e0a00 */
.L_x_1847:
[----:B------:R-:W-:Y:S01]  /*15e0*/  ULDC.64 UR4, c[0x0][0xa10] ;  /* 0x0002840000047ab9 */ /* 0x000fe20000000a00 */
[----:B0-----:R-:W0:Y:S01]  /*15f0*/  LDC R6, c[0x0][0x448] ;  /* 0x00011200ff067b82 */ /* 0x001e220000000800 */
[----:B------:R-:W-:-:S04]  /*1600*/  ISETP.NE.U32.AND P0, PT, RZ, UR4, PT ;  /* 0x00000004ff007c0c */ /* 0x000fc8000bf05070 */
[----:B------:R-:W-:Y:S01]  /*1610*/  ISETP.NE.AND.EX P0, PT, RZ, UR5, PT, P0 ;  /* 0x00000005ff007c0c */ /* 0x000fe2000bf05300 */
[----:B------:R-:W-:-:S12]  /*1620*/  ULDC.64 UR4, c[0x0][0xa30] ;  /* 0x00028c0000047ab9 */ /* 0x000fd80000000a00 */
[----:B--2---:R-:W2:Y:S02]  /*1630*/  @P0 LDC.64 R2, c[0x0][0xa10] ;  /* 0x00028400ff020b82 */ /* 0x004ea40000000a00 */
[----:B--2---:R-:W-:-:S05]  /*1640*/  @P0 IMAD.WIDE R2, R30, 0x4, R2 ;  /* 0x000000041e020825 */ /* 0x004fca00078e0202 */
[----:B------:R-:W2:Y:S04]  /*1650*/  @P0 LDG.E R0, desc[UR40][R2.64] ;  /* 0x0000002802000981 */ /* 0x000ea8000c1e1900 */
[----:B------:R3:W2:Y:S01]  /*1660*/  @P0 LDG.E R7, desc[UR40][R2.64+0x4] ;  /* 0x0000042802070981 */ /* 0x0006a2000c1e1900 */
[----:B------:R-:W-:Y:S01]  /*1670*/  ISETP.NE.U32.AND P1, PT, RZ, UR4, PT ;  /* 0x00000004ff007c0c */ /* 0x000fe2000bf25070 */
[----:B-----5:R-:W-:-:S03]  /*1680*/  IMAD.MOV.U32 R24, RZ, RZ, R29 ;  /* 0x000000ffff187224 */ /* 0x020fc600078e001d */
[----:B------:R-:W-:-:S13]  /*1690*/  ISETP.NE.AND.EX P1, PT, RZ, UR5, PT, P1 ;  /* 0x00000005ff007c0c */ /* 0x000fda000bf25310 */
[----:B------:R-:W-:-:S04]  /*16a0*/  @P1 IADD3 R4, P2, R35, UR4, RZ ;  /* 0x0000000423041c10 */ /* 0x000fc8000ff5e0ff */
[----:B------:R-:W-:-:S05]  /*16b0*/  @P1 IADD3.X R5, R31, UR5, RZ, P2, !PT ;  /* 0x000000051f051c10 */ /* 0x000fca00097fe4ff */
[----:B------:R4:W5:Y:S01]  /*16c0*/  @P1 LDG.E R24, desc[UR40][R4.64] ;  /* 0x0000002804181981 */ /* 0x000962000c1e1900 */
[----:B0-----:R-:W-:Y:S01]  /*16d0*/  ISETP.NE.AND P1, PT, R6, 0x1, PT ;  /* 0x000000010600780c */ /* 0x001fe20003f25270 */
[----:B------:R-:W-:Y:S01]  /*16e0*/  IMAD R12, R25, 0xc0, RZ ;  /* 0x000000c0190c7824 */ /* 0x000fe200078e02ff */
[----:B------:R-:W-:Y:S01]  /*16f0*/  BSSY B0, `(.L_x_1848) ;  /* 0x000003a000007945 */ /* 0x000fe20003800000 */
[----:B------:R-:W-:Y:S02]  /*1700*/  IMAD.IADD R8, R29, 0x1, -R8 ;  /* 0x000000011d087824 */ /* 0x000fe400078e0a08 */
[----:B---3--:R-:W-:Y:S01]  /*1710*/  VIADD R2, R12, 0xbf ;  /* 0x000000bf0c027836 */ /* 0x008fe20000000000 */
[----:B------:R0:W-:Y:S07]  /*1720*/  STL [R1+0x3c], R12 ;  /* 0x00003c0c01007387 */ /* 0x0001ee0000100800 */
[----:B------:R-:W3:Y:S01]  /*1730*/  @P1 LDC R9, c[0x0][0x44c] ;  /* 0x00011300ff091b82 */ /* 0x000ee20000000800 */
[----:B0-----:R-:W-:-:S07]  /*1740*/  LOP3.LUT R12, R10, 0xff, RZ, 0xc0, !PT ;  /* 0x000000ff0a0c7812 */ /* 0x001fce00078ec0ff */
[----:B------:R-:W0:Y:S01]  /*1750*/  @P1 LDC R3, c[0x0][0x450] ;  /* 0x00011400ff031b82 */ /* 0x000e220000000800 */
[----:B--2---:R-:W-:Y:S02]  /*1760*/  @P0 IMAD.IADD R33, R7, 0x1, -R0 ;  /* 0x0000000107210824 */ /* 0x004fe400078e0a00 */
[----:B---3--:R-:W-:-:S04]  /*1770*/  @P1 IMAD.HI.U32 R0, R2, R9, RZ ;  /* 0x0000000902001227 */ /* 0x008fc800078e00ff */
[----:B----4-:R-:W-:Y:S01]  /*1780*/  IMAD.IADD R4, R8, 0x1, R33 ;  /* 0x0000000108047824 */ /* 0x010fe200078e0221 */
[----:B0-----:R-:W-:-:S03]  /*1790*/  @P1 SHF.R.U32.HI R2, RZ, R3, R0 ;  /* 0x00000003ff021219 */ /* 0x001fc60000011600 */
[C---:B------:R-:W-:Y:S01]  /*17a0*/  VIADD R0, R4.reuse, 0x9f ;  /* 0x0000009f04007836 */ /* 0x040fe20000000000 */
[----:B------:R-:W-:Y:S01]  /*17b0*/  IADD3 R32, R4, 0xa0, -R11 ;  /* 0x000000a004207810 */ /* 0x000fe20007ffe80b */
[----:B------:R0:W-:Y:S02]  /*17c0*/  STL [R1+0x30], R4 ;  /* 0x0000300401007387 */ /* 0x0001e40000100800 */
[----:B------:R-:W-:Y:S02]  /*17d0*/  IMAD.HI R0, R0, 0x66666667, RZ ;  /* 0x6666666700007827 */ /* 0x000fe400078e02ff */
[----:B------:R2:W-:Y:S02]  /*17e0*/  STL [R1+0x74], R12 ;  /* 0x0000740c01007387 */ /* 0x0005e40000100800 */
[----:B------:R-:W-:Y:S01]  /*17f0*/  IMAD.IADD R2, R32, 0x1, R2 ;  /* 0x0000000120027824 */ /* 0x000fe200078e0202 */
[----:B------:R-:W-:-:S03]  /*1800*/  SHF.R.U32.HI R27, RZ, 0x1f, R0 ;  /* 0x0000001fff1b7819 */ /* 0x000fc60000011600 */
[----:B------:R-:W-:Y:S01]  /*1810*/  IMAD.HI R2, R2, 0x66666667, RZ ;  /* 0x6666666702027827 */ /* 0x000fe200078e02ff */
[----:B0-----:R-:W-:Y:S02]  /*1820*/  SHF.R.U32.HI R4, RZ, 0x10, R10 ;  /* 0x00000010ff047819 */ /* 0x001fe4000001160a */
[----:B------:R-:W-:Y:S01]  /*1830*/  LEA.HI.SX32 R27, R0, R27, 0x1a ;  /* 0x0000001b001b7211 */ /* 0x000fe200078fd2ff */
[----:B------:R-:W-:Y:S01]  /*1840*/  IMAD.MOV.U32 R0, RZ, RZ, RZ ;  /* 0x000000ffff007224 */ /* 0x000fe200078e00ff */
[----:B------:R-:W-:Y:S01]  /*1850*/  SHF.R.U32.HI R3, RZ, 0x1f, R2 ;  /* 0x0000001fff037819 */ /* 0x000fe20000011602 */
[----:B------:R2:W-:Y:S03]  /*1860*/  STL [R1+0x60], R4 ;  /* 0x0000600401007387 */ /* 0x0005e60000100800 */
[----:B------:R-:W-:-:S04]  /*1870*/  LEA.HI.SX32 R2, R2, R3, 0x1a ;  /* 0x0000000302027211 */ /* 0x000fc800078fd2ff */
[----:B------:R-:W-:-:S04]  /*1880*/  VIMNMX R6, R27, R2, PT ;  /* 0x000000021b067248 */ /* 0x000fc80003fe0100 */
[----:B------:R-:W-:-:S13]  /*1890*/  ISETP.GE.AND P0, PT, R6, 0x1, PT ;  /* 0x000000010600780c */ /* 0x000fda0003f06270 */
[----:B--2---:R-:W-:Y:S05]  /*18a0*/  @!P0 BRA `(.L_x_1849) ;  /* 0x0000000000788947 */ /* 0x004fea0003800000 */
[----:B------:R-:W-:Y:S01]  /*18b0*/  ISETP.NE.AND P0, PT, R4, RZ, PT ;  /* 0x000000ff0400720c */ /* 0x000fe20003f05270 */
[----:B------:R-:W-:-:S03]  /*18c0*/  ULDC UR4, c[0x0][0x9f0] ;  /* 0x00027c0000047ab9 */ /* 0x000fc60000000800 */
[----:B------:R-:W-:-:S04]  /*18d0*/  SEL R9, R4, UR4, P0 ;  /* 0x0000000404097c07 */ /* 0x000fc80008000000 */
[-C--:B------:R-:W-:Y:S02]  /*18e0*/  IABS R5, R9.reuse ;  /* 0x0000000900057213 */ /* 0x080fe40000000000 */
[----:B------:R-:W-:Y:S02]  /*18f0*/  IADD3 R0, R9, -0x1, R6 ;  /* 0xffffffff09007810 */ /* 0x000fe40007ffe006 */
[----:B------:R-:W0:Y:S01]  /*1900*/  I2F.RP R4, R5 ;  /* 0x0000000500047306 */ /* 0x000e220000209400 */
[----:B-1----:R-:W-:-:S05]  /*1910*/  IABS R11, R9 ;  /* 0x00000009000b7213 */ /* 0x002fca0000000000 */
        /* <DEDUP_REMOVED lines=23> */
.L_x_1849:
[----:B------:R-:W-:Y:S05]  /*1a90*/  BSYNC B0 ;  /* 0x0000000000007941 */ /* 0x000fea0003800000 */
.L_x_1848:
[----:B------:R-:W-:-:S05]  /*1aa0*/  IMAD R3, R12, R0, RZ ;  /* 0x000000000c037224 */ /* 0x000fca00078e02ff */
[C---:B------:R-:W-:Y:S01]  /*1ab0*/  VIADDMNMX R0, R3.reuse, R0, R6, PT ;  /* 0x0000000003007246 */ /* 0x040fe20003800106 */
[----:B------:R-:W-:-:S04]  /*1ac0*/  IMAD R3, R3, 0xa0, -R8 ;  /* 0x000000a003037824 */ /* 0x000fc800078e0a08 */
[----:B------:R-:W-:Y:S01]  /*1ad0*/  IMAD R0, R0, 0xa0, -R8 ;  /* 0x000000a000007824 */ /* 0x000fe200078e0a08 */
[----:B------:R-:W-:-:S04]  /*1ae0*/  VIMNMX R3, RZ, R3, !PT ;  /* 0x00000003ff037248 */ /* 0x000fc80007fe0100 */
[----:B------:R-:W-:-:S04]  /*1af0*/  VIMNMX R0, R0, R33, PT ;  /* 0x0000002100007248 */ /* 0x000fc80003fe0100 */
[----:B------:R-:W-:Y:S01]  /*1b00*/  ISETP.GT.AND P0, PT, R0, R3, PT ;  /* 0x000000030000720c */ /* 0x000fe20003f04270 */
[----:B------:R-:W-:-:S05]  /*1b10*/  IMAD.WIDE.U32 R2, R3, -0x33333333, RZ ;  /* 0xcccccccd03027825 */ /* 0x000fca00078e00ff */
[----:B------:R-:W-:-:S05]  /*1b20*/  SHF.R.U32.HI R26, RZ, 0x7, R3 ;  /* 0x00000007ff1a7819 */ /* 0x000fca0000011603 */
[----:B------:R-:W-:Y:S02]  /*1b30*/  IMAD.MOV.U32 R2, RZ, RZ, R26 ;  /* 0x000000ffff027224 */ /* 0x000fe400078e001a */
        /* <DEDUP_REMOVED lines=15> */
[----:B------:R0:W2:Y:S01]  /*1c30*/  LDC.64 R14, c[0x4][R0] ;  /* 0x01000000000e7b82 */ /* 0x0000a20000000a00 */
[----:B------:R-:W-:Y:S01]  /*1c40*/  IMAD.U32 R5, RZ, RZ, UR5 ;  /* 0x00000005ff057e24 */ /* 0x000fe2000f8e00ff */
[----:B------:R-:W-:Y:S01]  /*1c50*/  ULDC.64 UR4, c[0x4][0xa0] ;  /* 0x0100280000047ab9 */ /* 0x000fe20000000a00 */
[----:B------:R-:W-:Y:S02]  /*1c60*/  IMAD.U32 R10, RZ, RZ, UR6 ;  /* 0x00000006ff0a7e24 */ /* 0x000fe4000f8e00ff */
[----:B------:R-:W-:Y:S02]  /*1c70*/  IMAD.U32 R6, RZ, RZ, UR4 ;  /* 0x00000004ff067e24 */ /* 0x000fe4000f8e00ff */
[----:B------:R-:W-:-:S02]  /*1c80*/  IMAD.U32 R7, RZ, RZ, UR5 ;  /* 0x00000005ff077e24 */ /* 0x000fc4000f8e00ff */
[----:B-1----:R-:W-:Y:S02]  /*1c90*/  IMAD.U32 R11, RZ, RZ, UR7 ;  /* 0x00000007ff0b7e24 */ /* 0x002fe4000f8e00ff */
[----:B------:R-:W-:Y:S02]  /*1ca0*/  IMAD.MOV.U32 R8, RZ, RZ, 0x70 ;  /* 0x00000070ff087424 */ /* 0x000fe400078e00ff */
[----:B------:R-:W-:Y:S02]  /*1cb0*/  IMAD.MOV.U32 R12, RZ, RZ, 0x1 ;  /* 0x00000001ff0c7424 */ /* 0x000fe400078e00ff */
[----:B0-----:R-:W-:-:S07]  /*1cc0*/  IMAD.MOV.U32 R13, RZ, RZ, RZ ;  /* 0x000000ffff0d7224 */ /* 0x001fce00078e00ff */
[----:B------:R-:W-:-:S07]  /*1cd0*/  LEPC R20, `(.L_x_1852) ;  /* 0x000000001014794e */ /* 0x000fce0000000000 */
[----:B--2--5:R-:W-:Y:S05]  /*1ce0*/  CALL.ABS.NOINC R14 ;  /* 0x000000000e007343 */ /* 0x024fea0003c00000 */
.L_x_1852:
[----:B------:R-:W-:Y:S05]  /*1cf0*/  BSYNC B6 ;  /* 0x0000000000067941 */ /* 0x000fea0003800000 */
.L_x_1851:
        /* <DEDUP_REMOVED lines=20> */
.L_x_1854:
[----:B------:R-:W-:Y:S05]  /*1e40*/  BSYNC B6 ;  /* 0x0000000000067941 */ /* 0x000fea0003800000 */
.L_x_1853:
        /* <DEDUP_REMOVED lines=8> */
[----:B------:R-:W-:-:S04]  /*1ed0*/  SHF.R.S32.HI R19, RZ, 0x1f, R18 ;  /* 0x0000001fff137819 */ /* 0x000fc80000011412 */
[----:B------:R-:W3:Y:S07]  /*1ee0*/  LDC.64 R40, c[0x0][0x3f8] ;  /* 0x0000fe00ff287b82 */ /* 0x000eee0000000a00 */
[----:B------:R-:W-:Y:S01]  /*1ef0*/  @P0 IADD3 R4, P1, R35, UR4, RZ ;  /* 0x0000000423040c10 */ /* 0x000fe2000ff3e0ff */
[----:B------:R-:W4:Y:S03]  /*1f00*/  LDC R13, c[0x0][0x3f4] ;  /* 0x0000fd00ff0d7b82 */ /* 0x000f260000000800 */
[----:B------:R-:W-:Y:S01]  /*1f10*/  @P0 IADD3.X R5, R31, UR5, RZ, P1, !PT ;  /* 0x000000051f050c10 */ /* 0x000fe20008ffe4ff */
[----:B------:R-:W-:Y:S01]  /*1f20*/  ULDC.64 UR4, c[0x0][0xa08] ;  /* 0x0002820000047ab9 */ /* 0x000fe20000000a00 */
[----:B------:R-:W2:Y:S04]  /*1f30*/  LDL.64 R30, [R1+0x10] ;  /* 0x00001000011e7983 */ /* 0x000ea80000100a00 */
[----:B------:R0:W3:Y:S01]  /*1f40*/  @P0 LDG.E R0, desc[UR40][R4.64] ;  /* 0x0000002804000981 */ /* 0x0000e2000c1e1900 */
[----:B-1----:R-:W-:Y:S01]  /*1f50*/  SHF.R.S32.HI R11, RZ, 0x1f, R28 ;  /* 0x0000001fff0b7819 */ /* 0x002fe2000001141c */
[----:B0-----:R-:W-:-:S04]  /*1f60*/  IMAD.WIDE.U32 R6, R28, R46, RZ ;  /* 0x0000002e1c067225 */ /* 0x001fc800078e00ff */
[----:B------:R-:W-:Y:S01]  /*1f70*/  IMAD R3, R11, R46, RZ ;  /* 0x0000002e0b037224 */ /* 0x000fe200078e02ff */
[----:B------:R-:W-:-:S03]  /*1f80*/  ISETP.NE.U32.AND P0, PT, RZ, UR4, PT ;  /* 0x00000004ff007c0c */ /* 0x000fc6000bf05070 */
[----:B------:R-:W-:Y:S01]  /*1f90*/  IMAD R3, R28, R47, R3 ;  /* 0x0000002f1c037224 */ /* 0x000fe200078e0203 */
[----:B------:R-:W-:Y:S01]  /*1fa0*/  ISETP.NE.AND.EX P0, PT, RZ, UR5, PT, P0 ;  /* 0x00000005ff007c0c */ /* 0x000fe2000bf05300 */
[----:B------:R-:W-:Y:S02]  /*1fb0*/  ULDC.64 UR4, c[0x0][0x308] ;  /* 0x0000c20000047ab9 */ /* 0x000fe40000000a00 */
[----:B------:R-:W-:Y:S02]  /*1fc0*/  IMAD.IADD R7, R7, 0x1, R3 ;  /* 0x0000000107077824 */ /* 0x000fe400078e0203 */
[----:B------:R-:W-:-:S04]  /*1fd0*/  IMAD.WIDE.U32 R8, R34, UR6, R18 ;  /* 0x0000000622087c25 */ /* 0x000fc8000f8e0012 */
[----:B------:R-:W-:-:S04]  /*1fe0*/  IMAD.WIDE.U32 R4, R34, UR4, R6 ;  /* 0x0000000422047c25 */ /* 0x000fc8000f8e0006 */
[C---:B------:R-:W-:Y:S01]  /*1ff0*/  IMAD R9, R34.reuse, UR7, R9 ;  /* 0x0000000722097c24 */ /* 0x040fe2000f8e0209 */
[----:B------:R-:W-:Y:S01]  /*2000*/  ULDC.64 UR6, c[0x0][0x338] ;  /* 0x0000ce0000067ab9 */ /* 0x000fe20000000a00 */
[----:B------:R-:W-:Y:S01]  /*2010*/  IMAD R5, R34, UR5, R5 ;  /* 0x0000000522057c24 */ /* 0x000fe2000f8e0205 */
[----:B------:R-:W-:Y:S01]  /*2020*/  ULDC.64 UR4, c[0x0][0x310] ;  /* 0x0000c40000047ab9 */ /* 0x000fe20000000a00 */
[----:B------:R-:W0:Y:S01]  /*2030*/  LDC.64 R34, c[0x0][0x408] ;  /* 0x00010200ff227b82 */ /* 0x000e220000000a00 */
[----:B--2---:R-:W-:-:S05]  /*2040*/  IMAD.MOV.U32 R30, RZ, RZ, R36 ;  /* 0x000000ffff1e7224 */ /* 0x004fca00078e0024 */
[----:B------:R-:W-:Y:S02]  /*2050*/  SHF.R.S32.HI R31, RZ, 0x1f, R30 ;  /* 0x0000001fff1f7819 */ /* 0x000fe4000001141e */
[----:B---3--:R-:W-:-:S03]  /*2060*/  SHF.R.S32.HI R3, RZ, 0x1f, R0 ;  /* 0x0000001fff037819 */ /* 0x008fc60000011400 */
[----:B------:R1:W-:Y:S01]  /*2070*/  STL [R1+0x14], R31 ;  /* 0x0000141f01007387 */ /* 0x0003e20000100800 */
[----:B------:R-:W-:-:S03]  /*2080*/  SEL R6, R3, RZ, !P0 ;  /* 0x000000ff03067207 */ /* 0x000fc60004000000 */
[----:B------:R-:W2:Y:S01]  /*2090*/  LDL R12, [R1+0x4c] ;  /* 0x00004c00010c7983 */ /* 0x000ea20000100800 */
[----:B------:R-:W-:-:S03]  /*20a0*/  SEL R3, R0, RZ, !P0 ;  /* 0x000000ff00037207 */ /* 0x000fc60004000000 */
[----:B------:R-:W3:Y:S02]  /*20b0*/  LDL R10, [R1+0x50] ;  /* 0x00005000010a7983 */ /* 0x000ee40000100800 */
[----:B------:R-:W-:Y:S02]  /*20c0*/  IMAD.WIDE.U32 R48, R3, UR6, R8 ;  /* 0x0000000603307c25 */ /* 0x000fe4000f8e0008 */
[----:B------:R-:W3:Y:S04]  /*20d0*/  LDL R29, [R1+0x84] ;  /* 0x00008400011d7983 */ /* 0x000ee80000100800 */
[----:B------:R-:W3:Y:S01]  /*20e0*/  LDL R8, [R1+0x54] ;  /* 0x0000540001087983 */ /* 0x000ee20000100800 */
[C---:B------:R-:W-:Y:S01]  /*20f0*/  IMAD R0, R6.reuse, UR4, RZ ;  /* 0x0000000406007c24 */ /* 0x040fe2000f8e02ff */
[----:B------:R-:W-:Y:S01]  /*2100*/  SHF.R.S32.HI R14, RZ, 0x1f, R157 ;  /* 0x0000001fff0e7819 */ /* 0x000fe2000001149d */
[----:B------:R-:W-:-:S02]  /*2110*/  IMAD R6, R6, UR6, RZ ;  /* 0x0000000606067c24 */ /* 0x000fc4000f8e02ff */
[----:B------:R-:W-:Y:S02]  /*2120*/  IMAD R7, R3, UR5, R0 ;  /* 0x0000000503077c24 */ /* 0x000fe4000f8e0200 */
[----:B------:R-:W-:-:S04]  /*2130*/  IMAD.WIDE.U32 R44, R157, R40, R30 ;  /* 0x000000289d2c7225 */ /* 0x000fc800078e001e */
[----:B0-----:R-:W-:Y:S02]  /*2140*/  IMAD.WIDE.U32 R38, R157, R34, R30 ;  /* 0x000000229d267225 */ /* 0x001fe400078e001e */
[----:B------:R-:W0:Y:S02]  /*2150*/  S2R R30, SR_TID.X ;  /* 0x00000000001e7919 */ /* 0x000e240000002100 */
[----:B------:R-:W-:-:S04]  /*2160*/  IMAD.WIDE.U32 R50, R3, UR4, R4 ;  /* 0x0000000403327c25 */ /* 0x000fc8000f8e0004 */
[-C--:B------:R-:W-:Y:S01]  /*2170*/  IMAD.WIDE.U32 R20, R157, R46.reuse, R18 ;  /* 0x0000002e9d147225 */ /* 0x080fe200078e0012 */
[----:B----4-:R-:W-:Y:S01]  /*2180*/  ISETP.GE.AND P2, PT, R18, R13, PT ;  /* 0x0000000d1200720c */ /* 0x010fe20003f46270 */
[----:B------:R-:W-:Y:S02]  /*2190*/  ULDC UR4, c[0x0][0x2f4] ;  /* 0x0000bd0000047ab9 */ /* 0x000fe40000000800 */
[----:B------:R-:W-:Y:S02]  /*21a0*/  IMAD R0, R14, R46, RZ ;  /* 0x0000002e0e007224 */ /* 0x000fe400078e02ff */
[----:B------:R-:W-:Y:S02]  /*21b0*/  IMAD R73, R3, UR7, R6 ;  /* 0x0000000703497c24 */ /* 0x000fe4000f8e0206 */
[----:B------:R-:W-:Y:S01]  /*21c0*/  IMAD R5, R157, R47, R0 ;  /* 0x0000002f9d057224 */ /* 0x000fe200078e0200 */
[----:B------:R-:W-:Y:S01]  /*21d0*/  IADD3 R0, P0, R50, R20, RZ ;  /* 0x0000001432007210 */ /* 0x000fe20007f1e0ff */
[----:B------:R-:W-:-:S02]  /*21e0*/  IMAD.IADD R3, R51, 0x1, R7 ;  /* 0x0000000133037824 */ /* 0x000fc400078e0207 */
[----:B------:R-:W-:-:S03]  /*21f0*/  IMAD R4, R14, R40, RZ ;  /* 0x000000280e047224 */ /* 0x000fc600078e02ff */
[----:B------:R-:W-:Y:S02]  /*2200*/  IADD3.X R20, R3, R21, R5, P0, !PT ;  /* 0x0000001503147210 */ /* 0x000fe400007fe405 */
[----:B------:R-:W-:Y:S01]  /*2210*/  SEL R5, R13, RZ, P2 ;  /* 0x000000ff0d057207 */ /* 0x000fe20001000000 */
[C---:B------:R-:W-:Y:S02]  /*2220*/  IMAD R7, R157.reuse, R41, R4 ;  /* 0x000000299d077224 */ /* 0x040fe400078e0204 */
[----:B------:R-:W-:Y:S02]  /*2230*/  IMAD R4, R14, R34, RZ ;  /* 0x000000220e047224 */ /* 0x000fe400078e02ff */
[----:B------:R-:W-:Y:S02]  /*2240*/  IMAD.IADD R5, R18, 0x1, R5 ;  /* 0x0000000112057824 */ /* 0x000fe400078e0205 */
[----:B------:R-:W-:-:S04]  /*2250*/  IMAD.WIDE.U32 R42, R157, R40, R18 ;  /* 0x000000289d2a7225 */ /* 0x000fc800078e0012 */
[----:B------:R-:W-:Y:S01]  /*2260*/  IMAD R9, R157, R35, R4 ;  /* 0x000000239d097224 */ /* 0x000fe200078e0204 */
[----:B------:R-:W-:Y:S01]  /*2270*/  SHF.R.S32.HI R4, RZ, 0x1f, R5 ;  /* 0x0000001fff047819 */ /* 0x000fe20000011405 */
[----:B------:R-:W-:Y:S02]  /*2280*/  IMAD.IADD R45, R45, 0x1, R7 ;  /* 0x000000012d2d7824 */ /* 0x000fe400078e0207 */
[----:B------:R-:W-:Y:S01]  /*2290*/  IMAD.IADD R43, R7, 0x1, R43 ;  /* 0x00000001072b7824 */ /* 0x000fe200078e022b */
[----:B-----5:R-:W-:Y:S01]  /*22a0*/  SHF.R.S32.HI R7, RZ, 0x1f, R24 ;  /* 0x0000001fff077819 */ /* 0x020fe20000011418 */
[----:B------:R-:W-:Y:S01]  /*22b0*/  IMAD.WIDE.U32 R36, R157, R34, R18 ;  /* 0x000000229d247225 */ /* 0x000fe200078e0012 */
[----:B------:R-:W-:-:S03]  /*22c0*/  LEA.HI R21, R4, R5, RZ, 0x4 ;  /* 0x0000000504157211 */ /* 0x000fc600078f20ff */
[----:B------:R-:W-:Y:S02]  /*22d0*/  IMAD R6, R7, R40, RZ ;  /* 0x0000002807067224 */ /* 0x000fe400078e02ff */
[----:B------:R-:W-:Y:S02]  /*22e0*/  IMAD.IADD R39, R39, 0x1, R9 ;  /* 0x0000000127277824 */ /* 0x000fe400078e0209 */
[----:B------:R-:W-:Y:S02]  /*22f0*/  IMAD.IADD R37, R9, 0x1, R37 ;  /* 0x0000000109257824 */ /* 0x000fe400078e0225 */
[----:B------:R-:W-:Y:S01]  /*2300*/  IMAD R7, R7, R34, RZ ;  /* 0x0000002207077224 */ /* 0x000fe200078e02ff */
[----:B------:R-:W-:Y:S01]  /*2310*/  LOP3.LUT R22, R22, 0xfffffffb, RZ, 0xc0, !PT ;  /* 0xfffffffb16167812 */ /* 0x000fe200078ec0ff */
[----:B------:R-:W-:Y:S01]  /*2320*/  IMAD R57, R47, 0xa0, RZ ;  /* 0x000000a02f397824 */ /* 0x000fe200078e02ff */
[----:B0-----:R-:W-:Y:S01]  /*2330*/  SHF.R.U32.HI R15, RZ, 0x7, R30 ;  /* 0x00000007ff0f7819 */ /* 0x001fe2000001161e */
[C---:B------:R-:W-:Y:S01]  /*2340*/  IMAD R61, R24.reuse, R41, R6 ;  /* 0x00000029183d7224 */ /* 0x040fe200078e0206 */
[----:B------:R-:W-:Y:S01]  /*2350*/  IADD3 R52, P0, R157, R28, RZ ;  /* 0x0000001c9d347210 */ /* 0x000fe20007f1e0ff */
[----:B------:R-:W-:Y:S01]  /*2360*/  IMAD R5, R41, 0xa0, RZ ;  /* 0x000000a029057824 */ /* 0x000fe200078e02ff */
[----:B------:R-:W-:Y:S01]  /*2370*/  LOP3.LUT R62, R21, 0xfffffff0, RZ, 0xc0, !PT ;  /* 0xfffffff0153e7812 */ /* 0x000fe200078ec0ff */
[----:B------:R-:W-:-:S04]  /*2380*/  IMAD.WIDE.U32 R44, R24, R40, R44 ;  /* 0x00000028182c7225 */ /* 0x000fc800078e002c */
[----:B------:R-:W-:-:S04]  /*2390*/  IMAD.WIDE.U32 R42, R24, R40, R42 ;  /* 0x00000028182a7225 */ /* 0x000fc800078e002a */
[C---:B------:R-:W-:Y:S02]  /*23a0*/  IMAD R7, R24.reuse, R35, R7 ;  /* 0x0000002318077224 */ /* 0x040fe400078e0207 */
[----:B------:R-:W-:Y:S02]  /*23b0*/  IMAD R59, R35, 0xa0, RZ ;  /* 0x000000a0233b7824 */ /* 0x000fe400078e02ff */
[----:B------:R-:W-:-:S04]  /*23c0*/  IMAD.WIDE.U32 R38, R24, R34, R38 ;  /* 0x0000002218267225 */ /* 0x000fc800078e0026 */
[----:B------:R-:W-:-:S04]  /*23d0*/  IMAD.WIDE.U32 R36, R24, R34, R36 ;  /* 0x0000002218247225 */ /* 0x000fc800078e0024 */
[----:B------:R-:W-:Y:S02]  /*23e0*/  VIADD R54, R18, 0x20 ;  /* 0x0000002012367836 */ /* 0x000fe40000000000 */
[----:B------:R-:W-:Y:S01]  /*23f0*/  IMAD.WIDE.U32 R46, R46, 0xa0, RZ ;  /* 0x000000a02e2e7825 */ /* 0x000fe200078e00ff */
[----:B------:R-:W-:-:S03]  /*2400*/  @P2 LOP3.LUT R22, R22, 0x4, RZ, 0xfc, !PT ;  /* 0x0000000416162812 */ /* 0x000fc600078efcff */
[----:B------:R-:W-:-:S04]  /*2410*/  IMAD.WIDE.U32 R40, R40, 0xa0, RZ ;  /* 0x000000a028287825 */ /* 0x000fc800078e00ff */
[----:B------:R-:W-:Y:S01]  /*2420*/  IMAD.WIDE.U32 R34, R34, 0xa0, RZ ;  /* 0x000000a022227825 */ /* 0x000fe200078e00ff */
[----:B------:R-:W-:Y:S02]  /*2430*/  ISETP.GE.AND P3, PT, R18, UR4, PT ;  /* 0x0000000412007c0c */ /* 0x000fe4000bf66270 */
[----:B------:R-:W-:Y:S01]  /*2440*/  ISETP.GE.AND P2, PT, R54, UR4, PT ;  /* 0x0000000436007c0c */ /* 0x000fe2000bf46270 */
[----:B------:R-:W-:Y:S01]  /*2450*/  IMAD.IADD R60, R45, 0x1, R61 ;  /* 0x000000012d3c7824 */ /* 0x000fe200078e023d */
[----:B------:R-:W-:Y:S01]  /*2460*/  SHF.R.S32.HI R71, RZ, 0x1f, R62 ;  /* 0x0000001fff477819 */ /* 0x000fe2000001143e */
[----:B------:R-:W-:Y:S02]  /*2470*/  VIADD R55, R15, 0x8 ;  /* 0x000000080f377836 */ /* 0x000fe40000000000 */
[----:B------:R-:W-:Y:S02]  /*2480*/  IMAD.SHL.U32 R56, R13, 0x2, RZ ;  /* 0x000000020d387824 */ /* 0x000fe400078e00ff */
[----:B------:R-:W-:-:S02]  /*2490*/  IMAD.X R53, R14, 0x1, R11, P0 ;  /* 0x000000010e357824 */ /* 0x000fc400000e060b */
[----:B------:R-:W-:Y:S02]  /*24a0*/  IMAD.IADD R57, R47, 0x1, R57 ;  /* 0x000000012f397824 */ /* 0x000fe400078e0239 */
[----:B------:R-:W-:Y:S02]  /*24b0*/  IMAD.IADD R58, R41, 0x1, R5 ;  /* 0x00000001293a7824 */ /* 0x000fe400078e0205 */
[----:B------:R-:W-:Y:S02]  /*24c0*/  IMAD.IADD R59, R35, 0x1, R59 ;  /* 0x00000001233b7824 */ /* 0x000fe400078e023b */
[----:B------:R-:W-:Y:S02]  /*24d0*/  IMAD.IADD R61, R61, 0x1, R43 ;  /* 0x000000013d3d7824 */ /* 0x000fe400078e022b */
[----:B------:R-:W-:Y:S02]  /*24e0*/  IMAD.IADD R63, R39, 0x1, R7 ;  /* 0x00000001273f7824 */ /* 0x000fe400078e0207 */
[----:B------:R-:W-:-:S02]  /*24f0*/  IMAD.IADD R70, R7, 0x1, R37 ;  /* 0x0000000107467824 */ /* 0x000fc400078e0225 */
[----:B------:R-:W-:Y:S01]  /*2500*/  IMAD.IADD R73, R49, 0x1, R73 ;  /* 0x0000000131497824 */ /* 0x000fe200078e0249 */
[----:B--2---:R-:W-:-:S04]  /*2510*/  LOP3.LUT R4, R12, 0x30, R21, 0xf8, !PT ;  /* 0x000000300c047812 */ /* 0x004fc800078ef815 */
[----:B---3--:R-:W-:Y:S02]  /*2520*/  LOP3.LUT R4, R4, R10, RZ, 0x3c, !PT ;  /* 0x0000000a04047212 */ /* 0x008fe400078e3cff */
[----:B------:R-:W-:-:S03]  /*2530*/  LOP3.LUT P4, RZ, R29, 0x2, RZ, 0xc0, !PT ;  /* 0x000000021dff7812 */ /* 0x000fc6000788c0ff */
[----:B-1----:R-:W-:-:S10]  /*2540*/  IMAD.IADD R72, R8, 0x1, R4 ;  /* 0x0000000108487824 */ /* 0x002fd400078e0204 */
.L_x_1884:
[----:B------:R-:W2:Y:S01]  /*2550*/  LDL R4, [R1+0x34] ;  /* 0x0000340001047983 */ /* 0x000ea20000100800 */
[----:B0---4-:R-:W0:Y:S01]  /*2560*/  LDC.64 R64, c[0x0][0x2e8] ;  /* 0x0000ba00ff407b82 */ /* 0x011e220000000a00 */
[----:B------:R-:W-:Y:S01]  /*2570*/  VIADD R2, R2, 0xffffffff ;  /* 0xffffffff02027836 */ /* 0x000fe20000000000 */
[----:B------:R-:W-:Y:S01]  /*2580*/  LOP3.LUT R22, R22, 0xfffffffd, RZ, 0xc0, !PT ;  /* 0xfffffffd16167812 */ /* 0x000fe200078ec0ff */
[----:B------:R-:W-:Y:S05]  /*2590*/  YIELD ;  /* 0x0000000000007946 */ /* 0x000fea0003800000 */
[----:B------:R-:W1:Y:S01]  /*25a0*/  LDC R31, c[0x0][0x3f4] ;  /* 0x0000fd00ff1f7b82 */ /* 0x000e620000000800 */
[----:B------:R-:W-:Y:S01]  /*25b0*/  SHF.R.S32.HI R11, RZ, 0x1f, R2 ;  /* 0x0000001fff0b7819 */ /* 0x000fe20000011402 */
[----:B------:R-:W-:Y:S01]  /*25c0*/  IMAD R5, R57, R2, RZ ;  /* 0x0000000239057224 */ /* 0x000fe200078e02ff */
        /* <DEDUP_REMOVED lines=51> */
.L_x_1859:
[----:B------:R-:W-:Y:S05]  /*2900*/  BSYNC B1 ;  /* 0x0000000000017941 */ /* 0x000fea0003800000 */
.L_x_1858:
        /* <DEDUP_REMOVED lines=8> */
.L_x_1860:
[----:B------:R-:W2:Y:S01]  /*2990*/  LDL R4, [R1+0x8] ;  /* 0x0000080001047983 */ /* 0x000ea20000100800 */
[----:B------:R-:W-:Y:S01]  /*29a0*/  IMAD R76, R17, 0x8, R16 ;  /* 0x00000008114c7824 */ /* 0x000fe200078e0210 */
[----:B------:R-:W-:Y:S01]  /*29b0*/  BSSY B1, `(.L_x_1861) ;  /* 0x0000004000017945 */ /* 0x000fe20003800000 */
[----:B--2---:R-:W-:-:S04]  /*29c0*/  SHF.L.U32 R77, R4, 0x1f, RZ ;  /* 0x0000001f044d7819 */ /* 0x004fc800000006ff */
[----:B------:R-:W0:Y:S02]  /*29d0*/  SYNCS.PHASECHK.TRANS64.TRYWAIT P5, [R76+URZ+0x13290], R77 ;  /* 0x0132904d4c0075a7 */ /* 0x000e2400080a017f */
[----:B0-----:R-:W-:Y:S05]  /*29e0*/  @!P5 BRA `(.L_x_1862) ;  /* 0x0000017c00c8d947 */ /* 0x001fea0003800000 */
.L_x_2094:
[----:B------:R-:W-:Y:S05]  /*29f0*/  BSYNC B1 ;  /* 0x0000000000017941 */ /* 0x000fea0003800000 */
.L_x_1861:
        /* <DEDUP_REMOVED lines=16> */
[----:B------:R-:W-:Y:S01]  /*2b00*/  IMAD.MOV.U32 R28, RZ, RZ, R4 ;  /* 0x000000ffff1c7224 */ /* 0x000fe200078e0004 */
        /* <DEDUP_REMOVED lines=13> */
[----:B------:R-:W-:Y:S02]  /*2be0*/  HADD2.F32 R79, -RZ, R66.H1_H1 ;  /* 0x30000042ff4f7230 */ /* 0x000fe40000004100 */
[-C--:B------:R-:W-:Y:S01]  /*2bf0*/  FMUL.FTZ R81, R29, R78.reuse ;  /* 0x0000004e1d517220 */ /* 0x080fe20000410000 */
[--C-:B------:R-:W-:Y:S02]  /*2c00*/  HADD2.F32 R69, -RZ, R68.reuse.H0_H0 ;  /* 0x20000044ff457230 */ /* 0x100fe40000004100 */
[C---:B------:R-:W-:Y:S01]  /*2c10*/  FMUL.FTZ R80, R4.reuse, R78 ;  /* 0x0000004e04507220 */ /* 0x040fe20000410000 */
[--C-:B------:R-:W-:Y:S01]  /*2c20*/  HADD2.F32 R67, -RZ, R5.reuse.H1_H1 ;  /* 0x30000005ff437230 */ /* 0x100fe20000004100 */
[----:B------:R-:W-:Y:S01]  /*2c30*/  F2FP.F16.E4M3.UNPACK_B R78, R83 ;  /* 0x00000053ff4e723e */ /* 0x000fe200020006ff */
[----:B------:R-:W-:Y:S02]  /*2c40*/  HADD2.F32 R66, -RZ, R5.H0_H0 ;  /* 0x20000005ff427230 */ /* 0x000fe40000004100 */
[----:B------:R-:W-:Y:S01]  /*2c50*/  FFMA.FTZ R4, R4, R69, -R81 ;  /* 0x0000004504047223 */ /* 0x000fe20000010851 */
[----:B------:R-:W-:-:S02]  /*2c60*/  HADD2.F32 R68, -RZ, R68.H1_H1 ;  /* 0x30000044ff447230 */ /* 0x000fc40000004100 */
[----:B------:R-:W-:Y:S01]  /*2c70*/  FMUL.FTZ R81, R67, R79 ;  /* 0x0000004f43517220 */ /* 0x000fe20000410000 */
[----:B------:R-:W-:Y:S01]  /*2c80*/  FFMA.FTZ R5, R29, R69, R80 ;  /* 0x000000451d057223 */ /* 0x000fe20000010050 */
[C---:B------:R-:W-:Y:S01]  /*2c90*/  FMUL.FTZ R82, R66.reuse, R79 ;  /* 0x0000004f42527220 */ /* 0x040fe20000410000 */
[----:B------:R-:W-:Y:S01]  /*2ca0*/  F2FP.F16.E4M3.UNPACK_B R29, R28.H1 ;  /* 0x0000001cff1d723e */ /* 0x000fe200030006ff */
[----:B------:R-:W-:Y:S01]  /*2cb0*/  FFMA.FTZ R81, R66, R68, -R81 ;  /* 0x0000004442517223 */ /* 0x000fe20000010851 */
[----:B------:R-:W-:Y:S01]  /*2cc0*/  F2FP.F16.E4M3.UNPACK_B R28, R28 ;  /* 0x0000001cff1c723e */ /* 0x000fe200020006ff */
[----:B------:R-:W-:Y:S01]  /*2cd0*/  FFMA.FTZ R84, R67, R68, R82 ;  /* 0x0000004443547223 */ /* 0x000fe20000010052 */
[----:B------:R-:W-:Y:S01]  /*2ce0*/  F2FP.F16.E4M3.UNPACK_B R68, R65 ;  /* 0x00000041ff44723e */ /* 0x000fe200020006ff */
[----:B------:R-:W-:Y:S02]  /*2cf0*/  HADD2.F32 R69, -RZ, R78.H1_H1 ;  /* 0x3000004eff457230 */ /* 0x000fe40000004100 */
        /* <DEDUP_REMOVED lines=11> */
[-C--:B------:R-:W-:Y:S01]  /*2db0*/  FFMA.FTZ R66, R66, R28.reuse, -R79 ;  /* 0x0000001c42427223 */ /* 0x080fe2000001084f */
[----:B------:R-:W-:Y:S01]  /*2dc0*/  FFMA.FTZ R67, R67, R28, R82 ;  /* 0x0000001c43437223 */ /* 0x000fe20000010052 */
[-C--:B------:R-:W-:Y:S01]  /*2dd0*/  FFMA.FTZ R28, R29, R68.reuse, -R80 ;  /* 0x000000441d1c7223 */ /* 0x080fe20000010850 */
[----:B------:R-:W-:Y:S01]  /*2de0*/  FFMA.FTZ R29, R65, R68, R78 ;  /* 0x00000044411d7223 */ /* 0x000fe2000001004e */
[----:B------:R-:W-:Y:S02]  /*2df0*/  F2FP.F16.E4M3.UNPACK_B R68, R7.H1 ;  /* 0x00000007ff44723e */ /* 0x000fe400030006ff */
[----:B------:R-:W-:-:S02]  /*2e00*/  F2FP.F16.E4M3.UNPACK_B R82, R15.H1 ;  /* 0x0000000fff52723e */ /* 0x000fc400030006ff */
[----:B------:R-:W-:Y:S01]  /*2e10*/  F2FP.F16.E4M3.UNPACK_B R79, R14.H1 ;  /* 0x0000000eff4f723e */ /* 0x000fe200030006ff */
[--C-:B------:R-:W-:Y:S01]  /*2e20*/  HADD2.F32 R69, -RZ, R68.reuse.H0_H0 ;  /* 0x20000044ff457230 */ /* 0x100fe20000004100 */
[----:B------:R-:W-:Y:S01]  /*2e30*/  F2FP.SATFINITE.E4M3.F32.PACK_AB_MERGE_C R65, R84, R81, RZ ;  /* 0x000000515441723e */ /* 0x000fe200048070ff */
[----:B------:R-:W-:Y:S01]  /*2e40*/  HADD2.F32 R68, -RZ, R68.H1_H1 ;  /* 0x30000044ff447230 */ /* 0x000fe20000004100 */
[----:B------:R-:W-:Y:S01]  /*2e50*/  F2FP.SATFINITE.E4M3.F32.PACK_AB_MERGE_C R66, R67, R66, RZ ;  /* 0x000000424342723e */ /* 0x000fe200048070ff */
[--C-:B------:R-:W-:Y:S01]  /*2e60*/  HADD2.F32 R83, -RZ, R82.reuse.H1_H1 ;  /* 0x30000052ff537230 */ /* 0x100fe20000004100 */
[----:B------:R-:W-:Y:S01]  /*2e70*/  F2FP.F16.E4M3.UNPACK_B R67, R6.H1 ;  /* 0x00000006ff43723e */ /* 0x000fe200030006ff */
[----:B------:R-:W-:Y:S01]  /*2e80*/  HADD2.F32 R80, -RZ, R79.H1_H1 ;  /* 0x3000004fff507230 */ /* 0x000fe20000004100 */
[----:B------:R-:W-:Y:S01]  /*2e90*/  F2FP.F16.E4M3.UNPACK_B R81, R15 ;  /* 0x0000000fff51723e */ /* 0x000fe200020006ff */
[----:B------:R-:W-:Y:S01]  /*2ea0*/  HADD2.F32 R82, -RZ, R82.H0_H0 ;  /* 0x20000052ff527230 */ /* 0x000fe20000004100 */
[----:B------:R-:W-:Y:S01]  /*2eb0*/  F2FP.F16.E4M3.UNPACK_B R78, R14 ;  /* 0x0000000eff4e723e */ /* 0x000fe200020006ff */
[----:B------:R-:W-:Y:S01]  /*2ec0*/  FMUL.FTZ R14, R68, R83 ;  /* 0x00000053440e7220 */ /* 0x000fe20000410000 */
[----:B------:R-:W-:-:S02]  /*2ed0*/  HADD2.F32 R15, -RZ, R67.H1_H1 ;  /* 0x30000043ff0f7230 */ /* 0x000fc40000004100 */
[C---:B------:R-:W-:Y:S01]  /*2ee0*/  FMUL.FTZ R85, R69.reuse, R83 ;  /* 0x0000005345557220 */ /* 0x040fe20000410000 */
[----:B------:R-:W-:Y:S02]  /*2ef0*/  HADD2.F32 R84, -RZ, R81.H1_H1 ;  /* 0x30000051ff547230 */ /* 0x000fe40000004100 */
[----:B------:R-:W-:Y:S01]  /*2f00*/  FFMA.FTZ R83, R69, R80, -R14 ;  /* 0x0000005045537223 */ /* 0x000fe2000001080e */
[----:B------:R-:W-:Y:S01]  /*2f10*/  HADD2.F32 R67, -RZ, R67.H0_H0 ;  /* 0x20000043ff437230 */ /* 0x000fe20000004100 */
[----:B------:R-:W-:Y:S01]  /*2f20*/  F2FP.F16.E4M3.UNPACK_B R7, R7 ;  /* 0x00000007ff07723e */ /* 0x000fe200020006ff */
[----:B------:R-:W-:Y:S02]  /*2f30*/  HADD2.F32 R14, -RZ, R78.H1_H1 ;  /* 0x3000004eff0e7230 */ /* 0x000fe40000004100 */
[----:B------:R-:W-:Y:S01]  /*2f40*/  FMUL.FTZ R86, R15, R84 ;  /* 0x000000540f567220 */ /* 0x000fe20000410000 */
[----:B------:R-:W-:Y:S01]  /*2f50*/  F2FP.F16.E4M3.UNPACK_B R6, R6 ;  /* 0x00000006ff06723e */ /* 0x000fe200020006ff */
[----:B------:R-:W-:Y:S01]  /*2f60*/  FMUL.FTZ R84, R67, R84 ;  /* 0x0000005443547220 */ /* 0x000fe20000410000 */
[----:B------:R-:W-:-:S02]  /*2f70*/  HADD2.F32 R81, -RZ, R81.H0_H0 ;  /* 0x20000051ff517230 */ /* 0x000fc40000004100 */
[----:B------:R-:W-:Y:S01]  /*2f80*/  FFMA.FTZ R86, R67, R14, -R86 ;  /* 0x0000000e43567223 */ /* 0x000fe20000010856 */
[----:B------:R-:W-:Y:S01]  /*2f90*/  FFMA.FTZ R80, R68, R80, R85 ;  /* 0x0000005044507223 */ /* 0x000fe20000010055 */
[----:B------:R-:W-:Y:S01]  /*2fa0*/  FFMA.FTZ R67, R15, R14, R84 ;  /* 0x0000000e0f437223 */ /* 0x000fe20000010054 */
[--C-:B------:R-:W-:Y:S01]  /*2fb0*/  HADD2.F32 R14, -RZ, R7.reuse.H0_H0 ;  /* 0x20000007ff0e7230 */ /* 0x100fe20000004100 */
[----:B------:R-:W-:Y:S01]  /*2fc0*/  F2FP.SATFINITE.E4M3.F32.PACK_AB_MERGE_C R5, R5, R4, R65 ;  /* 0x000000040505723e */ /* 0x000fe20004807041 */
[----:B------:R-:W-:Y:S01]  /*2fd0*/  HADD2.F32 R15, -RZ, R7.H1_H1 ;  /* 0x30000007ff0f7230 */ /* 0x000fe20000004100 */
[----:B------:R-:W-:Y:S01]  /*2fe0*/  F2FP.SATFINITE.E4M3.F32.PACK_AB_MERGE_C R80, R80, R83, RZ ;  /* 0x000000535050723e */ /* 0x000fe200048070ff */
[--C-:B------:R-:W-:Y:S01]  /*2ff0*/  HADD2.F32 R7, -RZ, R6.reuse.H0_H0 ;  /* 0x20000006ff077230 */ /* 0x100fe20000004100 */
[----:B------:R-:W-:Y:S01]  /*3000*/  F2FP.SATFINITE.E4M3.F32.PACK_AB_MERGE_C R67, R67, R86, RZ ;  /* 0x000000564343723e */ /* 0x000fe200048070ff */
[----:B------:R-:W-:Y:S02]  /*3010*/  HADD2.F32 R6, -RZ, R6.H1_H1 ;  /* 0x30000006ff067230 */ /* 0x000fe40000004100 */
[----:B------:R-:W-:Y:S01]  /*3020*/  FMUL.FTZ R69, R15, R82 ;  /* 0x000000520f457220 */ /* 0x000fe20000410000 */
[----:B------:R-:W-:-:S02]  /*3030*/  HADD2.F32 R79, -RZ, R79.H0_H0 ;  /* 0x2000004fff4f7230 */ /* 0x000fc40000004100 */
[----:B------:R-:W-:Y:S01]  /*3040*/  FMUL.FTZ R82, R14, R82 ;  /* 0x000000520e527220 */ /* 0x000fe20000410000 */
[----:B------:R-:W-:Y:S02]  /*3050*/  HADD2.F32 R78, -RZ, R78.H0_H0 ;  /* 0x2000004eff4e7230 */ /* 0x000fe40000004100 */
[-C--:B------:R-:W-:Y:S01]  /*3060*/  FMUL.FTZ R68, R6, R81.reuse ;  /* 0x0000005106447220 */ /* 0x080fe20000410000 */
[----:B------:R-:W-:Y:S01]  /*3070*/  FMUL.FTZ R81, R7, R81 ;  /* 0x0000005107517220 */ /* 0x000fe20000410000 */
[-C--:B------:R-:W-:Y:S01]  /*3080*/  FFMA.FTZ R69, R14, R79.reuse, -R69 ;  /* 0x0000004f0e457223 */ /* 0x080fe20000010845 */
[----:B------:R-:W-:Y:S01]  /*3090*/  FFMA.FTZ R82, R15, R79, R82 ;  /* 0x0000004f0f527223 */ /* 0x000fe20000010052 */
[-C--:B------:R-:W-:Y:S01]  /*30a0*/  FFMA.FTZ R68, R7, R78.reuse, -R68 ;  /* 0x0000004e07447223 */ /* 0x080fe20000010844 */
[----:B------:R-:W-:Y:S01]  /*30b0*/  FFMA.FTZ R81, R6, R78, R81 ;  /* 0x0000004e06517223 */ /* 0x000fe20000010051 */
[----:B------:R-:W-:Y:S02]  /*30c0*/  F2FP.SATFINITE.E4M3.F32.PACK_AB_MERGE_C R4, R29, R28, R66 ;  /* 0x0000001c1d04723e */ /* 0x000fe40004807042 */
[----:B------:R-:W-:-:S02]  /*30d0*/  F2FP.SATFINITE.E4M3.F32.PACK_AB_MERGE_C R7, R82, R69, R80 ;  /* 0x000000455207723e */ /* 0x000fc40004807050 */
[----:B------:R-:W-:-:S07]  /*30e0*/  F2FP.SATFINITE.E4M3.F32.PACK_AB_MERGE_C R6, R81, R68, R67 ;  /* 0x000000445106723e */ /* 0x000fce0004807043 */
.L_x_1867:
[----:B------:R-:W-:Y:S05]  /*30f0*/  BSYNC B2 ;  /* 0x0000000000027941 */ /* 0x000fea0003800000 */
.L_x_1866:
[----:B------:R1:W-:Y:S02]  /*3100*/  STG.E.128 desc[UR40][R12.64], R4 ;  /* 0x000000040c007986 */ /* 0x0003e4000c101d28 */
.L_x_1865:
[----:B------:R-:W-:Y:S05]  /*3110*/  BSYNC B1 ;  /* 0x0000000000017941 */ /* 0x000fea0003800000 */
.L_x_1864:
        /* <DEDUP_REMOVED lines=13> */
[--C-:B------:R-:W-:Y:S02]  /*31f0*/  SHF.R.U32.HI R15, RZ, 0x8, R11.reuse ;  /* 0x00000008ff0f7819 */ /* 0x100fe4000001160b */
[----:B------:R-:W-:Y:S02]  /*3200*/  LOP3.LUT R14, R11, 0xff0000ff, RZ, 0xc0, !PT ;  /* 0xff0000ff0b0e7812 */ /* 0x000fe400078ec0ff */
[----:B------:R-:W-:Y:S01]  /*3210*/  SHF.R.U32.HI R28, RZ, 0x10, R11 ;  /* 0x00000010ff1c7819 */ /* 0x000fe2000001160b */
[----:B------:R-:W-:Y:S01]  /*3220*/  IMAD.SHL.U32 R11, R8, 0x100, RZ ;  /* 0x00000100080b7824 */ /* 0x000fe200078e00ff */
[----:B------:R-:W-:Y:S01]  /*3230*/  LOP3.LUT R10, R9, 0xff0000ff, RZ, 0xc0, !PT ;  /* 0xff0000ff090a7812 */ /* 0x000fe200078ec0ff */
[----:B------:R-:W-:Y:S01]  /*3240*/  IMAD.SHL.U32 R15, R15, 0x100, RZ ;  /* 0x000001000f0f7824 */ /* 0x000fe200078e00ff */
[----:B------:R-:W-:Y:S01]  /*3250*/  SHF.R.U32.HI R29, RZ, 0x10, R9 ;  /* 0x00000010ff1d7819 */ /* 0x000fe20000011609 */
[----:B-1----:R-:W-:Y:S01]  /*3260*/  IMAD.MOV.U32 R9, RZ, RZ, R5 ;  /* 0x000000ffff097224 */ /* 0x002fe200078e0005 */
[----:B------:R-:W-:Y:S01]  /*3270*/  LOP3.LUT R5, R10, 0xff00, R11, 0xf8, !PT ;  /* 0x0000ff000a057812 */ /* 0x000fe200078ef80b */
[----:B------:R-:W-:Y:S01]  /*3280*/  IMAD.MOV.U32 R8, RZ, RZ, R4 ;  /* 0x000000ffff087224 */ /* 0x000fe200078e0004 */
[----:B------:R-:W-:Y:S01]  /*3290*/  LOP3.LUT R14, R14, 0xff00, R15, 0xf8, !PT ;  /* 0x0000ff000e0e7812 */ /* 0x000fe200078ef80f */
[----:B------:R-:W-:Y:S01]  /*32a0*/  IMAD.U32 R10, R29, 0x10000, RZ ;  /* 0x000100001d0a7824 */ /* 0x000fe200078e00ff */
[----:B------:R-:W-:Y:S01]  /*32b0*/  F2FP.F16.E4M3.UNPACK_B R4, R9 ;  /* 0x00000009ff04723e */ /* 0x000fe200020006ff */
        /* <DEDUP_REMOVED lines=11> */
[----:B------:R-:W-:Y:S01]  /*3370*/  HADD2.F32 R29, -RZ, R15.H0_H0 ;  /* 0x2000000fff1d7230 */ /* 0x000fe20000004100 */
[----:B------:R-:W-:Y:S01]  /*3380*/  F2FP.F16.E4M3.UNPACK_B R64, R64 ;  /* 0x00000040ff40723e */ /* 0x000fe200020006ff */
[--C-:B------:R-:W-:Y:S01]  /*3390*/  HADD2.F32 R14, -RZ, R9.reuse.H1_H1 ;  /* 0x30000009ff0e7230 */ /* 0x100fe20000004100 */
[----:B------:R-:W-:Y:S01]  /*33a0*/  F2FP.F16.E4M3.UNPACK_B R30, R30 ;  /* 0x0000001eff1e723e */ /* 0x000fe200020006ff */
[----:B------:R-:W-:-:S02]  /*33b0*/  HADD2.F32 R11, -RZ, R9.H0_H0 ;  /* 0x20000009ff0b7230 */ /* 0x000fc40000004100 */
[----:B------:R-:W-:Y:S01]  /*33c0*/  FMUL.FTZ R9, R4, R31 ;  /* 0x0000001f04097220 */ /* 0x000fe20000410000 */
[----:B------:R-:W-:Y:S02]  /*33d0*/  HADD2.F32 R15, -RZ, R15.H1_H1 ;  /* 0x3000000fff0f7230 */ /* 0x000fe40000004100 */
[-C--:B------:R-:W-:Y:S01]  /*33e0*/  FMUL.FTZ R66, R14, R28.reuse ;  /* 0x0000001c0e427220 */ /* 0x080fe20000410000 */
[-C--:B------:R-:W-:Y:S01]  /*33f0*/  FFMA.FTZ R4, R4, R29.reuse, -R67 ;  /* 0x0000001d04047223 */ /* 0x080fe20000010843 */
[----:B------:R-:W-:Y:S01]  /*3400*/  FFMA.FTZ R9, R10, R29, R9 ;  /* 0x0000001d0a097223 */ /* 0x000fe20000010009 */
[C---:B------:R-:W-:Y:S01]  /*3410*/  FMUL.FTZ R31, R11.reuse, R28 ;  /* 0x0000001c0b1f7220 */ /* 0x040fe20000410000 */
[-C--:B------:R-:W-:Y:S01]  /*3420*/  F2FP.F16.E4M3.UNPACK_B R10, R8.reuse.H1 ;  /* 0x00000008ff0a723e */ /* 0x080fe200030006ff */
[-C--:B------:R-:W-:Y:S01]  /*3430*/  FFMA.FTZ R66, R11, R15.reuse, -R66 ;  /* 0x0000000f0b427223 */ /* 0x080fe20000010842 */
[----:B------:R-:W-:Y:S01]  /*3440*/  F2FP.F16.E4M3.UNPACK_B R8, R8 ;  /* 0x00000008ff08723e */ /* 0x000fe200020006ff */
[----:B------:R-:W-:Y:S01]  /*3450*/  FFMA.FTZ R69, R14, R15, R31 ;  /* 0x0000000f0e457223 */ /* 0x000fe2000001001f */
[----:B------:R-:W-:-:S02]  /*3460*/  HADD2.F32 R28, -RZ, R64.H1_H1 ;  /* 0x30000040ff1c7230 */ /* 0x000fc40000004100 */
[--C-:B------:R-:W-:Y:S02]  /*3470*/  HADD2.F32 R15, -RZ, R10.reuse.H1_H1 ;  /* 0x3000000aff0f7230 */ /* 0x100fe40000004100 */
[----:B------:R-:W-:Y:S01]  /*3480*/  HADD2.F32 R14, -RZ, R10.H0_H0 ;  /* 0x2000000aff0e7230 */ /* 0x000fe20000004100 */
[----:B------:R-:W-:Y:S01]  /*3490*/  F2FP.SATFINITE.E4M3.F32.PACK_AB_MERGE_C R79, R69, R66, RZ ;  /* 0x00000042454f723e */ /* 0x000fe200048070ff */
[--C-:B------:R-:W-:Y:S02]  /*34a0*/  HADD2.F32 R10, -RZ, R8.reuse.H0_H0 ;  /* 0x20000008ff0a7230 */ /* 0x100fe40000004100 */
[-C--:B------:R-:W-:Y:S01]  /*34b0*/  FMUL.FTZ R31, R15, R28.reuse ;  /* 0x0000001c0f1f7220 */ /* 0x080fe20000410000 */
[----:B------:R-:W-:Y:S02]  /*34c0*/  HADD2.F32 R11, -RZ, R8.H1_H1 ;  /* 0x30000008ff0b7230 */ /* 0x000fe40000004100 */
[----:B------:R-:W-:Y:S01]  /*34d0*/  FMUL.FTZ R28, R14, R28 ;  /* 0x0000001c0e1c7220 */ /* 0x000fe20000410000 */
[----:B------:R-:W-:-:S02]  /*34e0*/  HADD2.F32 R64, -RZ, R64.H0_H0 ;  /* 0x20000040ff407230 */ /* 0x000fc40000004100 */
[--C-:B------:R-:W-:Y:S02]  /*34f0*/  HADD2.F32 R8, -RZ, R30.reuse.H1_H1 ;  /* 0x3000001eff087230 */ /* 0x100fe40000004100 */
[----:B------:R-:W-:Y:S02]  /*3500*/  HADD2.F32 R30, -RZ, R30.H0_H0 ;  /* 0x2000001eff1e7230 */ /* 0x000fe40000004100 */
[-C--:B------:R-:W-:Y:S01]  /*3510*/  FMUL.FTZ R29, R11, R64.reuse ;  /* 0x000000400b1d7220 */ /* 0x080fe20000410000 */
[----:B------:R-:W-:Y:S01]  /*3520*/  FMUL.FTZ R64, R10, R64 ;  /* 0x000000400a407220 */ /* 0x000fe20000410000 */
[-C--:B------:R-:W-:Y:S01]  /*3530*/  FFMA.FTZ R31, R14, R8.reuse, -R31 ;  /* 0x000000080e1f7223 */ /* 0x080fe2000001081f */
[----:B------:R-:W-:Y:S01]  /*3540*/  FFMA.FTZ R28, R15, R8, R28 ;  /* 0x000000080f1c7223 */ /* 0x000fe2000001001c */
[-C--:B------:R-:W-:Y:S01]  /*3550*/  FFMA.FTZ R8, R10, R30.reuse, -R29 ;  /* 0x0000001e0a087223 */ /* 0x080fe2000001081d */
[----:B------:R-:W-:Y:S01]  /*3560*/  FFMA.FTZ R67, R11, R30, R64 ;  /* 0x0000001e0b437223 */ /* 0x000fe20000010040 */
[----:B------:R-:W-:-:S02]  /*3570*/  F2FP.F16.E4M3.UNPACK_B R11, R7.H1 ;  /* 0x00000007ff0b723e */ /* 0x000fc400030006ff */
[----:B------:R-:W-:Y:S02]  /*3580*/  F2FP.SATFINITE.E4M3.F32.PACK_AB_MERGE_C R78, R28, R31, RZ ;  /* 0x0000001f1c4e723e */ /* 0x000fe400048070ff */
[----:B------:R-:W-:Y:S01]  /*3590*/  F2FP.F16.E4M3.UNPACK_B R31, R65.H1 ;  /* 0x00000041ff1f723e */ /* 0x000fe200030006ff */
[--C-:B------:R-:W-:Y:S01]  /*35a0*/  HADD2.F32 R15, -RZ, R11.reuse.H1_H1 ;  /* 0x3000000bff0f7230 */ /* 0x100fe20000004100 */
[----:B------:R-:W-:Y:S01]  /*35b0*/  F2FP.F16.E4M3.UNPACK_B R29, R5.H1 ;  /* 0x00000005ff1d723e */ /* 0x000fe200030006ff */
[----:B------:R-:W-:Y:S01]  /*35c0*/  HADD2.F32 R14, -RZ, R11.H0_H0 ;  /* 0x2000000bff0e7230 */ /* 0x000fe20000004100 */
[----:B------:R-:W-:Y:S01]  /*35d0*/  F2FP.F16.E4M3.UNPACK_B R10, R6.H1 ;  /* 0x00000006ff0a723e */ /* 0x000fe200030006ff */
[----:B------:R-:W-:Y:S01]  /*35e0*/  HADD2.F32 R66, -RZ, R31.H1_H1 ;  /* 0x3000001fff427230 */ /* 0x000fe20000004100 */
[----:B------:R-:W-:Y:S01]  /*35f0*/  F2FP.F16.E4M3.UNPACK_B R65, R65 ;  /* 0x00000041ff41723e */ /* 0x000fe200020006ff */
[----:B------:R-:W-:Y:S01]  /*3600*/  HADD2.F32 R30, -RZ, R29.H1_H1 ;  /* 0x3000001dff1e7230 */ /* 0x000fe20000004100 */
        /* <DEDUP_REMOVED lines=17> */
[--C-:B------:R-:W-:Y:S02]  /*3720*/  HADD2.F32 R10, -RZ, R7.reuse.H0_H0 ;  /* 0x20000007ff0a7230 */ /* 0x100fe40000004100 */
[----:B------:R-:W-:Y:S01]  /*3730*/  HADD2.F32 R6, -RZ, R6.H1_H1 ;  /* 0x30000006ff067230 */ /* 0x000fe20000004100 */
[----:B------:R-:W-:Y:S01]  /*3740*/  F2FP.SATFINITE.E4M3.F32.PACK_AB_MERGE_C R64, R64, R69, RZ ;  /* 0x000000454040723e */ /* 0x000fe200048070ff */
[----:B------:R-:W-:Y:S01]  /*3750*/  HADD2.F32 R7, -RZ, R7.H1_H1 ;  /* 0x30000007ff077230 */ /* 0x000fe20000004100 */
[----:B------:R-:W-:Y:S01]  /*3760*/  F2FP.SATFINITE.E4M3.F32.PACK_AB_MERGE_C R15, R15, R66, RZ ;  /* 0x000000420f0f723e */ /* 0x000fe200048070ff */
[----:B------:R-:W-:-:S02]  /*3770*/  HADD2.F32 R31, -RZ, R31.H0_H0 ;  /* 0x2000001fff1f7230 */ /* 0x000fc40000004100 */
[-C--:B------:R-:W-:Y:S01]  /*3780*/  FMUL.FTZ R14, R6, R65.reuse ;  /* 0x00000041060e7220 */ /* 0x080fe20000410000 */
[----:B------:R-:W-:Y:S02]  /*3790*/  HADD2.F32 R29, -RZ, R29.H0_H0 ;  /* 0x2000001dff1d7230 */ /* 0x000fe40000004100 */
[----:B------:R-:W-:Y:S01]  /*37a0*/  FMUL.FTZ R65, R5, R65 ;  /* 0x0000004105417220 */ /* 0x000fe20000410000 */
[----:B------:R-:W-:Y:S02]  /*37b0*/  HADD2.F32 R28, -RZ, R28.H0_H0 ;  /* 0x2000001cff1c7230 */ /* 0x000fe40000004100 */
[-C--:B------:R-:W-:Y:S01]  /*37c0*/  FMUL.FTZ R11, R7, R31.reuse ;  /* 0x0000001f070b7220 */ /* 0x080fe20000410000 */
[----:B------:R-:W-:-:S03]  /*37d0*/  FMUL.FTZ R30, R10, R31 ;  /* 0x0000001f0a1e7220 */ /* 0x000fc60000410000 */
[-C--:B------:R-:W-:Y:S01]  /*37e0*/  FFMA.FTZ R11, R10, R29.reuse, -R11 ;  /* 0x0000001d0a0b7223 */ /* 0x080fe2000001080b */
[----:B------:R-:W-:Y:S01]  /*37f0*/  FFMA.FTZ R30, R7, R29, R30 ;  /* 0x0000001d071e7223 */ /* 0x000fe2000001001e */
[-C--:B------:R-:W-:Y:S01]  /*3800*/  FFMA.FTZ R14, R5, R28.reuse, -R14 ;  /* 0x0000001c050e7223 */ /* 0x080fe2000001080e */
[----:B------:R-:W-:Y:S01]  /*3810*/  FFMA.FTZ R65, R6, R28, R65 ;  /* 0x0000001c06417223 */ /* 0x000fe20000010041 */
[----:B------:R-:W-:Y:S02]  /*3820*/  F2FP.SATFINITE.E4M3.F32.PACK_AB_MERGE_C R5, R9, R4, R79 ;  /* 0x000000040905723e */ /* 0x000fe4000480704f */
[----:B------:R-:W-:Y:S02]  /*3830*/  F2FP.SATFINITE.E4M3.F32.PACK_AB_MERGE_C R4, R67, R8, R78 ;  /* 0x000000084304723e */ /* 0x000fe4000480704e */
[----:B------:R-:W-:Y:S02]  /*3840*/  F2FP.SATFINITE.E4M3.F32.PACK_AB_MERGE_C R6, R65, R14, R64 ;  /* 0x0000000e4106723e */ /* 0x000fe40004807040 */
[----:B------:R-:W-:-:S07]  /*3850*/  F2FP.SATFINITE.E4M3.F32.PACK_AB_MERGE_C R7, R30, R11, R15 ;  /* 0x0000000b1e07723e */ /* 0x000fce000480700f */
.L_x_1869:
[----:B------:R-:W-:Y:S05]  /*3860*/  BSYNC B1 ;  /* 0x0000000000017941 */ /* 0x000fea0003800000 */
.L_x_1868:
[----:B-1----:R2:W-:Y:S01]  /*3870*/  STG.E.128 desc[UR40][R12.64+0x20], R4 ;  /* 0x000020040c007986 */ /* 0x0025e2000c101d28 */
[----:B------:R-:W-:Y:S05]  /*3880*/  BRA `(.L_x_1863) ;  /* 0x0000001000c47947 */ /* 0x000fea0003800000 */
.L_x_1857:
        /* <DEDUP_REMOVED lines=27> */
.L_x_1870:
[----:B------:R-:W2:Y:S01]  /*3a40*/  LDL R12, [R1+0x8] ;  /* 0x00000800010c7983 */ /* 0x000ea20000100800 */
[----:B------:R-:W-:Y:S01]  /*3a50*/  IMAD R76, R17, 0x8, R16 ;  /* 0x00000008114c7824 */ /* 0x000fe200078e0210 */
[----:B------:R-:W0:Y:S01]  /*3a60*/  LDC R79, c[0x0][0x2f4] ;  /* 0x0000bd00ff4f7b82 */ /* 0x000e220000000800 */
[----:B------:R-:W-:Y:S01]  /*3a70*/  BSSY B1, `(.L_x_1871) ;  /* 0x0000004000017945 */ /* 0x000fe20003800000 */
[----:B--2---:R-:W-:-:S04]  /*3a80*/  SHF.L.U32 R77, R12, 0x1f, RZ ;  /* 0x0000001f0c4d7819 */ /* 0x004fc800000006ff */
[----:B------:R-:W1:Y:S02]  /*3a90*/  SYNCS.PHASECHK.TRANS64.TRYWAIT P5, [R76+URZ+0x13290], R77 ;  /* 0x0132904d4c0075a7 */ /* 0x000e6400080a017f */
[----:B01----:R-:W-:Y:S05]  /*3aa0*/  @!P5 BRA `(.L_x_1872) ;  /* 0x0000016c00acd947 */ /* 0x003fea0003800000 */
.L_x_2095:
[----:B------:R-:W-:Y:S05]  /*3ab0*/  BSYNC B1 ;  /* 0x0000000000017941 */ /* 0x000fea0003800000 */
.L_x_1871:
        /* <DEDUP_REMOVED lines=22> */
[----:B------:R-:W-:Y:S01]  /*3c20*/  LEA.HI R12, R12, R13, RZ, 0x5 ;  /* 0x0000000d0c0c7211 */ /* 0x000fe200078f28ff */
[----:B------:R-:W-:-:S03]  /*3c30*/  IMAD R13, R17, 0x2800, R72 ;  /* 0x00002800110d7824 */ /* 0x000fc600078e0248 */
[----:B------:R-:W-:Y:S01]  /*3c40*/  SHF.R.S32.HI R12, RZ, 0x5, R12 ;  /* 0x00000005ff0c7819 */ /* 0x000fe2000001140c */
[----:B------:R-:W-:-:S03]  /*3c50*/  IMAD.IADD R13, R16, 0x1, R13 ;  /* 0x00000001100d7824 */ /* 0x000fc600078e020d */
[----:B------:R-:W-:-:S05]  /*3c60*/  LEA.HI.SX32 R12, R21, R12, 0x1c ;  /* 0x0000000c150c7211 */ /* 0x000fca00078fe2ff */
        /* <DEDUP_REMOVED lines=41> */
[----:B------:R-:W-:Y:S01]  /*3f00*/  HADD2.F32 R8, -RZ, R10.H0_H0 ;  /* 0x2000000aff087230 */ /* 0x000fe20000004100 */
        /* <DEDUP_REMOVED lines=10> */
[----:B------:R-:W-:Y:S01]  /*3fb0*/  HADD2.F32 R10, -RZ, R10.H1_H1 ;  /* 0x3000000aff0a7230 */ /* 0x000fe20000004100 */
[----:B------:R-:W-:Y:S01]  /*3fc0*/  F2FP.F16.E4M3.UNPACK_B R86, R83 ;  /* 0x00000053ff56723e */ /* 0x000fe200020006ff */
[----:B------:R-:W-:Y:S01]  /*3fd0*/  FMUL.FTZ R11, R85, R90 ;  /* 0x0000005a550b7220 */ /* 0x000fe20000410000 */
[----:B------:R-:W-:Y:S01]  /*3fe0*/  F2FP.F16.E4M3.UNPACK_B R28, R28 ;  /* 0x0000001cff1c723e */ /* 0x000fe200020006ff */
[----:B------:R-:W-:Y:S01]  /*3ff0*/  HADD2.F32 R89, -RZ, R88.H0_H0 ;  /* 0x20000058ff597230 */ /* 0x000fe20000004100 */
[----:B------:R-:W-:Y:S01]  /*4000*/  F2FP.F16.E4M3.UNPACK_B R83, R12 ;  /* 0x0000000cff53723e */ /* 0x000fe200020006ff */
[C---:B------:R-:W-:Y:S01]  /*4010*/  FMUL.FTZ R90, R10.reuse, R90 ;  /* 0x0000005a0a5a7220 */ /* 0x040fe20000410000 */
[----:B------:R-:W-:Y:S01]  /*4020*/  FFMA.FTZ R11, R10, R87, -R11 ;  /* 0x000000570a0b7223 */ /* 0x000fe2000001080b */
[----:B------:R-:W-:Y:S01]  /*4030*/  HADD2.F32 R84, -RZ, R28.H0_H0 ;  /* 0x2000001cff547230 */ /* 0x000fe20000004100 */
[----:B------:R-:W-:Y:S01]  /*4040*/  LOP3.LUT R5, R91, 0xff0000, R92, 0xf8, !PT ;  /* 0x00ff00005b057812 */ /* 0x000fe200078ef85c */
[----:B------:R-:W-:-:S02]  /*4050*/  HADD2.F32 R12, -RZ, R83.H0_H0 ;  /* 0x20000053ff0c7230 */ /* 0x000fc40000004100 */
[----:B------:R-:W-:Y:S01]  /*4060*/  FFMA.FTZ R10, R85, R87, R90 ;  /* 0x00000057550a7223 */ /* 0x000fe2000001005a */
[----:B------:R-:W-:Y:S02]  /*4070*/  HADD2.F32 R87, -RZ, R86.H0_H0 ;  /* 0x20000056ff577230 */ /* 0x000fe40000004100 */
[-C--:B------:R-:W-:Y:S01]  /*4080*/  FMUL.FTZ R91, R84, R89.reuse ;  /* 0x00000059545b7220 */ /* 0x080fe20000410000 */
[----:B------:R-:W-:Y:S02]  /*4090*/  HADD2.F32 R88, -RZ, R88.H1_H1 ;  /* 0x30000058ff587230 */ /* 0x000fe40000004100 */
[C---:B------:R-:W-:Y:S01]  /*40a0*/  FMUL.FTZ R89, R12.reuse, R89 ;  /* 0x000000590c597220 */ /* 0x040fe20000410000 */
[----:B------:R-:W-:Y:S02]  /*40b0*/  HADD2.F32 R85, -RZ, R28.H1_H1 ;  /* 0x3000001cff557230 */ /* 0x000fe40000004100 */
[----:B------:R-:W-:Y:S01]  /*40c0*/  FFMA.FTZ R12, R12, R87, -R91 ;  /* 0x000000570c0c7223 */ /* 0x000fe2000001085b */
[----:B------:R-:W-:-:S02]  /*40d0*/  HADD2.F32 R83, -RZ, R83.H1_H1 ;  /* 0x30000053ff537230 */ /* 0x000fc40000004100 */
[----:B------:R-:W-:Y:S01]  /*40e0*/  FFMA.FTZ R28, R84, R87, R89 ;  /* 0x00000057541c7223 */ /* 0x000fe20000010059 */
[----:B------:R-:W-:Y:S02]  /*40f0*/  HADD2.F32 R86, -RZ, R86.H1_H1 ;  /* 0x30000056ff567230 */ /* 0x000fe40000004100 */
[----:B------:R-:W-:Y:S01]  /*4100*/  FMUL.FTZ R84, R85, R88 ;  /* 0x0000005855547220 */ /* 0x000fe20000410000 */
[----:B------:R-:W-:Y:S01]  /*4110*/  F2FP.F16.E4M3.UNPACK_B R89, R82.H1 ;  /* 0x00000052ff59723e */ /* 0x000fe200030006ff */
[C---:B------:R-:W-:Y:S01]  /*4120*/  FMUL.FTZ R92, R83.reuse, R88 ;  /* 0x00000058535c7220 */ /* 0x040fe20000410000 */
[----:B------:R-:W-:Y:S01]  /*4130*/  F2FP.F16.E4M3.UNPACK_B R87, R30.H1 ;  /* 0x0000001eff57723e */ /* 0x000fe200030006ff */
[----:B------:R-:W-:Y:S01]  /*4140*/  FFMA.FTZ R83, R83, R86, -R84 ;  /* 0x0000005653537223 */ /* 0x000fe20000010854 */
[----:B------:R-:W-:Y:S01]  /*4150*/  F2FP.F16.E4M3.UNPACK_B R84, R14.H1 ;  /* 0x0000000eff54723e */ /* 0x000fe200030006ff */
[----:B------:R-:W-:Y:S01]  /*4160*/  HADD2.F32 R93, -RZ, R89.H0_H0 ;  /* 0x20000059ff5d7230 */ /* 0x000fe20000004100 */
[----:B------:R-:W-:Y:S01]  /*4170*/  F2FP.F16.E4M3.UNPACK_B R90, R80.H1 ;  /* 0x00000050ff5a723e */ /* 0x000fe200030006ff */
[----:B------:R-:W-:-:S02]  /*4180*/  HADD2.F32 R88, -RZ, R87.H0_H0 ;  /* 0x20000057ff587230 */ /* 0x000fc40000004100 */
[----:B------:R-:W-:Y:S01]  /*4190*/  FFMA.FTZ R85, R85, R86, R92 ;  /* 0x0000005655557223 */ /* 0x000fe2000001005c */
[----:B------:R-:W-:Y:S01]  /*41a0*/  HADD2.F32 R86, -RZ, R84.H0_H0 ;  /* 0x20000054ff567230 */ /* 0x000fe20000004100 */
[----:B------:R-:W-:Y:S01]  /*41b0*/  F2FP.F16.E4M3.UNPACK_B R14, R14 ;  /* 0x0000000eff0e723e */ /* 0x000fe200020006ff */
[----:B------:R-:W-:Y:S02]  /*41c0*/  HADD2.F32 R91, -RZ, R90.H0_H0 ;  /* 0x2000005aff5b7230 */ /* 0x000fe40000004100 */
[-C--:B------:R-:W-:Y:S01]  /*41d0*/  FMUL.FTZ R95, R88, R93.reuse ;  /* 0x0000005d585f7220 */ /* 0x080fe20000410000 */
[----:B------:R-:W-:Y:S02]  /*41e0*/  HADD2.F32 R92, -RZ, R89.H1_H1 ;  /* 0x30000059ff5c7230 */ /* 0x000fe40000004100 */
[----:B------:R-:W-:Y:S01]  /*41f0*/  FMUL.FTZ R93, R86, R93 ;  /* 0x0000005d565d7220 */ /* 0x000fe20000410000 */
[----:B------:R-:W-:Y:S01]  /*4200*/  HADD2.F32 R89, -RZ, R87.H1_H1 ;  /* 0x30000057ff597230 */ /* 0x000fe20000004100 */
[----:B------:R-:W-:Y:S01]  /*4210*/  F2FP.SATFINITE.E4M3.F32.PACK_AB_MERGE_C R9, R10, R9, RZ ;  /* 0x000000090a09723e */ /* 0x000fe200048070ff */
[----:B------:R-:W-:-:S02]  /*4220*/  HADD2.F32 R87, -RZ, R84.H1_H1 ;  /* 0x30000054ff577230 */ /* 0x000fc40000004100 */
[-C--:B------:R-:W-:Y:S01]  /*4230*/  FFMA.FTZ R84, R86, R91.reuse, -R95 ;  /* 0x0000005b56547223 */ /* 0x080fe2000001085f */
[----:B------:R-:W-:Y:S02]  /*4240*/  HADD2.F32 R90, -RZ, R90.H1_H1 ;  /* 0x3000005aff5a7230 */ /* 0x000fe40000004100 */
[----:B------:R-:W-:Y:S01]  /*4250*/  FFMA.FTZ R86, R88, R91, R93 ;  /* 0x0000005b58567223 */ /* 0x000fe2000001005d */
[----:B------:R-:W-:Y:S01]  /*4260*/  FMUL.FTZ R94, R89, R92 ;  /* 0x0000005c595e7220 */ /* 0x000fe20000410000 */
[----:B------:R-:W-:Y:S01]  /*4270*/  F2FP.F16.E4M3.UNPACK_B R88, R82 ;  /* 0x00000052ff58723e */ /* 0x000fe200020006ff */
[C---:B------:R-:W-:Y:S01]  /*4280*/  FMUL.FTZ R92, R87.reuse, R92 ;  /* 0x0000005c575c7220 */ /* 0x040fe20000410000 */
[----:B------:R-:W-:Y:S01]  /*4290*/  F2FP.F16.E4M3.UNPACK_B R82, R30 ;  /* 0x0000001eff52723e */ /* 0x000fe200020006ff */
[----:B------:R-:W-:Y:S01]  /*42a0*/  FFMA.FTZ R99, R87, R90, -R94 ;  /* 0x0000005a57637223 */ /* 0x000fe2000001085e */
[----:B------:R-:W-:Y:S01]  /*42b0*/  F2FP.F16.E4M3.UNPACK_B R87, R80 ;  /* 0x00000050ff57723e */ /* 0x000fe200020006ff */
[----:B------:R-:W-:-:S02]  /*42c0*/  HADD2.F32 R91, -RZ, R88.H0_H0 ;  /* 0x20000058ff5b7230 */ /* 0x000fc40000004100 */
[----:B------:R-:W-:Y:S01]  /*42d0*/  FFMA.FTZ R101, R89, R90, R92 ;  /* 0x0000005a59657223 */ /* 0x000fe2000001005c */
[----:B------:R-:W-:Y:S01]  /*42e0*/  HADD2.F32 R80, -RZ, R82.H0_H0 ;  /* 0x20000052ff507230 */ /* 0x000fe20000004100 */
[----:B------:R-:W-:Y:S01]  /*42f0*/  F2FP.SATFINITE.E4M3.F32.PACK_AB_MERGE_C R8, R11, R8, RZ ;  /* 0x000000080b08723e */ /* 0x000fe200048070ff */
[----:B------:R-:W-:Y:S01]  /*4300*/  HADD2.F32 R93, -RZ, R88.H1_H1 ;  /* 0x30000058ff5d7230 */ /* 0x000fe20000004100 */
[----:B------:R-:W-:Y:S01]  /*4310*/  F2FP.F16.E4M3.UNPACK_B R10, R29 ;  /* 0x0000001dff0a723e */ /* 0x000fe200020006ff */
        /* <DEDUP_REMOVED lines=11> */
[----:B------:R-:W-:Y:S01]  /*43d0*/  FFMA.FTZ R95, R30, R89, -R95 ;  /* 0x000000591e5f7223 */ /* 0x000fe2000001085f */
[----:B------:R-:W-:Y:S01]  /*43e0*/  F2FP.F16.E4M3.UNPACK_B R9, R13 ;  /* 0x0000000dff09723e */ /* 0x000fe200020006ff */
[----:B------:R-:W-:Y:S01]  /*43f0*/  FFMA.FTZ R30, R80, R89, R91 ;  /* 0x00000059501e7223 */ /* 0x000fe2000001005b */
[-C--:B------:R-:W-:Y:S01]  /*4400*/  FFMA.FTZ R93, R82, R87.reuse, R93 ;  /* 0x00000057525d7223 */ /* 0x080fe2000001005d */
[----:B------:R-:W-:Y:S01]  /*4410*/  FFMA.FTZ R14, R14, R87, -R97 ;  /* 0x000000570e0e7223 */ /* 0x000fe20000010861 */
[----:B------:R-:W-:Y:S01]  /*4420*/  F2FP.SATFINITE.E4M3.F32.PACK_AB_MERGE_C R12, R83, R12, R8 ;  /* 0x0000000c530c723e */ /* 0x000fe20004807008 */
[----:B------:R-:W-:Y:S01]  /*4430*/  HADD2.F32 R80, -RZ, R10.H0_H0 ;  /* 0x2000000aff507230 */ /* 0x000fe20000004100 */
[----:B------:R-:W-:Y:S01]  /*4440*/  F2FP.F16.E4M3.UNPACK_B R82, R6 ;  /* 0x00000006ff52723e */ /* 0x000fe200020006ff */
[----:B------:R-:W-:Y:S01]  /*4450*/  HADD2.F32 R85, -RZ, R11.H0_H0 ;  /* 0x2000000bff557230 */ /* 0x000fe20000004100 */
[----:B------:R-:W-:Y:S01]  /*4460*/  F2FP.SATFINITE.E4M3.F32.PACK_AB_MERGE_C R84, R99, R84, RZ ;  /* 0x000000546354723e */ /* 0x000fe200048070ff */
[----:B------:R-:W-:Y:S01]  /*4470*/  HADD2.F32 R8, -RZ, R9.H0_H0 ;  /* 0x20000009ff087230 */ /* 0x000fe20000004100 */
[----:B------:R-:W-:Y:S01]  /*4480*/  F2FP.F16.E4M3.UNPACK_B R29, R29.H1 ;  /* 0x0000001dff1d723e */ /* 0x000fe200030006ff */
[----:B------:R-:W-:Y:S01]  /*4490*/  HADD2.F32 R83, -RZ, R82.H0_H0 ;  /* 0x20000052ff537230 */ /* 0x000fe20000004100 */
[----:B------:R-:W-:Y:S01]  /*44a0*/  F2FP.SATFINITE.E4M3.F32.PACK_AB_MERGE_C R14, R14, R95, R84 ;  /* 0x0000005f0e0e723e */ /* 0x000fe20004807054 */
[----:B------:R-:W-:Y:S01]  /*44b0*/  FMUL.FTZ R87, R80, R85 ;  /* 0x0000005550577220 */ /* 0x000fe20000410000 */
[----:B------:R-:W-:-:S02]  /*44c0*/  HADD2.F32 R10, -RZ, R10.H1_H1 ;  /* 0x3000000aff0a7230 */ /* 0x000fc40000004100 */
[C---:B------:R-:W-:Y:S01]  /*44d0*/  FMUL.FTZ R85, R8.reuse, R85 ;  /* 0x0000005508557220 */ /* 0x040fe20000410000 */
[----:B------:R-:W-:Y:S02]  /*44e0*/  HADD2.F32 R84, -RZ, R11.H1_H1 ;  /* 0x3000000bff547230 */ /* 0x000fe40000004100 */
[-C--:B------:R-:W-:Y:S01]  /*44f0*/  FFMA.FTZ R8, R8, R83.reuse, -R87 ;  /* 0x0000005308087223 */ /* 0x080fe20000010857 */
[----:B------:R-:W-:Y:S02]  /*4500*/  HADD2.F32 R11, -RZ, R9.H1_H1 ;  /* 0x30000009ff0b7230 */ /* 0x000fe40000004100 */
[----:B------:R-:W-:Y:S01]  /*4510*/  FFMA.FTZ R9, R80, R83, R85 ;  /* 0x0000005350097223 */ /* 0x000fe20000010055 */
[----:B------:R-:W-:Y:S02]  /*4520*/  HADD2.F32 R82, -RZ, R82.H1_H1 ;  /* 0x30000052ff527230 */ /* 0x000fe40000004100 */
[-C--:B------:R-:W-:Y:S01]  /*4530*/  FMUL.FTZ R80, R10, R84.reuse ;  /* 0x000000540a507220 */ /* 0x080fe20000410000 */
[----:B------:R-:W-:Y:S01]  /*4540*/  F2FP.F16.E4M3.UNPACK_B R83, R7.H1 ;  /* 0x00000007ff53723e */ /* 0x000fe200030006ff */
[C---:B------:R-:W-:Y:S01]  /*4550*/  FMUL.FTZ R85, R11.reuse, R84 ;  /* 0x000000540b557220 */ /* 0x040fe20000410000 */
[----:B------:R-:W-:Y:S01]  /*4560*/  F2FP.F16.E4M3.UNPACK_B R13, R13.H1 ;  /* 0x0000000dff0d723e */ /* 0x000fe200030006ff */
[----:B------:R-:W-:Y:S01]  /*4570*/  FFMA.FTZ R11, R11, R82, -R80 ;  /* 0x000000520b0b7223 */ /* 0x000fe20000010850 */
[----:B------:R-:W-:Y:S01]  /*4580*/  F2FP.F16.E4M3.UNPACK_B R6, R6.H1 ;  /* 0x00000006ff06723e */ /* 0x000fe200030006ff */
[----:B------:R-:W-:Y:S01]  /*4590*/  HADD2.F32 R80, -RZ, R29.H0_H0 ;  /* 0x2000001dff507230 */ /* 0x000fe20000004100 */
[----:B------:R-:W-:Y:S01]  /*45a0*/  F2FP.SATFINITE.E4M3.F32.PACK_AB_MERGE_C R86, R101, R86, RZ ;  /* 0x000000566556723e */ /* 0x000fe200048070ff */
[----:B------:R-:W-:-:S02]  /*45b0*/  HADD2.F32 R84, -RZ, R83.H0_H0 ;  /* 0x20000053ff547230 */ /* 0x000fc40000004100 */
[----:B------:R-:W-:Y:S01]  /*45c0*/  FFMA.FTZ R10, R10, R82, R85 ;  /* 0x000000520a0a7223 */ /* 0x000fe20000010055 */
[----:B------:R-:W-:Y:S01]  /*45d0*/  HADD2.F32 R7, -RZ, R13.H0_H0 ;  /* 0x2000000dff077230 */ /* 0x000fe20000004100 */
[----:B------:R-:W-:Y:S01]  /*45e0*/  F2FP.SATFINITE.E4M3.F32.PACK_AB_MERGE_C R30, R93, R30, R86 ;  /* 0x0000001e5d1e723e */ /* 0x000fe20004807056 */
[----:B------:R-:W-:Y:S02]  /*45f0*/  HADD2.F32 R82, -RZ, R29.H1_H1 ;  /* 0x3000001dff527230 */ /* 0x000fe40000004100 */
[-C--:B------:R-:W-:Y:S01]  /*4600*/  FMUL.FTZ R86, R80, R84.reuse ;  /* 0x0000005450567220 */ /* 0x080fe20000410000 */
[--C-:B------:R-:W-:Y:S02]  /*4610*/  HADD2.F32 R29, -RZ, R6.reuse.H0_H0 ;  /* 0x20000006ff1d7230 */ /* 0x100fe40000004100 */
[----:B------:R-:W-:Y:S01]  /*4620*/  FMUL.FTZ R85, R7, R84 ;  /* 0x0000005407557220 */ /* 0x000fe20000410000 */
[----:B------:R-:W-:Y:S01]  /*4630*/  HADD2.F32 R13, -RZ, R13.H1_H1 ;  /* 0x3000000dff0d7230 */ /* 0x000fe20000004100 */
[-C--:B------:R-:W-:Y:S01]  /*4640*/  F2FP.F16.E4M3.UNPACK_B R92, R5.reuse.H1 ;  /* 0x00000005ff5c723e */ /* 0x080fe200030006ff */
[----:B------:R-:W-:Y:S01]  /*4650*/  HADD2.F32 R83, -RZ, R83.H1_H1 ;  /* 0x30000053ff537230 */ /* 0x000fe20000004100 */
[----:B------:R-:W-:Y:S01]  /*4660*/  F2FP.F16.E4M3.UNPACK_B R91, R5 ;  /* 0x00000005ff5b723e */ /* 0x000fe200020006ff */
[----:B------:R-:W-:-:S02]  /*4670*/  HADD2.F32 R84, -RZ, R6.H1_H1 ;  /* 0x30000006ff547230 */ /* 0x000fc40000004100 */
[-C--:B------:R-:W-:Y:S01]  /*4680*/  FFMA.FTZ R6, R7, R29.reuse, -R86 ;  /* 0x0000001d07067223 */ /* 0x080fe20000010856 */
[----:B------:R-:W-:Y:S01]  /*4690*/  FFMA.FTZ R7, R80, R29, R85 ;  /* 0x0000001d50077223 */ /* 0x000fe20000010055 */
[CC--:B------:R-:W-:Y:S01]  /*46a0*/  FMUL.FTZ R88, R82.reuse, R83.reuse ;  /* 0x0000005352587220 */ /* 0x0c0fe20000410000 */
[C---:B------:R-:W-:Y:S01]  /*46b0*/  FMUL.FTZ R85, R13.reuse, R83 ;  /* 0x000000530d557220 */ /* 0x040fe20000410000 */
[-C--:B------:R-:W-:Y:S01]  /*46c0*/  F2FP.F16.E4M3.UNPACK_B R29, R15.reuse ;  /* 0x0000000fff1d723e */ /* 0x080fe200020006ff */
[----:B------:R-:W-:Y:S01]  /*46d0*/  HADD2.F32 R5, -RZ, R92.H0_H0 ;  /* 0x2000005cff057230 */ /* 0x000fe20000004100 */
[----:B------:R-:W-:Y:S01]  /*46e0*/  F2FP.F16.E4M3.UNPACK_B R15, R15.H1 ;  /* 0x0000000fff0f723e */ /* 0x000fe200030006ff */
[-C--:B------:R-:W-:Y:S01]  /*46f0*/  FFMA.FTZ R13, R13, R84.reuse, -R88 ;  /* 0x000000540d0d7223 */ /* 0x080fe20000010858 */
[-C--:B------:R-:W-:Y:S01]  /*4700*/  F2FP.F16.E4M3.UNPACK_B R83, R31.reuse ;  /* 0x0000001fff53723e */ /* 0x080fe200020006ff */
[----:B------:R-:W-:Y:S01]  /*4710*/  FFMA.FTZ R80, R82, R84, R85 ;  /* 0x0000005452507223 */ /* 0x000fe20000010055 */
[----:B------:R-:W-:Y:S01]  /*4720*/  F2FP.F16.E4M3.UNPACK_B R84, R31.H1 ;  /* 0x0000001fff54723e */ /* 0x000fe200030006ff */
[----:B------:R-:W-:Y:S01]  /*4730*/  HADD2.F32 R82, -RZ, R15.H0_H0 ;  /* 0x2000000fff527230 */ /* 0x000fe20000004100 */
[-C--:B------:R-:W-:Y:S01]  /*4740*/  F2FP.F16.E4M3.UNPACK_B R88, R4.reuse.H1 ;  /* 0x00000004ff58723e */ /* 0x080fe200030006ff */
[----:B------:R-:W-:Y:S01]  /*4750*/  HADD2.F32 R85, -RZ, R83.H0_H0 ;  /* 0x20000053ff557230 */ /* 0x000fe20000004100 */
[----:B------:R-:W-:Y:S01]  /*4760*/  F2FP.F16.E4M3.UNPACK_B R87, R4 ;  /* 0x00000004ff57723e */ /* 0x000fe200020006ff */
[----:B------:R-:W-:-:S02]  /*4770*/  HADD2.F32 R4, -RZ, R91.H0_H0 ;  /* 0x2000005bff047230 */ /* 0x000fc40000004100 */
[-C--:B------:R-:W-:Y:S01]  /*4780*/  FMUL.FTZ R95, R82, R5.reuse ;  /* 0x00000005525f7220 */ /* 0x080fe20000410000 */
[----:B------:R-:W-:Y:S01]  /*4790*/  HADD2.F32 R31, -RZ, R29.H0_H0 ;  /* 0x2000001dff1f7230 */ /* 0x000fe20000004100 */
[----:B------:R-:W-:Y:S01]  /*47a0*/  F2FP.SATFINITE.E4M3.F32.PACK_AB_MERGE_C R6, R13, R6, RZ ;  /* 0x000000060d06723e */ /* 0x000fe200048070ff */
[----:B------:R-:W-:Y:S02]  /*47b0*/  HADD2.F32 R86, -RZ, R84.H0_H0 ;  /* 0x20000054ff567230 */ /* 0x000fe40000004100 */
[-C--:B------:R-:W-:Y:S01]  /*47c0*/  FMUL.FTZ R94, R85, R4.reuse ;  /* 0x00000004555e7220 */ /* 0x080fe20000410000 */
[----:B------:R-:W-:Y:S02]  /*47d0*/  HADD2.F32 R89, -RZ, R88.H0_H0 ;  /* 0x20000058ff597230 */ /* 0x000fe40000004100 */
[----:B------:R-:W-:Y:S01]  /*47e0*/  FMUL.FTZ R96, R31, R4 ;  /* 0x000000041f607220 */ /* 0x000fe20000410000 */
[----:B------:R-:W-:Y:S02]  /*47f0*/  HADD2.F32 R90, -RZ, R87.H0_H0 ;  /* 0x20000057ff5a7230 */ /* 0x000fe40000004100 */
[----:B------:R-:W-:Y:S01]  /*4800*/  FMUL.FTZ R93, R86, R5 ;  /* 0x00000005565d7220 */ /* 0x000fe20000410000 */
[----:B------:R-:W-:-:S02]  /*4810*/  HADD2.F32 R84, -RZ, R84.H1_H1 ;  /* 0x30000054ff547230 */ /* 0x000fc40000004100 */
[-C--:B------:R-:W-:Y:S01]  /*4820*/  FFMA.FTZ R95, R86, R89.reuse, R95 ;  /* 0x00000059565f7223 */ /* 0x080fe2000001005f */
[----:B------:R-:W-:Y:S02]  /*4830*/  HADD2.F32 R92, -RZ, R92.H1_H1 ;  /* 0x3000005cff5c7230 */ /* 0x000fe40000004100 */
[----:B------:R-:W-:Y:S01]  /*4840*/  FFMA.FTZ R4, R31, R90, -R94 ;  /* 0x0000005a1f047223 */ /* 0x000fe2000001085e */
[----:B------:R-:W-:Y:S02]  /*4850*/  HADD2.F32 R15, -RZ, R15.H1_H1 ;  /* 0x3000000fff0f7230 */ /* 0x000fe40000004100 */
[----:B------:R-:W-:Y:S01]  /*4860*/  FFMA.FTZ R93, R82, R89, -R93 ;  /* 0x00000059525d7223 */ /* 0x000fe2000001085d */
[----:B------:R-:W-:Y:S02]  /*4870*/  HADD2.F32 R83, -RZ, R83.H1_H1 ;  /* 0x30000053ff537230 */ /* 0x000fe40000004100 */
[----:B------:R-:W-:Y:S01]  /*4880*/  FMUL.FTZ R94, R84, R92 ;  /* 0x0000005c545e7220 */ /* 0x000fe20000410000 */
[----:B------:R-:W-:-:S02]  /*4890*/  HADD2.F32 R86, -RZ, R91.H1_H1 ;  /* 0x3000005bff567230 */ /* 0x000fc40000004100 */
[----:B------:R-:W-:Y:S01]  /*48a0*/  FMUL.FTZ R31, R15, R92 ;  /* 0x0000005c0f1f7220 */ /* 0x000fe20000410000 */
[----:B------:R-:W-:Y:S02]  /*48b0*/  HADD2.F32 R88, -RZ, R88.H1_H1 ;  /* 0x30000058ff587230 */ /* 0x000fe40000004100 */
[----:B------:R-:W-:Y:S01]  /*48c0*/  FFMA.FTZ R5, R85, R90, R96 ;  /* 0x0000005a55057223 */ /* 0x000fe20000010060 */
[----:B------:R-:W-:Y:S02]  /*48d0*/  HADD2.F32 R29, -RZ, R29.H1_H1 ;  /* 0x3000001dff1d7230 */ /* 0x000fe40000004100 */
[----:B------:R-:W-:Y:S01]  /*48e0*/  FMUL.FTZ R90, R83, R86 ;  /* 0x00000056535a7220 */ /* 0x000fe20000410000 */
[----:B------:R-:W-:Y:S02]  /*48f0*/  HADD2.F32 R82, -RZ, R87.H1_H1 ;  /* 0x30000057ff527230 */ /* 0x000fe40000004100 */
[-C--:B------:R-:W-:Y:S01]  /*4900*/  FFMA.FTZ R94, R15, R88.reuse, -R94 ;  /* 0x000000580f5e7223 */ /* 0x080fe2000001085e */
[----:B------:R-:W-:Y:S01]  /*4910*/  FFMA.FTZ R84, R84, R88, R31 ;  /* 0x0000005854547223 */ /* 0x000fe2000001001f */
[C---:B------:R-:W-:Y:S01]  /*4920*/  FMUL.FTZ R86, R29.reuse, R86 ;  /* 0x000000561d567220 */ /* 0x040fe20000410000 */
[----:B------:R-:W-:Y:S01]  /*4930*/  F2FP.SATFINITE.E4M3.F32.PACK_AB_MERGE_C R7, R80, R7, RZ ;  /* 0x000000075007723e */ /* 0x000fe200048070ff */
[-C--:B------:R-:W-:Y:S01]  /*4940*/  FFMA.FTZ R29, R29, R82.reuse, -R90 ;  /* 0x000000521d1d7223 */ /* 0x080fe2000001085a */
[----:B------:R-:W-:Y:S01]  /*4950*/  F2FP.SATFINITE.E4M3.F32.PACK_AB_MERGE_C R93, R94, R93, RZ ;  /* 0x0000005d5e5d723e */ /* 0x000fe200048070ff */
[----:B------:R-:W-:Y:S01]  /*4960*/  FFMA.FTZ R86, R83, R82, R86 ;  /* 0x0000005253567223 */ /* 0x000fe20000010056 */
[----:B------:R-:W-:-:S02]  /*4970*/  F2FP.SATFINITE.E4M3.F32.PACK_AB_MERGE_C R84, R84, R95, RZ ;  /* 0x0000005f5454723e */ /* 0x000fc400048070ff */
[----:B------:R-:W-:Y:S02]  /*4980*/  F2FP.SATFINITE.E4M3.F32.PACK_AB_MERGE_C R15, R29, R4, R93 ;  /* 0x000000041d0f723e */ /* 0x000fe4000480705d */
[----:B------:R-:W-:Y:S02]  /*4990*/  F2FP.SATFINITE.E4M3.F32.PACK_AB_MERGE_C R13, R11, R8, R6 ;  /* 0x000000080b0d723e */ /* 0x000fe40004807006 */
[----:B------:R-:W-:Y:S02]  /*49a0*/  F2FP.SATFINITE.E4M3.F32.PACK_AB_MERGE_C R29, R10, R9, R7 ;  /* 0x000000090a1d723e */ /* 0x000fe40004807007 */
[----:B------:R-:W-:-:S07]  /*49b0*/  F2FP.SATFINITE.E4M3.F32.PACK_AB_MERGE_C R31, R86, R5, R84 ;  /* 0x00000005561f723e */ /* 0x000fce0004807054 */
.L_x_1874:
[----:B------:R-:W-:Y:S05]  /*49c0*/  BSYNC B1 ;  /* 0x0000000000017941 */ /* 0x000fea0003800000 */
.L_x_1873:
        /* <DEDUP_REMOVED lines=10> */
.L_x_1856:
[----:B------:R-:W2:Y:S02]  /*4a70*/  LDL R4, [R1+0x4] ;  /* 0x0000040001047983 */ /* 0x000ea40000100800 */
[----:B--2---:R-:W-:-:S13]  /*4a80*/  ISETP.NE.AND P0, PT, R4, 0x3, PT ;  /* 0x000000030400780c */ /* 0x004fda0003f05270 */
[----:B------:R-:W-:Y:S05]  /*4a90*/  @!P0 BRA `(.L_x_1875) ;  /* 0x0000000000048947 */ /* 0x000fea0003800000 */
[----:B------:R-:W-:Y:S01]  /*4aa0*/  BPT.TRAP 0x1 ;  /* 0x000000040000795c */ /* 0x000fe20000300000 */
.L_x_1875:
        /* <DEDUP_REMOVED lines=8> */
.L_x_2096:
[----:B------:R-:W-:Y:S05]  /*4b30*/  BSYNC B1 ;  /* 0x0000000000017941 */ /* 0x000fea0003800000 */
.L_x_1876:
[----:B------:R-:W-:-:S13]  /*4b40*/  ISETP.GE.AND P1, PT, R157, R4, PT ;  /* 0x000000049d00720c */ /* 0x000fda0003f26270 */
[----:B------:R-:W-:Y:S05]  /*4b50*/  @P1 BRA `(.L_x_1863) ;  /* 0x0000000000101947 */ /* 0x000fea0003800000 */
[----:B------:R-:W1:Y:S04]  /*4b60*/  @!P3 LDS.128 R4, [R75+0xe000] ;  /* 0x00e000004b04b984 */ /* 0x000e680000000c00 */
[----:B------:R-:W2:Y:S04]  /*4b70*/  @!P2 LDS.128 R8, [R74+0xe000] ;  /* 0x00e000004a08a984 */ /* 0x000ea80000000c00 */
[----:B-1----:R1:W-:Y:S04]  /*4b80*/  @!P3 STG.E.128 desc[UR40][R12.64], R4 ;  /* 0x000000040c00b986 */ /* 0x0023e8000c101d28 */
[----:B--2---:R1:W-:Y:S02]  /*4b90*/  @!P2 STG.E.128 desc[UR40][R12.64+0x20], R8 ;  /* 0x000020080c00a986 */ /* 0x0043e4000c101d28 */
.L_x_1863:
[----:B------:R-:W-:Y:S05]  /*4ba0*/  BSYNC B0 ;  /* 0x0000000000007941 */ /* 0x000fea0003800000 */
.L_x_1855:
        /* <DEDUP_REMOVED lines=17> */
.L_x_1879:
[----:B------:R-:W-:Y:S05]  /*4cc0*/  BSYNC B0 ;  /* 0x0000000000007941 */ /* 0x000fea0003800000 */
.L_x_1878:
[----:B------:R-:W2:Y:S01]  /*4cd0*/  SYNCS.PHASECHK.TRANS64.TRYWAIT P0, [R76+URZ+0x132b0], R77 ;  /* 0x0132b04d4c0075a7 */ /* 0x000ea2000800017f */
[----:B------:R-:W-:Y:S04]  /*4ce0*/  BSSY B0, `(.L_x_1880) ;  /* 0x0000002000007945 */ /* 0x000fe80003800000 */
[----:B--2---:R-:W-:Y:S05]  /*4cf0*/  @!P0 BRA `(.L_x_1881) ;  /* 0x0000015c00408947 */ /* 0x004fea0003800000 */
.L_x_2097:
[----:B------:R-:W-:Y:S05]  /*4d00*/  BSYNC B0 ;  /* 0x0000000000007941 */ /* 0x000fea0003800000 */
.L_x_1880:
        /* <DEDUP_REMOVED lines=19> */
.L_x_1883:
[----:B------:R-:W-:Y:S05]  /*4e40*/  BSYNC B0 ;  /* 0x0000000000007941 */ /* 0x000fea0003800000 */
.L_x_1882:
[----:B-1----:R-:W5:Y:S01]  /*4e50*/  LDL.LU R5, [R1+0x8] ;  /* 0x0000080001057983 */ /* 0x002f620000300800 */
        /* <DEDUP_REMOVED lines=13> */
[----:B------:R-:W-:Y:S02]  /*4f30*/  PLOP3.LUT P0, PT, PT, PT, PT, 0x8, 0x0 ;  /* 0x000000000000781c */ /* 0x000fe40003f0e170 */
[----:B------:R-:W-:Y:S01]  /*4f40*/  SEL R17, R17, RZ, P1 ;  /* 0x000000ff11117207 */ /* 0x000fe20000800000 */
[----:B------:R0:W-:Y:S01]  /*4f50*/  @!P5 SYNCS.ARRIVE.TRANS64.RED.A1T0 RZ, [R76+URZ], RZ ;  /* 0x000000ff4cffd9a7 */ /* 0x0001e2000810043f */
[----:B-----5:R-:W-:-:S05]  /*4f60*/  LOP3.LUT R5, R5, R4, RZ, 0x3c, !PT ;  /* 0x0000000405057212 */ /* 0x020fca00078e3cff */
[----:B------:R0:W-:Y:S01]  /*4f70*/  STL [R1+0x8], R5 ;  /* 0x0000080501007387 */ /* 0x0001e20000100800 */
[----:B------:R-:W-:Y:S05]  /*4f80*/  @P6 BRA `(.L_x_1884) ;  /* 0xffffffd400706947 */ /* 0x000fea000383ffff */
.L_x_1850:
[----:B------:R-:W-:Y:S04]  /*4f90*/  BSSY B0, `(.L_x_1885) ;  /* 0x0000004000007945 */ /* 0x000fe80003800000 */
[----:B------:R-:W-:Y:S05]  /*4fa0*/  @P0 BRA `(.L_x_1886) ;  /* 0x0000000000080947 */ /* 0x000fea0003800000 */
[----:B------:R-:W2:Y:S02]  /*4fb0*/  FENCE.VIEW.ASYNC.G ;  /* 0x00000000000073c6 */ /* 0x000ea40000000100 */
[----:B--2---:R-:W-:Y:S06]  /*4fc0*/  BAR.ARV 0xc, 0x200 ;  /* 0x0308000000007b1d */ /* 0x004fec0000002000 */
.L_x_1886:
[----:B------:R-:W-:Y:S05]  /*4fd0*/  BSYNC B0 ;  /* 0x0000000000007941 */ /* 0x000fea0003800000 */
.L_x_1885:
[----:B------:R-:W2:Y:S01]  /*4fe0*/  LDL R2, [R1+0x70] ;  /* 0x0000700001027983 */ /* 0x000ea20000100800 */
[----:B------:R-:W-:Y:S01]  /*4ff0*/  ULDC.64 UR4, c[0x0][0x990] ;  /* 0x0002640000047ab9 */ /* 0x000fe20000000a00 */
[----:B------:R-:W-:Y:S02]  /*5000*/  ULDC.64 UR6, c[0x0][0x998] ;  /* 0x0002660000067ab9 */ /* 0x000fe40000000a00 */
[----:B------:R-:W4:Y:S04]  /*5010*/  LDL R4, [R1+0x5c] ;  /* 0x00005c0001047983 */ /* 0x000f280000100800 */
[----:B---3--:R-:W3:Y:S01]  /*5020*/  LDL R15, [R1+0x48] ;  /* 0x00004800010f7983 */ /* 0x008ee20000100800 */
[----:B------:R-:W-:Y:S02]  /*5030*/  ISETP.NE.U32.AND P0, PT, RZ, UR4, PT ;  /* 0x00000004ff007c0c */ /* 0x000fe4000bf05070 */
[----:B------:R-:W-:Y:S01]  /*5040*/  ISETP.NE.U32.AND P1, PT, RZ, UR6, PT ;  /* 0x00000006ff007c0c */ /* 0x000fe2000bf25070 */
[----:B------:R-:W3:Y:S01]  /*5050*/  LDL R14, [R1+0x3c] ;  /* 0x00003c00010e7983 */ /* 0x000ee20000100800 */
[----:B------:R-:W-:-:S02]  /*5060*/  ISETP.NE.AND.EX P0, PT, RZ, UR5, PT, P0 ;  /* 0x00000005ff007c0c */ /* 0x000fc4000bf05300 */
[----:B------:R-:W-:-:S11]  /*5070*/  ISETP.NE.AND.EX P1, PT, RZ, UR7, PT, P1 ;  /* 0x00000007ff007c0c */ /* 0x000fd6000bf25310 */
[----:B------:R-:W2:Y:S08]  /*5080*/  @P0 LDC.64 R6, c[0x0][0x9a8] ;  /* 0x00026a00ff060b82 */ /* 0x000eb00000000a00 */
[----:B------:R-:W0:Y:S08]  /*5090*/  @P1 LDC.64 R8, c[0x0][0x9b8] ;  /* 0x00026e00ff081b82 */ /* 0x000e300000000a00 */
[----:B-1----:R-:W3:Y:S08]  /*50a0*/  @P0 LDC.64 R10, c[0x0][0x9b0] ;  /* 0x00026c00ff0a0b82 */ /* 0x002ef00000000a00 */
[----:B------:R-:W1:Y:S01]  /*50b0*/  @P1 LDC.64 R12, c[0x0][0x9c0] ;  /* 0x00027000ff0c1b82 */ /* 0x000e620000000a00 */
[----:B--2---:R-:W-:-:S02]  /*50c0*/  @P0 IMAD R0, R2, R6, RZ ;  /* 0x0000000602000224 */ /* 0x004fc400078e02ff */
[----:B0-----:R-:W-:Y:S02]  /*50d0*/  @P1 IMAD R2, R2, R8, RZ ;  /* 0x0000000802021224 */ /* 0x001fe400078e02ff */
[C---:B----4-:R-:W-:Y:S02]  /*50e0*/  @P0 IMAD R7, R4.reuse, R7, R0 ;  /* 0x0000000704070224 */ /* 0x050fe400078e0200 */
[C---:B------:R-:W-:Y:S02]  /*50f0*/  @P1 IMAD R9, R4.reuse, R9, R2 ;  /* 0x0000000904091224 */ /* 0x040fe400078e0202 */
[----:B------:R-:W-:-:S04]  /*5100*/  @P0 IMAD.WIDE.U32 R2, R4, R6, RZ ;  /* 0x0000000604020225 */ /* 0x000fc800078e00ff */
[----:B------:R-:W-:-:S04]  /*5110*/  @P1 IMAD.WIDE.U32 R4, R4, R8, RZ ;  /* 0x0000000804041225 */ /* 0x000fc800078e00ff */
[----:B------:R-:W-:Y:S02]  /*5120*/  @P0 IMAD.IADD R3, R3, 0x1, R7 ;  /* 0x0000000103030824 */ /* 0x000fe400078e0207 */
[----:B------:R-:W-:Y:S02]  /*5130*/  @P1 IMAD.IADD R5, R5, 0x1, R9 ;  /* 0x0000000105051824 */ /* 0x000fe400078e0209 */
[----:B---3--:R-:W-:-:S04]  /*5140*/  @P0 IMAD.WIDE.U32 R2, R15, R10, R2 ;  /* 0x0000000a0f020225 */ /* 0x008fc800078e0002 */
[C---:B-1----:R-:W-:Y:S01]  /*5150*/  @P1 IMAD.WIDE.U32 R6, R15.reuse, R12, R4 ;  /* 0x0000000c0f061225 */ /* 0x042fe200078e0004 */
[----:B------:R-:W-:Y:S01]  /*5160*/  @P0 LEA R4, P2, R2, UR4, 0x2 ;  /* 0x0000000402040c11 */ /* 0x000fe2000f8410ff */
[----:B------:R-:W-:Y:S02]  /*5170*/  ULDC UR4, c[0x0][0x988] ;  /* 0x0002620000047ab9 */ /* 0x000fe40000000800 */
[C---:B------:R-:W-:Y:S01]  /*5180*/  @P0 IMAD R5, R15.reuse, R11, R3 ;  /* 0x0000000b0f050224 */ /* 0x040fe200078e0203 */
[----:B------:R-:W-:Y:S01]  /*5190*/  @P1 LEA R8, P3, R6, UR6, 0x2 ;  /* 0x0000000606081c11 */ /* 0x000fe2000f8610ff */
[----:B------:R-:W-:Y:S02]  /*51a0*/  @P1 IMAD R3, R15, R13, R7 ;  /* 0x0000000d0f031224 */ /* 0x000fe400078e0207 */
[----:B------:R-:W-:Y:S01]  /*51b0*/  IMAD.MOV.U32 R0, RZ, RZ, 0x3f800000 ;  /* 0x3f800000ff007424 */ /* 0x000fe200078e00ff */
[----:B------:R-:W-:Y:S02]  /*51c0*/  @P0 LEA.HI.X R5, R2, UR5, R5, 0x2, P2 ;  /* 0x0000000502050c11 */ /* 0x000fe400090f1405 */
[----:B------:R-:W-:Y:S01]  /*51d0*/  @P1 LEA.HI.X R9, R6, UR7, R3, 0x2, P3 ;  /* 0x0000000706091c11 */ /* 0x000fe200098f1403 */
[----:B------:R-:W-:Y:S01]  /*51e0*/  IMAD.MOV.U32 R3, RZ, RZ, 0x3f800000 ;  /* 0x3f800000ff037424 */ /* 0x000fe200078e00ff */
[----:B------:R-:W0:Y:S03]  /*51f0*/  LDC R2, c[0x0][0x448] ;  /* 0x00011200ff027b82 */ /* 0x000e260000000800 */
[----:B------:R-:W2:Y:S04]  /*5200*/  @P1 LDG.E R0, desc[UR40][R8.64] ;  /* 0x0000002808001981 */ /* 0x000ea8000c1e1900 */
[----:B------:R-:W2:Y:S01]  /*5210*/  @P0 LDG.E R3, desc[UR40][R4.64] ;  /* 0x0000002804030981 */ /* 0x000ea2000c1e1900 */
[----:B0-----:R-:W-:-:S13]  /*5220*/  ISETP.NE.AND P0, PT, R2, 0x1, PT ;  /* 0x000000010200780c */ /* 0x001fda0003f05270 */
[----:B------:R-:W0:Y:S08]  /*5230*/  @P0 LDC R2, c[0x0][0x44c] ;  /* 0x00011300ff020b82 */ /* 0x000e300000000800 */
[----:B------:R-:W1:Y:S01]  /*5240*/  @P0 LDC R11, c[0x0][0x450] ;  /* 0x00011400ff0b0b82 */ /* 0x000e620000000800 */
[----:B------:R-:W-:-:S04]  /*5250*/  VIADD R7, R14, 0xbf ;  /* 0x000000bf0e077836 */ /* 0x000fc80000000000 */
[----:B0-----:R-:W-:-:S05]  /*5260*/  @P0 IMAD.HI.U32 R2, R7, R2, RZ ;  /* 0x0000000207020227 */ /* 0x001fca00078e00ff */
[----:B-1----:R-:W-:-:S05]  /*5270*/  @P0 SHF.R.U32.HI R7, RZ, R11, R2 ;  /* 0x0000000bff070219 */ /* 0x002fca0000011602 */
[----:B------:R-:W-:-:S04]  /*5280*/  IMAD.IADD R7, R32, 0x1, R7 ;  /* 0x0000000120077824 */ /* 0x000fc800078e0207 */
[----:B------:R-:W-:-:S05]  /*5290*/  IMAD.HI R7, R7, 0x66666667, RZ ;  /* 0x6666666707077827 */ /* 0x000fca00078e02ff */
[----:B------:R-:W-:-:S04]  /*52a0*/  SHF.R.U32.HI R2, RZ, 0x1f, R7 ;  /* 0x0000001fff027819 */ /* 0x000fc80000011607 */
[----:B------:R-:W-:-:S04]  /*52b0*/  LEA.HI.SX32 R2, R7, R2, 0x1a ;  /* 0x0000000207027211 */ /* 0x000fc800078fd2ff */
[----:B------:R-:W-:-:S04]  /*52c0*/  VIMNMX R27, R27, R2, PT ;  /* 0x000000021b1b7248 */ /* 0x000fc80003fe0100 */
[----:B------:R-:W-:Y:S01]  /*52d0*/  ISETP.GE.AND P0, PT, R27, 0x1, PT ;  /* 0x000000011b00780c */ /* 0x000fe20003f06270 */
[----:B------:R-:W-:Y:S01]  /*52e0*/  BSSY B0, `(.L_x_1887) ;  /* 0x0000023000007945 */ /* 0x000fe20003800000 */
[----:B------:R-:W-:Y:S02]  /*52f0*/  IMAD.MOV.U32 R104, RZ, RZ, RZ ;  /* 0x000000ffff687224 */ /* 0x000fe400078e00ff */
[----:B--2---:R-:W-:-:S04]  /*5300*/  FMUL.FTZ R0, R3, R0 ;  /* 0x0000000003007220 */ /* 0x004fc80000410000 */
[----:B------:R-:W-:-:S05]  /*5310*/  FMUL.FTZ R2, R0, UR4 ;  /* 0x0000000400027c20 */ /* 0x000fca0008410000 */
        /* <DEDUP_REMOVED lines=31> */
.L_x_1888:
[----:B------:R-:W-:Y:S05]  /*5510*/  BSYNC B0 ;  /* 0x0000000000007941 */ /* 0x000fea0003800000 */
.L_x_1887:
[----:B------:R-:W2:Y:S01]  /*5520*/  LDL R0, [R1+0x74] ;  /* 0x0000740001007983 */ /* 0x000ea20000100800 */
[----:B------:R-:W-:Y:S02]  /*5530*/  PLOP3.LUT P0, PT, PT, PT, PT, 0x80, 0x0 ;  /* 0x000000000000781c */ /* 0x000fe40003f0f070 */
        /* <DEDUP_REMOVED lines=16> */
[----:B------:R-:W-:Y:S01]  /*5640*/  CS2R R50, SRZ ;  /* 0x0000000000327805 */ /* 0x000fe2000001ff00 */
        /* <DEDUP_REMOVED lines=37> */
.L_x_1891:
[----:B------:R-:W-:Y:S05]  /*58a0*/  BSYNC B6 ;  /* 0x0000000000067941 */ /* 0x000fea0003800000 */
.L_x_1890:
        /* <DEDUP_REMOVED lines=13> */
.L_x_1895:
[----:B-1----:R1:W2:Y:S02]  /*5980*/  SYNCS.PHASECHK.TRANS64.TRYWAIT P0, [R16+URZ+0x13200], R3 ;  /* 0x01320003100075a7 */ /* 0x0022a4000800017f */
[----:B--2---:R-:W-:Y:S05]  /*5990*/  @!P0 NANOSLEEP.SYNCS 0x989680 ;  /* 0x009896800000895d */ /* 0x004fea0003900000 */
[----:B------:R-:W2:Y:S02]  /*59a0*/  @!P0 SYNCS.PHASECHK.TRANS64 P0, [R16+URZ+0x13200], R3 ;  /* 0x01320003100085a7 */ /* 0x000ea4000800007f */
[----:B--2---:R-:W-:Y:S05]  /*59b0*/  @!P0 BRA `(.L_x_1895) ;  /* 0xfffffffc00f08947 */ /* 0x004fea000383ffff */
.L_x_1894:
[----:B------:R-:W-:Y:S05]  /*59c0*/  BSYNC B0 ;  /* 0x0000000000007941 */ /* 0x000fea0003800000 */
.L_x_1893:
[----:B------:R-:W-:Y:S05]  /*59d0*/  BRA `(.L_x_1896) ;  /* 0x0000002800f47947 */ /* 0x000fea0003800000 */
.L_x_1892:
        /* <DEDUP_REMOVED lines=30> */
.L_x_1898:
[----:B------:R-:W-:Y:S05]  /*5bc0*/  BSYNC B6 ;  /* 0x0000000000067941 */ /* 0x000fea0003800000 */
.L_x_1897:
[----:B------:R-:W2:Y:S01]  /*5bd0*/  LDL R20, [R1+0x3c] ;  /* 0x00003c0001147983 */ /* 0x000ea20000100800 */
[----:B------:R-:W-:Y:S01]  /*5be0*/  ULDC.U8 UR4, c[0x0][0x410] ;  /* 0x0001040000047ab9 */ /* 0x000fe20000000000 */
[----:B------:R-:W-:Y:S01]  /*5bf0*/  BSSY B0, `(.L_x_1899) ;  /* 0x0000293000007945 */ /* 0x000fe20003800000 */
[----:B------:R-:W-:Y:S01]  /*5c00*/  ISETP.NE.AND P0, PT, RZ, UR4, PT ;  /* 0x00000004ff007c0c */ /* 0x000fe2000bf05270 */
[----:B--2---:R-:W-:-:S12]  /*5c10*/  IMAD.IADD R10, R157, 0x1, R20 ;  /* 0x000000019d0a7824 */ /* 0x004fd800078e0214 */
[----:B------:R-:W-:Y:S05]  /*5c20*/  @!P0 BRA `(.L_x_1900) ;  /* 0x00000014003c8947 */ /* 0x000fea0003800000 */
        /* <DEDUP_REMOVED lines=16> */
[----:B------:R-:W-:Y:S01]  /*5d30*/  IMAD R4, R0, UR4, RZ ;  /* 0x0000000400047c24 */ /* 0x000fe2000f8e02ff */
[----:B------:R-:W-:Y:S01]  /*5d40*/  IADD3 R5, P1, R8, UR8, RZ ;  /* 0x0000000808057c10 */ /* 0x000fe2000ff3e0ff */
[----:B------:R-:W-:-:S04]  /*5d50*/  IMAD.WIDE.U32 R6, R11, UR4, R6 ;  /* 0x000000040b067c25 */ /* 0x000fc8000f8e0006 */
[----:B------:R-:W-:Y:S02]  /*5d60*/  IMAD R0, R0, UR6, RZ ;  /* 0x0000000600007c24 */ /* 0x000fe4000f8e02ff */
[C---:B------:R-:W-:Y:S01]  /*5d70*/  IMAD R13, R11.reuse, UR5, R4 ;  /* 0x000000050b0d7c24 */ /* 0x040fe2000f8e0204 */
[----:B------:R-:W-:Y:S01]  /*5d80*/  ULDC.64 UR4, c[0x0][0x3e8] ;  /* 0x0000fa0000047ab9 */ /* 0x000fe20000000a00 */
[----:B------:R-:W-:Y:S01]  /*5d90*/  IMAD R8, R11, UR7, R0 ;  /* 0x000000070b087c24 */ /* 0x000fe2000f8e0200 */
[----:B------:R-:W-:Y:S01]  /*5da0*/  IADD3 R3, P0, R6, UR4, RZ ;  /* 0x0000000406037c10 */ /* 0x000fe2000ff1e0ff */
[----:B------:R-:W-:-:S03]  /*5db0*/  UMOV UR4, 0xffffffff ;  /* 0xffffffff00047882 */ /* 0x000fc60000000000 */
[----:B------:R-:W-:Y:S02]  /*5dc0*/  IADD3.X R13, R7, UR5, R13, P0, !PT ;  /* 0x00000005070d7c10 */ /* 0x000fe400087fe40d */
[----:B------:R-:W-:Y:S01]  /*5dd0*/  IADD3.X R4, R9, UR9, R8, P1, !PT ;  /* 0x0000000909047c10 */ /* 0x000fe20008ffe408 */
[----:B------:R-:W-:Y:S06]  /*5de0*/  BRA.DIV UR4, `(.L_x_1901) ;  /* 0x0000014e04187947 */ /* 0x000fec000b800000 */
[----:B------:R0:W1:Y:S04]  /*5df0*/  SHFL.IDX PT, R0, R13, RZ, 0x1e1f ;  /* 0x001e1fff0d007589 */ /* 0x00006800000e0000 */
[----:B------:R-:W2:Y:S04]  /*5e00*/  SHFL.IDX PT, R3, R3, RZ, 0x1e1f ;  /* 0x001e1fff03037589 */ /* 0x000ea800000e0000 */
[----:B------:R-:W3:Y:S04]  /*5e10*/  SHFL.IDX PT, R4, R4, RZ, 0x1e1f ;  /* 0x001e1fff04047589 */ /* 0x000ee800000e0000 */
[----:B------:R0:W4:Y:S02]  /*5e20*/  SHFL.IDX PT, R14, R5, RZ, 0x1e1f ;  /* 0x001e1fff050e7589 */ /* 0x00012400000e0000 */
.L_x_2103:
[----:B0-----:R-:W5:Y:S04]  /*5e30*/  LDL R5, [R1+0x24] ;  /* 0x0000240001057983 */ /* 0x001f680000100800 */
[----:B------:R-:W2:Y:S01]  /*5e40*/  LDL R6, [R1+0x6c] ;  /* 0x00006c0001067983 */ /* 0x000ea20000100800 */
[----:B------:R-:W-:Y:S01]  /*5e50*/  BSSY B1, `(.L_x_1902) ;  /* 0x0000023000017945 */ /* 0x000fe20003800000 */
[----:B------:R-:W-:Y:S02]  /*5e60*/  CS2R R20, SRZ ;  /* 0x0000000000147805 */ /* 0x000fe4000001ff00 */
[----:B------:R-:W-:Y:S02]  /*5e70*/  CS2R R8, SRZ ;  /* 0x0000000000087805 */ /* 0x000fe4000001ff00 */
[----:B------:R-:W-:Y:S01]  /*5e80*/  CS2R R12, SRZ ;  /* 0x00000000000c7805 */ /* 0x000fe2000001ff00 */
[----:B-----5:R-:W-:Y:S01]  /*5e90*/  IMAD R24, R5, R24, RZ ;  /* 0x0000001805187224 */ /* 0x020fe200078e02ff */
[----:B--2---:R-:W-:-:S04]  /*5ea0*/  LEA.HI R5, R6, R6, RZ, 0x1 ;  /* 0x0000000606057211 */ /* 0x004fc800078f08ff */
        /* <DEDUP_REMOVED lines=29> */
.L_x_1903:
[----:B------:R-:W-:Y:S05]  /*6080*/  BSYNC B1 ;  /* 0x0000000000017941 */ /* 0x000fea0003800000 */
.L_x_1902:
[----:B------:R-:W2:Y:S01]  /*6090*/  SYNCS.PHASECHK.TRANS64.TRYWAIT P0, [R16+URZ+0x13200], R5 ;  /* 0x01320005100075a7 */ /* 0x000ea2000800017f */
[----:B------:R-:W-:Y:S01]  /*60a0*/  IMAD R25, R25, -0xc0, R24 ;  /* 0xffffff4019197824 */ /* 0x000fe200078e0218 */
[----:B------:R-:W-:Y:S04]  /*60b0*/  BSSY B1, `(.L_x_1904) ;  /* 0x0000004000017945 */ /* 0x000fe80003800000 */
[----:B-1----:R-:W-:-:S04]  /*60c0*/  VIMNMX R0, R25, 0xc0, PT ;  /* 0x000000c019007848 */ /* 0x002fc80003fe0100 */
[----:B------:R-:W-:Y:S01]  /*60d0*/  ISETP.GE.AND P1, PT, R157, R0, PT ;  /* 0x000000009d00720c */ /* 0x000fe20003f26270 */
[----:B--2---:R-:W-:-:S12]  /*60e0*/  @!P0 BRA `(.L_x_1905) ;  /* 0x0000014800c48947 */ /* 0x004fd80003800000 */
.L_x_2104:
[----:B------:R-:W-:Y:S05]  /*60f0*/  BSYNC B1 ;  /* 0x0000000000017941 */ /* 0x000fea0003800000 */
.L_x_1904:
        /* <DEDUP_REMOVED lines=37> */
[----:B------:R-:W-:Y:S02]  /*6350*/  LOP3.LUT R27, R27, 0xff000000, R20, 0xf8, !PT ;  /* 0xff0000001b1b7812 */ /* 0x000fe400078ef814 */
[-C--:B0-----:R-:W-:Y:S02]  /*6360*/  F2FP.F16.E4M3.UNPACK_B R3, R6.reuse.H1 ;  /* 0x00000006ff03723e */ /* 0x081fe400030006ff */
[----:B------:R-:W-:Y:S02]  /*6370*/  F2FP.F16.E4M3.UNPACK_B R26, R29 ;  /* 0x0000001dff1a723e */ /* 0x000fe400020006ff */
[----:B------:R-:W-:Y:S01]  /*6380*/  F2FP.F16.E4M3.UNPACK_B R20, R25 ;  /* 0x00000019ff14723e */ /* 0x000fe200020006ff */
[--C-:B------:R-:W-:Y:S01]  /*6390*/  HADD2.F32 R13, -RZ, R3.reuse.H0_H0 ;  /* 0x20000003ff0d7230 */ /* 0x100fe20000004100 */
[----:B------:R-:W-:Y:S01]  /*63a0*/  LOP3.LUT R24, R15, 0xff000000, R12, 0xf8, !PT ;  /* 0xff0000000f187812 */ /* 0x000fe200078ef80c */
[----:B------:R-:W-:Y:S01]  /*63b0*/  HADD2.F32 R12, -RZ, R3.H1_H1 ;  /* 0x30000003ff0c7230 */ /* 0x000fe20000004100 */
[----:B------:R-:W-:Y:S01]  /*63c0*/  F2FP.F16.E4M3.UNPACK_B R6, R6 ;  /* 0x00000006ff06723e */ /* 0x000fe200020006ff */
[----:B------:R-:W-:Y:S01]  /*63d0*/  HADD2.F32 R30, -RZ, R26.H1_H1 ;  /* 0x3000001aff1e7230 */ /* 0x000fe20000004100 */
[-C--:B------:R-:W-:Y:S01]  /*63e0*/  F2FP.F16.E4M3.UNPACK_B R14, R7.reuse ;  /* 0x00000007ff0e723e */ /* 0x080fe200020006ff */
[----:B------:R-:W-:Y:S01]  /*63f0*/  HADD2.F32 R21, -RZ, R20.H1_H1 ;  /* 0x30000014ff157230 */ /* 0x000fe20000004100 */
[----:B------:R-:W-:Y:S01]  /*6400*/  F2FP.F16.E4M3.UNPACK_B R15, R7.H1 ;  /* 0x00000007ff0f723e */ /* 0x000fe200030006ff */
[----:B------:R-:W-:-:S02]  /*6410*/  HADD2.F32 R26, -RZ, R26.H0_H0 ;  /* 0x2000001aff1a7230 */ /* 0x000fc40000004100 */
[CC--:B------:R-:W-:Y:S01]  /*6420*/  FMUL.FTZ R32, R12.reuse, R30.reuse ;  /* 0x0000001e0c207220 */ /* 0x0c0fe20000410000 */
[----:B------:R-:W-:Y:S01]  /*6430*/  F2FP.F16.E4M3.UNPACK_B R7, R5 ;  /* 0x00000005ff07723e */ /* 0x000fe200020006ff */
[----:B------:R-:W-:Y:S01]  /*6440*/  FMUL.FTZ R31, R12, R21 ;  /* 0x000000150c1f7220 */ /* 0x000fe20000410000 */
[----:B------:R-:W-:Y:S01]  /*6450*/  F2FP.F16.E4M3.UNPACK_B R12, R5.H1 ;  /* 0x00000005ff0c723e */ /* 0x000fe200030006ff */
[----:B------:R-:W-:Y:S02]  /*6460*/  HADD2.F32 R5, -RZ, R6.H1_H1 ;  /* 0x30000006ff057230 */ /* 0x000fe40000004100 */
[C---:B------:R-:W-:Y:S01]  /*6470*/  FFMA.FTZ R34, R13.reuse, R21, -R32 ;  /* 0x000000150d227223 */ /* 0x040fe20000010820 */
[----:B------:R-:W-:Y:S02]  /*6480*/  HADD2.F32 R20, -RZ, R20.H0_H0 ;  /* 0x20000014ff147230 */ /* 0x000fe40000004100 */
[----:B------:R-:W-:Y:S01]  /*6490*/  FFMA.FTZ R35, R13, R30, R31 ;  /* 0x0000001e0d237223 */ /* 0x000fe2000001001f */
[----:B------:R-:W-:Y:S01]  /*64a0*/  HADD2.F32 R6, -RZ, R6.H0_H0 ;  /* 0x20000006ff067230 */ /* 0x000fe20000004100 */
[----:B------:R-:W-:Y:S01]  /*64b0*/  F2FP.F16.E4M3.UNPACK_B R29, R29.H1 ;  /* 0x0000001dff1d723e */ /* 0x000fe200030006ff */
[C---:B------:R-:W-:Y:S01]  /*64c0*/  FMUL.FTZ R13, R5.reuse, R26 ;  /* 0x0000001a050d7220 */ /* 0x040fe20000410000 */
[----:B------:R-:W-:Y:S01]  /*64d0*/  F2FP.F16.E4M3.UNPACK_B R25, R25.H1 ;  /* 0x00000019ff19723e */ /* 0x000fe200030006ff */
[----:B------:R-:W-:Y:S01]  /*64e0*/  FMUL.FTZ R33, R5, R20 ;  /* 0x0000001405217220 */ /* 0x000fe20000410000 */
[----:B------:R-:W-:-:S02]  /*64f0*/  HADD2.F32 R5, -RZ, R14.H1_H1 ;  /* 0x3000000eff057230 */ /* 0x000fc40000004100 */
[C---:B------:R-:W-:Y:S01]  /*6500*/  FFMA.FTZ R31, R6.reuse, R20, -R13 ;  /* 0x00000014061f7223 */ /* 0x040fe2000001080d */
[----:B------:R-:W-:Y:S02]  /*6510*/  HADD2.F32 R21, -RZ, R29.H0_H0 ;  /* 0x2000001dff157230 */ /* 0x000fe40000004100 */
[----:B------:R-:W-:Y:S01]  /*6520*/  FFMA.FTZ R32, R6, R26, R33 ;  /* 0x0000001a06207223 */ /* 0x000fe20000010021 */
[----:B------:R-:W-:Y:S01]  /*6530*/  HADD2.F32 R13, -RZ, R25.H0_H0 ;  /* 0x20000019ff0d7230 */ /* 0x000fe20000004100 */
[----:B------:R-:W-:Y:S01]  /*6540*/  F2FP.F16.E4M3.UNPACK_B R3, R4 ;  /* 0x00000004ff03723e */ /* 0x000fe200020006ff */
        /* <DEDUP_REMOVED lines=59> */
.L_x_1908:
[----:B------:R-:W-:Y:S05]  /*6900*/  BSYNC B1 ;  /* 0x0000000000017941 */ /* 0x000fea0003800000 */
.L_x_1907:
[----:B------:R-:W-:Y:S05]  /*6910*/  @P1 BRA `(.L_x_1906) ;  /* 0x0000001c00001947 */ /* 0x000fea0003800000 */
[----:B0-----:R-:W2:Y:S01]  /*6920*/  LDL R0, [R1+0x84] ;  /* 0x0000840001007983 */ /* 0x001ea20000100800 */
[----:B-----5:R-:W-:Y:S01]  /*6930*/  IMAD.IADD R3, R16, 0x1, R39 ;  /* 0x0000000110037824 */ /* 0x020fe200078e0227 */
[----:B------:R-:W-:Y:S02]  /*6940*/  SHF.R.U32.HI R13, RZ, 0x8, R11 ;  /* 0x00000008ff0d7819 */ /* 0x000fe4000001160b */
[----:B------:R-:W-:Y:S02]  /*6950*/  SHF.R.U32.HI R24, RZ, 0x8, R9 ;  /* 0x00000008ff187819 */ /* 0x000fe40000011609 */
[----:B------:R-:W-:Y:S02]  /*6960*/  SHF.R.U32.HI R15, RZ, 0x8, R8 ;  /* 0x00000008ff0f7819 */ /* 0x000fe40000011608 */
[----:B----4-:R-:W-:Y:S02]  /*6970*/  LOP3.LUT R14, R11, 0xff, RZ, 0xc0, !PT ;  /* 0x000000ff0b0e7812 */ /* 0x010fe400078ec0ff */
        /* <DEDUP_REMOVED lines=25> */
[----:B--2---:R-:W-:Y:S01]  /*6b10*/  LOP3.LUT P0, RZ, R0, 0x2, RZ, 0xc0, !PT ;  /* 0x0000000200ff7812 */ /* 0x004fe2000780c0ff */
[----:B------:R-:W-:-:S12]  /*6b20*/  VIADD R0, R3, 0x20 ;  /* 0x0000002003007836 */ /* 0x000fd80000000000 */
[----:B------:R-:W-:Y:S01]  /*6b30*/  @P0 VIADD R0, R3, 0xffffffe0 ;  /* 0xffffffe003000836 */ /* 0x000fe20000000000 */
[----:B------:R-:W-:-:S04]  /*6b40*/  SHF.R.U32.HI R3, RZ, 0x8, R10 ;  /* 0x00000008ff037819 */ /* 0x000fc8000001160a */
[----:B-1----:R-:W0:Y:S01]  /*6b50*/  LDS.128 R4, [R0+0xb000] ;  /* 0x00b0000000047984 */ /* 0x002e220000000c00 */
        /* <DEDUP_REMOVED lines=18> */
[----:B------:R-:W-:Y:S01]  /*6c80*/  FMUL.FTZ R27, R8, R14 ;  /* 0x0000000e081b7220 */ /* 0x000fe20000410000 */
        /* <DEDUP_REMOVED lines=73> */
.L_x_1900:
        /* <DEDUP_REMOVED lines=18> */
[C---:B------:R-:W-:Y:S01]  /*7240*/  IMAD R13, R7.reuse, UR5, R6 ;  /* 0x00000005070d7c24 */ /* 0x040fe2000f8e0206 */
[----:B------:R-:W-:Y:S01]  /*7250*/  ULDC.64 UR4, c[0x0][0x3e8] ;  /* 0x0000fa0000047ab9 */ /* 0x000fe20000000a00 */
[----:B------:R-:W-:Y:S01]  /*7260*/  IMAD R0, R0, UR6, RZ ;  /* 0x0000000600007c24 */ /* 0x000fe2000f8e02ff */
[----:B------:R-:W-:Y:S01]  /*7270*/  IADD3 R3, P0, R4, UR4, RZ ;  /* 0x0000000404037c10 */ /* 0x000fe2000ff1e0ff */
[----:B------:R-:W-:Y:S01]  /*7280*/  UMOV UR4, 0xffffffff ;  /* 0xffffffff00047882 */ /* 0x000fe20000000000 */
[----:B------:R-:W-:Y:S01]  /*7290*/  IADD3 R4, P1, R20, UR8, RZ ;  /* 0x0000000814047c10 */ /* 0x000fe2000ff3e0ff */
[----:B------:R-:W-:Y:S01]  /*72a0*/  IMAD R20, R7, UR7, R0 ;  /* 0x0000000707147c24 */ /* 0x000fe2000f8e0200 */
[----:B------:R-:W-:-:S04]  /*72b0*/  IADD3.X R13, R5, UR5, R13, P0, !PT ;  /* 0x00000005050d7c10 */ /* 0x000fc800087fe40d */
[----:B------:R-:W-:Y:S01]  /*72c0*/  IADD3.X R20, R21, UR9, R20, P1, !PT ;  /* 0x0000000915147c10 */ /* 0x000fe20008ffe414 */
[----:B------:R-:W-:Y:S06]  /*72d0*/  BRA.DIV UR4, `(.L_x_1909) ;  /* 0x0000013a045c7947 */ /* 0x000fec000b800000 */
[----:B------:R0:W1:Y:S04]  /*72e0*/  SHFL.IDX PT, R0, R13, RZ, 0x1e1f ;  /* 0x001e1fff0d007589 */ /* 0x00006800000e0000 */
[----:B------:R-:W2:Y:S04]  /*72f0*/  SHFL.IDX PT, R3, R3, RZ, 0x1e1f ;  /* 0x001e1fff03037589 */ /* 0x000ea800000e0000 */
[----:B------:R-:W3:Y:S04]  /*7300*/  SHFL.IDX PT, R20, R20, RZ, 0x1e1f ;  /* 0x001e1fff14147589 */ /* 0x000ee800000e0000 */
[----:B------:R0:W4:Y:S02]  /*7310*/  SHFL.IDX PT, R14, R4, RZ, 0x1e1f ;  /* 0x001e1fff040e7589 */ /* 0x00012400000e0000 */
.L_x_2110:
        /* <DEDUP_REMOVED lines=26> */
.L_x_1911:
[----:B------:R-:W-:Y:S05]  /*74c0*/  BSYNC B1 ;  /* 0x0000000000017941 */ /* 0x000fea0003800000 */
.L_x_1910:
[----:B------:R-:W2:Y:S01]  /*74d0*/  SYNCS.PHASECHK.TRANS64.TRYWAIT P1, [R16+URZ+0x13200], R21 ;  /* 0x01320015100075a7 */ /* 0x000ea2000802017f */
[----:B------:R-:W-:Y:S01]  /*74e0*/  IMAD R25, R25, -0xc0, R24 ;  /* 0xffffff4019197824 */ /* 0x000fe200078e0218 */
[----:B------:R-:W-:Y:S01]  /*74f0*/  ISETP.GE.AND P0, PT, R18, R27, PT ;  /* 0x0000001b1200720c */ /* 0x000fe20003f06270 */
[----:B------:R-:W-:Y:S03]  /*7500*/  BSSY B1, `(.L_x_1912) ;  /* 0x0000004000017945 */ /* 0x000fe60003800000 */
[----:B-1----:R-:W-:-:S04]  /*7510*/  VIMNMX R0, R25, 0xc0, PT ;  /* 0x000000c019007848 */ /* 0x002fc80003fe0100 */
[----:B------:R-:W-:Y:S01]  /*7520*/  ISETP.GE.OR P0, PT, R157, R0, P0 ;  /* 0x000000009d00720c */ /* 0x000fe20000706670 */
[----:B--2---:R-:W-:-:S12]  /*7530*/  @!P1 BRA `(.L_x_1913) ;  /* 0x0000013800309947 */ /* 0x004fd80003800000 */
.L_x_2111:
[----:B------:R-:W-:Y:S05]  /*7540*/  BSYNC B1 ;  /* 0x0000000000017941 */ /* 0x000fea0003800000 */
.L_x_1912:
[----:B------:R-:W-:Y:S05]  /*7550*/  @P0 BRA `(.L_x_1906) ;  /* 0x0000000c00f00947 */ /* 0x000fea0003800000 */
[----:B------:R-:W2:Y:S04]  /*7560*/  LDL R35, [R1+0x4c] ;  /* 0x00004c0001237983 */ /* 0x000ea80000100800 */
[----:B------:R-:W2:Y:S04]  /*7570*/  LDL R31, [R1+0x50] ;  /* 0x00005000011f7983 */ /* 0x000ea80000100800 */
[----:B------:R-:W2:Y:S04]  /*7580*/  LDL R29, [R1+0x54] ;  /* 0x00005400011d7983 */ /* 0x000ea80000100800 */
[----:B------:R-:W2:Y:S01]  /*7590*/  LDL R52, [R1+0x90] ;  /* 0x0000900001347983 */ /* 0x000ea20000100800 */
[----:B-----5:R-:W-:-:S02]  /*75a0*/  SHF.R.U32.HI R0, RZ, 0x8, R8 ;  /* 0x00000008ff007819 */ /* 0x020fc40000011608 */
[----:B------:R-:W-:Y:S02]  /*75b0*/  LOP3.LUT R3, R8, 0xff, RZ, 0xc0, !PT ;  /* 0x000000ff08037812 */ /* 0x000fe400078ec0ff */
[----:B------:R-:W-:Y:S02]  /*75c0*/  LOP3.LUT R0, R0, 0xff, RZ, 0xc0, !PT ;  /* 0x000000ff00007812 */ /* 0x000fe400078ec0ff */
[----:B------:R-:W-:Y:S02]  /*75d0*/  SHF.R.U32.HI R25, RZ, 0x8, R9 ;  /* 0x00000008ff197819 */ /* 0x000fe40000011609 */
[----:B---3--:R-:W-:Y:S02]  /*75e0*/  PRMT R20, R0, 0x7604, R3 ;  /* 0x0000760400147816 */ /* 0x008fe40000000003 */
        /* <DEDUP_REMOVED lines=12> */
[----:B----4-:R-:W-:Y:S02]  /*76b0*/  SHF.R.U32.HI R14, RZ, 0x8, R11 ;  /* 0x00000008ff0e7819 */ /* 0x010fe4000001160b */
        /* <DEDUP_REMOVED lines=14> */
[----:B--2---:R-:W-:Y:S02]  /*77a0*/  LOP3.LUT R0, R35, 0x30, R0, 0xf8, !PT ;  /* 0x0000003023007812 */ /* 0x004fe400078ef800 */
[----:B------:R-:W-:Y:S02]  /*77b0*/  PRMT R35, R21, 0x7604, R24 ;  /* 0x0000760415237816 */ /* 0x000fe40000000018 */
[----:B------:R-:W-:Y:S02]  /*77c0*/  LOP3.LUT R3, R0, R31, RZ, 0x3c, !PT ;  /* 0x0000001f00037212 */ /* 0x000fe400078e3cff */
[----:B------:R-:W-:Y:S02]  /*77d0*/  SHF.R.U32.HI R21, RZ, 0x10, R9 ;  /* 0x00000010ff157819 */ /* 0x000fe40000011609 */
[----:B------:R-:W-:Y:S02]  /*77e0*/  IADD3 R0, R16, R29, R3 ;  /* 0x0000001d10007210 */ /* 0x000fe40007ffe003 */
[----:B------:R-:W-:Y:S01]  /*77f0*/  SHF.R.U32.HI R3, RZ, 0x10, R8 ;  /* 0x00000010ff037819 */ /* 0x000fe20000011608 */
[----:B------:R-:W0:Y:S01]  /*7800*/  LDS.128 R12, [R52+0xb000] ;  /* 0x00b00000340c7984 */ /* 0x000e220000000c00 */
[----:B------:R-:W-:-:S02]  /*7810*/  SHF.R.U32.HI R29, RZ, 0x10, R10 ;  /* 0x00000010ff1d7819 */ /* 0x000fc4000001160a */
[----:B------:R-:W-:Y:S01]  /*7820*/  LOP3.LUT R3, R3, 0xff, RZ, 0xc0, !PT ;  /* 0x000000ff03037812 */ /* 0x000fe200078ec0ff */
[----:B------:R-:W1:Y:S01]  /*7830*/  LDS.128 R24, [R0+0xb000] ;  /* 0x00b0000000187984 */ /* 0x000e620000000c00 */
[----:B------:R-:W-:Y:S02]  /*7840*/  LOP3.LUT R21, R21, 0xff, RZ, 0xc0, !PT ;  /* 0x000000ff15157812 */ /* 0x000fe400078ec0ff */
[----:B------:R-:W-:Y:S02]  /*7850*/  SHF.R.U32.HI R31, RZ, 0x10, R11 ;  /* 0x00000010ff1f7819 */ /* 0x000fe4000001160b */
[----:B------:R-:W-:Y:S02]  /*7860*/  LOP3.LUT R29, R29, 0xff, RZ, 0xc0, !PT ;  /* 0x000000ff1d1d7812 */ /* 0x000fe400078ec0ff */
[----:B------:R-:W-:Y:S02]  /*7870*/  PRMT R3, R3, 0x7054, R20 ;  /* 0x0000705403037816 */ /* 0x000fe40000000014 */
[----:B------:R-:W-:-:S02]  /*7880*/  PRMT R21, R21, 0x7054, R30 ;  /* 0x0000705415157816 */ /* 0x000fc4000000001e */
[----:B------:R-:W-:Y:S02]  /*7890*/  SHF.R.U32.HI R20, RZ, 0x10, R4 ;  /* 0x00000010ff147819 */ /* 0x000fe40000011604 */
[----:B------:R-:W-:Y:S02]  /*78a0*/  SHF.R.U32.HI R30, RZ, 0x10, R5 ;  /* 0x00000010ff1e7819 */ /* 0x000fe40000011605 */
[----:B------:R-:W-:Y:S02]  /*78b0*/  LOP3.LUT R31, R31, 0xff, RZ, 0xc0, !PT ;  /* 0x000000ff1f1f7812 */ /* 0x000fe400078ec0ff */
[----:B------:R-:W-:Y:S02]  /*78c0*/  PRMT R29, R29, 0x7054, R32 ;  /* 0x000070541d1d7816 */ /* 0x000fe40000000020 */
[----:B------:R-:W-:Y:S02]  /*78d0*/  SHF.R.U32.HI R32, RZ, 0x10, R6 ;  /* 0x00000010ff207819 */ /* 0x000fe40000011606 */
[----:B------:R-:W-:-:S02]  /*78e0*/  LOP3.LUT R20, R20, 0xff, RZ, 0xc0, !PT ;  /* 0x000000ff14147812 */ /* 0x000fc400078ec0ff */
[----:B------:R-:W-:Y:S02]  /*78f0*/  LOP3.LUT R30, R30, 0xff, RZ, 0xc0, !PT ;  /* 0x000000ff1e1e7812 */ /* 0x000fe400078ec0ff */
[----:B------:R-:W-:Y:S02]  /*7900*/  PRMT R31, R31, 0x7054, R34 ;  /* 0x000070541f1f7816 */ /* 0x000fe40000000022 */
[----:B------:R-:W-:Y:S02]  /*7910*/  SHF.R.U32.HI R34, RZ, 0x10, R7 ;  /* 0x00000010ff227819 */ /* 0x000fe40000011607 */
[----:B------:R-:W-:Y:S02]  /*7920*/  LOP3.LUT R32, R32, 0xff, RZ, 0xc0, !PT ;  /* 0x000000ff20207812 */ /* 0x000fe400078ec0ff */
[----:B------:R-:W-:Y:S02]  /*7930*/  PRMT R33, R20, 0x7054, R33 ;  /* 0x0000705414217816 */ /* 0x000fe40000000021 */
[----:B------:R-:W-:-:S02]  /*7940*/  PRMT R35, R30, 0x7054, R35 ;  /* 0x000070541e237816 */ /* 0x000fc40000000023 */
[----:B------:R-:W-:Y:S02]  /*7950*/  LOP3.LUT R34, R34, 0xff, RZ, 0xc0, !PT ;  /* 0x000000ff22227812 */ /* 0x000fe400078ec0ff */
[----:B------:R-:W-:Y:S02]  /*7960*/  PRMT R37, R32, 0x7054, R37 ;  /* 0x0000705420257816 */ /* 0x000fe40000000025 */
[----:B------:R-:W-:Y:S02]  /*7970*/  LOP3.LUT R20, R33, 0xff000000, R4, 0xf8, !PT ;  /* 0xff00000021147812 */ /* 0x000fe400078ef804 */
[----:B------:R-:W-:Y:S02]  /*7980*/  LOP3.LUT R33, R35, 0xff000000, R5, 0xf8, !PT ;  /* 0xff00000023217812 */ /* 0x000fe400078ef805 */
[----:B------:R-:W-:Y:S02]  /*7990*/  LOP3.LUT R8, R3, 0xff000000, R8, 0xf8, !PT ;  /* 0xff00000003087812 */ /* 0x000fe400078ef808 */
[----:B------:R-:W-:-:S02]  /*79a0*/  LOP3.LUT R30, R21, 0xff000000, R9, 0xf8, !PT ;  /* 0xff000000151e7812 */ /* 0x000fc400078ef809 */
[----:B------:R-:W-:Y:S02]  /*79b0*/  PRMT R39, R34, 0x7054, R39 ;  /* 0x0000705422277816 */ /* 0x000fe40000000027 */
[----:B------:R-:W-:Y:S02]  /*79c0*/  LOP3.LUT R3, R29, 0xff000000, R10, 0xf8, !PT ;  /* 0xff0000001d037812 */ /* 0x000fe400078ef80a */
[----:B------:R-:W-:Y:S02]  /*79d0*/  LOP3.LUT R34, R31, 0xff000000, R11, 0xf8, !PT ;  /* 0xff0000001f227812 */ /* 0x000fe400078ef80b */
[----:B------:R-:W-:Y:S02]  /*79e0*/  LOP3.LUT R4, R37, 0xff000000, R6, 0xf8, !PT ;  /* 0xff00000025047812 */ /* 0x000fe400078ef806 */
[-C--:B0-----:R-:W-:Y:S02]  /*79f0*/  F2FP.F16.E4M3.UNPACK_B R10, R13.reuse ;  /* 0x0000000dff0a723e */ /* 0x081fe400020006ff */
[----:B------:R-:W-:-:S02]  /*7a00*/  F2FP.F16.E4M3.UNPACK_B R21, R13.H1 ;  /* 0x0000000dff15723e */ /* 0x000fc400030006ff */
[-C--:B------:R-:W-:Y:S01]  /*7a10*/  F2FP.F16.E4M3.UNPACK_B R13, R12.reuse ;  /* 0x0000000cff0d723e */ /* 0x080fe200020006ff */
[--C-:B------:R-:W-:Y:S01]  /*7a20*/  HADD2.F32 R9, -RZ, R10.reuse.H0_H0 ;  /* 0x2000000aff097230 */ /* 0x100fe20000004100 */
[----:B------:R-:W-:Y:S01]  /*7a30*/  F2FP.F16.E4M3.UNPACK_B R29, R12.H1 ;  /* 0x0000000cff1d723e */ /* 0x000fe200030006ff */
[----:B------:R-:W-:Y:S01]  /*7a40*/  HADD2.F32 R10, -RZ, R10.H1_H1 ;  /* 0x3000000aff0a7230 */ /* 0x000fe20000004100 */
[----:B------:R-:W-:Y:S02]  /*7a50*/  F2FP.F16.E4M3.UNPACK_B R37, R33 ;  /* 0x00000021ff25723e */ /* 0x000fe400020006ff */
[----:B-1----:R-:W-:Y:S02]  /*7a60*/  F2FP.F16.E4M3.UNPACK_B R11, R25 ;  /* 0x00000019ff0b723e */ /* 0x002fe400020006ff */
[----:B------:R-:W-:Y:S02]  /*7a70*/  F2FP.F16.E4M3.UNPACK_B R12, R30 ;  /* 0x0000001eff0c723e */ /* 0x000fe400020006ff */
[----:B------:R-:W-:Y:S01]  /*7a80*/  LOP3.LUT R41, R39, 0xff000000, R7, 0xf8, !PT ;  /* 0xff00000027297812 */ /* 0x000fe200078ef807 */
        /* <DEDUP_REMOVED lines=8> */
[----:B------:R-:W-:Y:S01]  /*7b10*/  HADD2.F32 R11, -RZ, R11.H1_H1 ;  /* 0x3000000bff0b7230 */ /* 0x000fe20000004100 */
[-C--:B------:R-:W-:Y:S01]  /*7b20*/  F2FP.F16.E4M3.UNPACK_B R27, R24.reuse ;  /* 0x00000018ff1b723e */ /* 0x080fe200020006ff */
[C---:B------:R-:W-:Y:S01]  /*7b30*/  FMUL.FTZ R40, R6.reuse, R15 ;  /* 0x0000000f06287220 */ /* 0x040fe20000410000 */
[----:B------:R-:W-:Y:S01]  /*7b40*/  F2FP.F16.E4M3.UNPACK_B R35, R24.H1 ;  /* 0x00000018ff23723e */ /* 0x000fe200030006ff */
[----:B------:R-:W-:Y:S01]  /*7b50*/  FMUL.FTZ R24, R6, R39 ;  /* 0x0000002706187220 */ /* 0x000fe20000410000 */
[----:B------:R-:W-:Y:S01]  /*7b60*/  F2FP.F16.E4M3.UNPACK_B R25, R25.H1 ;  /* 0x00000019ff19723e */ /* 0x000fe200030006ff */
[----:B------:R-:W-:Y:S01]  /*7b70*/  FMUL.FTZ R43, R11, R37 ;  /* 0x000000250b2b7220 */ /* 0x000fe20000410000 */
[----:B------:R-:W-:Y:S01]  /*7b80*/  F2FP.F16.E4M3.UNPACK_B R30, R30.H1 ;  /* 0x0000001eff1e723e */ /* 0x000fe200030006ff */
[C---:B------:R-:W-:Y:S01]  /*7b90*/  FFMA.FTZ R6, R9.reuse, R15, -R24 ;  /* 0x0000000f09067223 */ /* 0x040fe20000010818 */
[----:B------:R-:W-:Y:S01]  /*7ba0*/  FFMA.FTZ R9, R9, R39, R40 ;  /* 0x0000002709097223 */ /* 0x000fe20000010028 */
[----:B------:R-:W-:Y:S01]  /*7bb0*/  F2FP.F16.E4M3.UNPACK_B R39, R33.H1 ;  /* 0x00000021ff27723e */ /* 0x000fe200030006ff */
[----:B------:R-:W-:Y:S01]  /*7bc0*/  HADD2.F32 R24, -RZ, R12.H1_H1 ;  /* 0x3000000cff187230 */ /* 0x000fe20000004100 */
[-C--:B------:R-:W-:Y:S01]  /*7bd0*/  F2FP.F16.E4M3.UNPACK_B R7, R26.reuse ;  /* 0x0000001aff07723e */ /* 0x080fe200020006ff */
[----:B------:R-:W-:Y:S01]  /*7be0*/  HADD2.F32 R12, -RZ, R25.H0_H0 ;  /* 0x20000019ff0c7230 */ /* 0x000fe20000004100 */
[----:B------:R-:W-:Y:S01]  /*7bf0*/  F2FP.F16.E4M3.UNPACK_B R26, R26.H1 ;  /* 0x0000001aff1a723e */ /* 0x000fe200030006ff */
[----:B------:R-:W-:-:S02]  /*7c00*/  HADD2.F32 R40, -RZ, R39.H0_H0 ;  /* 0x20000027ff287230 */ /* 0x000fc40000004100 */
[-C--:B------:R-:W-:Y:S01]  /*7c10*/  FMUL.FTZ R42, R11, R24.reuse ;  /* 0x000000180b2a7220 */ /* 0x080fe20000410000 */
[--C-:B------:R-:W-:Y:S02]  /*7c20*/  HADD2.F32 R33, -RZ, R30.reuse.H0_H0 ;  /* 0x2000001eff217230 */ /* 0x100fe40000004100 */
[----:B------:R-:W-:Y:S01]  /*7c30*/  FFMA.FTZ R11, R10, R24, -R43 ;  /* 0x000000180a0b7223 */ /* 0x000fe2000001082b */
[----:B------:R-:W-:Y:S02]  /*7c40*/  HADD2.F32 R15, -RZ, R21.H0_H0 ;  /* 0x20000015ff0f7230 */ /* 0x000fe40000004100 */
[----:B------:R-:W-:Y:S01]  /*7c50*/  FMUL.FTZ R44, R12, R40 ;  /* 0x000000280c2c7220 */ /* 0x000fe20000410000 */
[----:B------:R-:W-:Y:S01]  /*7c60*/  FFMA.FTZ R10, R10, R37, R42 ;  /* 0x000000250a0a7223 */ /* 0x000fe2000001002a */
[----:B------:R-:W-:Y:S01]  /*7c70*/  FMUL.FTZ R45, R12, R33 ;  /* 0x000000210c2d7220 */ /* 0x000fe20000410000 */
[----:B------:R-:W-:Y:S01]  /*7c80*/  F2FP.F16.E4M3.UNPACK_B R42, R41 ;  /* 0x00000029ff2a723e */ /* 0x000fe200020006ff */
[C---:B------:R-:W-:Y:S01]  /*7c90*/  FFMA.FTZ R12, R15.reuse, R33, -R44 ;  /* 0x000000210f0c7223 */ /* 0x040fe2000001082c */
[----:B------:R-:W-:Y:S01]  /*7ca0*/  F2FP.F16.E4M3.UNPACK_B R37, R34 ;  /* 0x00000022ff25723e */ /* 0x000fe200020006ff */
[----:B------:R-:W-:Y:S01]  /*7cb0*/  FFMA.FTZ R15, R15, R40, R45 ;  /* 0x000000280f0f7223 */ /* 0x000fe2000001002d */
[----:B------:R-:W-:Y:S01]  /*7cc0*/  HADD2.F32 R33, -RZ, R30.H1_H1 ;  /* 0x3000001eff217230 */ /* 0x000fe20000004100 */
[----:B------:R-:W-:Y:S01]  /*7cd0*/  F2FP.F16.E4M3.UNPACK_B R41, R41.H1 ;  /* 0x00000029ff29723e */ /* 0x000fe200030006ff */
[----:B------:R-:W-:Y:S01]  /*7ce0*/  HADD2.F32 R40, -RZ, R39.H1_H1 ;  /* 0x30000027ff287230 */ /* 0x000fe20000004100 */
[-C--:B------:R-:W-:Y:S01]  /*7cf0*/  F2FP.F16.E4M3.UNPACK_B R5, R14.reuse ;  /* 0x0000000eff05723e */ /* 0x080fe200020006ff */
[----:B------:R-:W-:Y:S01]  /*7d00*/  HADD2.F32 R25, -RZ, R25.H1_H1 ;  /* 0x30000019ff197230 */ /* 0x000fe20000004100 */
[----:B------:R-:W-:Y:S01]  /*7d10*/  F2FP.F16.E4M3.UNPACK_B R14, R14.H1 ;  /* 0x0000000eff0e723e */ /* 0x000fe200030006ff */
[----:B------:R-:W-:-:S02]  /*7d20*/  HADD2.F32 R30, -RZ, R21.H1_H1 ;  /* 0x30000015ff1e7230 */ /* 0x000fc40000004100 */
[----:B------:R-:W-:Y:S02]  /*7d30*/  HADD2.F32 R43, -RZ, R42.H0_H0 ;  /* 0x2000002aff2b7230 */ /* 0x000fe40000004100 */
[C---:B------:R-:W-:Y:S01]  /*7d40*/  FMUL.FTZ R45, R25.reuse, R40 ;  /* 0x00000028192d7220 */ /* 0x040fe20000410000 */
[----:B------:R-:W-:Y:S02]  /*7d50*/  HADD2.F32 R21, -RZ, R32.H0_H0 ;  /* 0x20000020ff157230 */ /* 0x000fe40000004100 */
[----:B------:R-:W-:Y:S01]  /*7d60*/  FMUL.FTZ R25, R25, R33 ;  /* 0x0000002119197220 */ /* 0x000fe20000410000 */
[----:B------:R-:W-:Y:S02]  /*7d70*/  HADD2.F32 R39, -RZ, R37.H0_H0 ;  /* 0x20000025ff277230 */ /* 0x000fe40000004100 */
[----:B------:R-:W-:Y:S02]  /*7d80*/  HADD2.F32 R24, -RZ, R31.H0_H0 ;  /* 0x2000001fff187230 */ /* 0x000fe40000004100 */
[----:B------:R-:W-:Y:S01]  /*7d90*/  FMUL.FTZ R47, R21, R43 ;  /* 0x0000002b152f7220 */ /* 0x000fe20000410000 */
[----:B------:R-:W-:-:S02]  /*7da0*/  HADD2.F32 R42, -RZ, R42.H1_H1 ;  /* 0x3000002aff2a7230 */ /* 0x000fc40000004100 */
[----:B------:R-:W-:Y:S01]  /*7db0*/  FMUL.FTZ R44, R21, R39 ;  /* 0x00000027152c7220 */ /* 0x000fe20000410000 */
[C---:B------:R-:W-:Y:S01]  /*7dc0*/  FFMA.FTZ R21, R30.reuse, R33, -R45 ;  /* 0x000000211e157223 */ /* 0x040fe2000001082d */
[----:B------:R-:W-:Y:S01]  /*7dd0*/  FFMA.FTZ R30, R30, R40, R25 ;  /* 0x000000281e1e7223 */ /* 0x000fe20000010019 */
[C---:B------:R-:W-:Y:S01]  /*7de0*/  FFMA.FTZ R25, R24.reuse, R39, -R47 ;  /* 0x0000002718197223 */ /* 0x040fe2000001082f */
[----:B------:R-:W-:Y:S01]  /*7df0*/  HADD2.F32 R39, -RZ, R37.H1_H1 ;  /* 0x30000025ff277230 */ /* 0x000fe20000004100 */
[----:B------:R-:W-:Y:S01]  /*7e00*/  F2FP.F16.E4M3.UNPACK_B R37, R34.H1 ;  /* 0x00000022ff25723e */ /* 0x000fe200030006ff */
[----:B------:R-:W-:Y:S01]  /*7e10*/  FFMA.FTZ R24, R24, R43, R44 ;  /* 0x0000002b18187223 */ /* 0x000fe2000001002c */
[----:B------:R-:W-:Y:S01]  /*7e20*/  HADD2.F32 R43, -RZ, R41.H0_H0 ;  /* 0x20000029ff2b7230 */ /* 0x000fe20000004100 */
[----:B------:R-:W-:Y:S01]  /*7e30*/  F2FP.SATFINITE.E4M3.F32.PACK_AB_MERGE_C R15, R30, R15, RZ ;  /* 0x0000000f1e0f723e */ /* 0x000fe200048070ff */
[----:B------:R-:W-:Y:S02]  /*7e40*/  HADD2.F32 R33, -RZ, R38.H0_H0 ;  /* 0x20000026ff217230 */ /* 0x000fe40000004100 */
[----:B------:R-:W-:Y:S01]  /*7e50*/  HADD2.F32 R40, -RZ, R37.H0_H0 ;  /* 0x20000025ff287230 */ /* 0x000fe20000004100 */
[----:B------:R-:W-:Y:S01]  /*7e60*/  F2FP.SATFINITE.E4M3.F32.PACK_AB_MERGE_C R9, R10, R9, R15 ;  /* 0x000000090a09723e */ /* 0x000fe2000480700f */
[----:B------:R-:W-:-:S02]  /*7e70*/  HADD2.F32 R32, -RZ, R32.H1_H1 ;  /* 0x30000020ff207230 */ /* 0x000fc40000004100 */
[C---:B------:R-:W-:Y:S01]  /*7e80*/  FMUL.FTZ R47, R33.reuse, R43 ;  /* 0x0000002b212f7220 */ /* 0x040fe20000410000 */
[----:B------:R-:W-:Y:S02]  /*7e90*/  HADD2.F32 R34, -RZ, R36.H0_H0 ;  /* 0x20000024ff227230 */ /* 0x000fe40000004100 */
[----:B------:R-:W-:Y:S01]  /*7ea0*/  FMUL.FTZ R46, R33, R40 ;  /* 0x00000028212e7220 */ /* 0x000fe20000410000 */
[----:B------:R-:W-:Y:S02]  /*7eb0*/  HADD2.F32 R31, -RZ, R31.H1_H1 ;  /* 0x3000001fff1f7230 */ /* 0x000fe40000004100 */
[C---:B------:R-:W-:Y:S01]  /*7ec0*/  FMUL.FTZ R44, R32.reuse, R42 ;  /* 0x0000002a202c7220 */ /* 0x040fe20000410000 */
[----:B------:R-:W-:Y:S01]  /*7ed0*/  FMUL.FTZ R45, R32, R39 ;  /* 0x00000027202d7220 */ /* 0x000fe20000410000 */
[C---:B------:R-:W-:Y:S01]  /*7ee0*/  FFMA.FTZ R33, R34.reuse, R40, -R47 ;  /* 0x0000002822217223 */ /* 0x040fe2000001082f */
[----:B------:R-:W-:Y:S01]  /*7ef0*/  FFMA.FTZ R34, R34, R43, R46 ;  /* 0x0000002b22227223 */ /* 0x000fe2000001002e */
[----:B------:R-:W-:Y:S01]  /*7f00*/  F2FP.F16.E4M3.UNPACK_B R43, R20.H1 ;  /* 0x00000014ff2b723e */ /* 0x000fe200030006ff */
[C---:B------:R-:W-:Y:S01]  /*7f10*/  FFMA.FTZ R32, R31.reuse, R39, -R44 ;  /* 0x000000271f207223 */ /* 0x040fe2000001082c */
[----:B------:R-:W-:Y:S01]  /*7f20*/  F2FP.F16.E4M3.UNPACK_B R40, R8.H1 ;  /* 0x00000008ff28723e */ /* 0x000fe200030006ff */
[----:B------:R-:W-:Y:S01]  /*7f30*/  FFMA.FTZ R31, R31, R42, R45 ;  /* 0x0000002a1f1f7223 */ /* 0x000fe2000001002d */
[----:B------:R-:W-:-:S02]  /*7f40*/  HADD2.F32 R42, -RZ, R37.H1_H1 ;  /* 0x30000025ff2a7230 */ /* 0x000fc40000004100 */
[----:B------:R-:W-:Y:S02]  /*7f50*/  HADD2.F32 R44, -RZ, R41.H1_H1 ;  /* 0x30000029ff2c7230 */ /* 0x000fe40000004100 */
[----:B------:R-:W-:Y:S02]  /*7f60*/  HADD2.F32 R39, -RZ, R38.H1_H1 ;  /* 0x30000026ff277230 */ /* 0x000fe40000004100 */
[----:B------:R-:W-:Y:S02]  /*7f70*/  HADD2.F32 R45, -RZ, R43.H0_H0 ;  /* 0x2000002bff2d7230 */ /* 0x000fe40000004100 */
[----:B------:R-:W-:Y:S02]  /*7f80*/  HADD2.F32 R38, -RZ, R35.H0_H0 ;  /* 0x20000023ff267230 */ /* 0x000fe40000004100 */
[C---:B------:R-:W-:Y:S01]  /*7f90*/  FMUL.FTZ R46, R39.reuse, R44 ;  /* 0x0000002c272e7220 */ /* 0x040fe20000410000 */
[----:B------:R-:W-:Y:S02]  /*7fa0*/  HADD2.F32 R41, -RZ, R40.H0_H0 ;  /* 0x20000028ff297230 */ /* 0x000fe40000004100 */
[----:B------:R-:W-:Y:S01]  /*7fb0*/  FMUL.FTZ R47, R39, R42 ;  /* 0x0000002a272f7220 */ /* 0x000fe20000410000 */
[----:B------:R-:W-:-:S02]  /*7fc0*/  HADD2.F32 R37, -RZ, R36.H1_H1 ;  /* 0x30000024ff257230 */ /* 0x000fc40000004100 */
[C---:B------:R-:W-:Y:S01]  /*7fd0*/  FMUL.FTZ R39, R38.reuse, R45 ;  /* 0x0000002d26277220 */ /* 0x040fe20000410000 */
[----:B------:R-:W-:Y:S02]  /*7fe0*/  HADD2.F32 R36, -RZ, R29.H0_H0 ;  /* 0x2000001dff247230 */ /* 0x000fe40000004100 */
[----:B------:R-:W-:Y:S01]  /*7ff0*/  FMUL.FTZ R38, R38, R41 ;  /* 0x0000002926267220 */ /* 0x000fe20000410000 */
[----:B------:R-:W-:Y:S02]  /*8000*/  HADD2.F32 R35, -RZ, R35.H1_H1 ;  /* 0x30000023ff237230 */ /* 0x000fe40000004100 */
[----:B------:R-:W-:Y:S01]  /*8010*/  FFMA.FTZ R50, R37, R42, -R46 ;  /* 0x0000002a25327223 */ /* 0x000fe2000001082e */
[----:B------:R-:W-:Y:S02]  /*8020*/  HADD2.F32 R40, -RZ, R40.H1_H1 ;  /* 0x30000028ff287230 */ /* 0x000fe40000004100 */
[----:B------:R-:W-:Y:S01]  /*8030*/  FFMA.FTZ R45, R36, R45, R38 ;  /* 0x0000002d242d7223 */ /* 0x000fe20000010026 */
[----:B------:R-:W-:-:S02]  /*8040*/  HADD2.F32 R38, -RZ, R43.H1_H1 ;  /* 0x3000002bff267230 */ /* 0x000fc40000004100 */
[----:B------:R-:W-:Y:S01]  /*8050*/  FFMA.FTZ R51, R37, R44, R47 ;  /* 0x0000002c25337223 */ /* 0x000fe2000001002f */
[----:B------:R-:W-:Y:S01]  /*8060*/  F2FP.F16.E4M3.UNPACK_B R37, R20 ;  /* 0x00000014ff25723e */ /* 0x000fe200020006ff */
[----:B------:R-:W-:Y:S01]  /*8070*/  FFMA.FTZ R41, R36, R41, -R39 ;  /* 0x0000002924297223 */ /* 0x000fe20000010827 */
[----:B------:R-:W-:Y:S01]  /*8080*/  HADD2.F32 R29, -RZ, R29.H1_H1 ;  /* 0x3000001dff1d7230 */ /* 0x000fe20000004100 */
[----:B------:R-:W-:Y:S01]  /*8090*/  F2FP.F16.E4M3.UNPACK_B R36, R8 ;  /* 0x00000008ff24723e */ /* 0x000fe200020006ff */
[C---:B------:R-:W-:Y:S01]  /*80a0*/  FMUL.FTZ R8, R35.reuse, R38 ;  /* 0x0000002623087220 */ /* 0x040fe20000410000 */
[----:B------:R-:W-:Y:S01]  /*80b0*/  FMUL.FTZ R39, R35, R40 ;  /* 0x0000002823277220 */ /* 0x000fe20000410000 */
[----:B------:R-:W-:Y:S01]  /*80c0*/  HADD2.F32 R35, -RZ, R37.H0_H0 ;  /* 0x20000025ff237230 */ /* 0x000fe20000004100 */
[----:B------:R-:W-:Y:S01]  /*80d0*/  F2FP.SATFINITE.E4M3.F32.PACK_AB_MERGE_C R34, R51, R34, RZ ;  /* 0x000000223322723e */ /* 0x000fe200048070ff */
[----:B------:R-:W-:Y:S02]  /*80e0*/  HADD2.F32 R20, -RZ, R27.H0_H0 ;  /* 0x2000001bff147230 */ /* 0x000fe40000004100 */
[C---:B------:R-:W-:Y:S01]  /*80f0*/  FFMA.FTZ R40, R29.reuse, R40, -R8 ;  /* 0x000000281d287223 */ /* 0x040fe20000010808 */
[----:B------:R-:W-:Y:S01]  /*8100*/  FFMA.FTZ R42, R29, R38, R39 ;  /* 0x000000261d2a7223 */ /* 0x000fe20000010027 */
[----:B------:R-:W-:-:S02]  /*8110*/  HADD2.F32 R29, -RZ, R36.H0_H0 ;  /* 0x20000024ff1d7230 */ /* 0x000fc40000004100 */
[----:B------:R-:W-:Y:S02]  /*8120*/  HADD2.F32 R8, -RZ, R13.H0_H0 ;  /* 0x2000000dff087230 */ /* 0x000fe40000004100 */
[C---:B------:R-:W-:Y:S01]  /*8130*/  FMUL.FTZ R39, R20.reuse, R35 ;  /* 0x0000002314277220 */ /* 0x040fe20000410000 */
[----:B------:R-:W-:Y:S02]  /*8140*/  HADD2.F32 R38, -RZ, R37.H1_H1 ;  /* 0x30000025ff267230 */ /* 0x000fe40000004100 */
[-C--:B------:R-:W-:Y:S01]  /*8150*/  FMUL.FTZ R37, R20, R29.reuse ;  /* 0x0000001d14257220 */ /* 0x080fe20000410000 */
[----:B------:R-:W-:Y:S02]  /*8160*/  HADD2.F32 R27, -RZ, R27.H1_H1 ;  /* 0x3000001bff1b7230 */ /* 0x000fe40000004100 */
[----:B------:R-:W-:Y:S01]  /*8170*/  FFMA.FTZ R39, R8, R29, -R39 ;  /* 0x0000001d08277223 */ /* 0x000fe20000010827 */
[----:B------:R-:W-:Y:S01]  /*8180*/  HADD2.F32 R36, -RZ, R36.H1_H1 ;  /* 0x30000024ff247230 */ /* 0x000fe20000004100 */
[----:B------:R-:W-:Y:S01]  /*8190*/  F2FP.F16.E4M3.UNPACK_B R29, R4.H1 ;  /* 0x00000004ff1d723e */ /* 0x000fe200030006ff */
[----:B------:R-:W-:-:S02]  /*81a0*/  HADD2.F32 R13, -RZ, R13.H1_H1 ;  /* 0x3000000dff0d7230 */ /* 0x000fc40000004100 */
[C---:B------:R-:W-:Y:S01]  /*81b0*/  FMUL.FTZ R20, R27.reuse, R38 ;  /* 0x000000261b147220 */ /* 0x040fe20000410000 */
[----:B------:R-:W-:Y:S01]  /*81c0*/  FFMA.FTZ R37, R8, R35, R37 ;  /* 0x0000002308257223 */ /* 0x000fe20000010025 */
[-C--:B------:R-:W-:Y:S01]  /*81d0*/  F2FP.F16.E4M3.UNPACK_B R8, R3.reuse.H1 ;  /* 0x00000003ff08723e */ /* 0x080fe200030006ff */
[-C--:B------:R-:W-:Y:S01]  /*81e0*/  FMUL.FTZ R27, R27, R36.reuse ;  /* 0x000000241b1b7220 */ /* 0x080fe20000410000 */
[C---:B------:R-:W-:Y:S01]  /*81f0*/  FFMA.FTZ R36, R13.reuse, R36, -R20 ;  /* 0x000000240d247223 */ /* 0x040fe20000010814 */
[----:B------:R-:W-:Y:S01]  /*8200*/  HADD2.F32 R35, -RZ, R29.H0_H0 ;  /* 0x2000001dff237230 */ /* 0x000fe20000004100 */
[----:B------:R-:W-:Y:S01]  /*8210*/  F2FP.F16.E4M3.UNPACK_B R3, R3 ;  /* 0x00000003ff03723e */ /* 0x000fe200020006ff */
[----:B------:R-:W-:Y:S02]  /*8220*/  HADD2.F32 R20, -RZ, R26.H0_H0 ;  /* 0x2000001aff147230 */ /* 0x000fe40000004100 */
[----:B------:R-:W-:Y:S01]  /*8230*/  FFMA.FTZ R38, R13, R38, R27 ;  /* 0x000000260d267223 */ /* 0x000fe2000001001b */
[----:B------:R-:W-:-:S02]  /*8240*/  HADD2.F32 R13, -RZ, R8.H0_H0 ;  /* 0x20000008ff0d7230 */ /* 0x000fc40000004100 */
[----:B------:R-:W-:Y:S02]  /*8250*/  HADD2.F32 R27, -RZ, R8.H1_H1 ;  /* 0x30000008ff1b7230 */ /* 0x000fe40000004100 */
[C---:B------:R-:W-:Y:S01]  /*8260*/  FMUL.FTZ R43, R20.reuse, R35 ;  /* 0x00000023142b7220 */ /* 0x040fe20000410000 */
[----:B------:R-:W-:Y:S02]  /*8270*/  HADD2.F32 R8, -RZ, R14.H0_H0 ;  /* 0x2000000eff087230 */ /* 0x000fe40000004100 */
[-C--:B------:R-:W-:Y:S01]  /*8280*/  FMUL.FTZ R47, R20, R13.reuse ;  /* 0x0000000d142f7220 */ /* 0x080fe20000410000 */
[----:B------:R-:W-:Y:S02]  /*8290*/  HADD2.F32 R29, -RZ, R29.H1_H1 ;  /* 0x3000001dff1d7230 */ /* 0x000fe40000004100 */
[----:B------:R-:W-:Y:S02]  /*82a0*/  HADD2.F32 R26, -RZ, R26.H1_H1 ;  /* 0x3000001aff1a7230 */ /* 0x000fe40000004100 */
[C---:B------:R-:W-:Y:S01]  /*82b0*/  FFMA.FTZ R43, R8.reuse, R13, -R43 ;  /* 0x0000000d082b7223 */ /* 0x040fe2000001082b */
[----:B------:R-:W-:Y:S01]  /*82c0*/  HADD2.F32 R14, -RZ, R14.H1_H1 ;  /* 0x3000000eff0e7230 */ /* 0x000fe20000004100 */
[----:B------:R-:W-:Y:S01]  /*82d0*/  F2FP.F16.E4M3.UNPACK_B R13, R4 ;  /* 0x00000004ff0d723e */ /* 0x000fe200020006ff */
[----:B------:R-:W-:Y:S01]  /*82e0*/  FFMA.FTZ R47, R8, R35, R47 ;  /* 0x00000023082f7223 */ /* 0x000fe2000001002f */
[C---:B------:R-:W-:Y:S01]  /*82f0*/  FMUL.FTZ R49, R26.reuse, R29 ;  /* 0x0000001d1a317220 */ /* 0x040fe20000410000 */
[----:B------:R-:W-:Y:S01]  /*8300*/  FMUL.FTZ R26, R26, R27 ;  /* 0x0000001b1a1a7220 */ /* 0x000fe20000410000 */
[----:B------:R-:W-:-:S02]  /*8310*/  HADD2.F32 R8, -RZ, R3.H0_H0 ;  /* 0x20000003ff087230 */ /* 0x000fc40000004100 */
[----:B------:R-:W-:Y:S02]  /*8320*/  HADD2.F32 R20, -RZ, R13.H0_H0 ;  /* 0x2000000dff147230 */ /* 0x000fe40000004100 */
[C---:B------:R-:W-:Y:S01]  /*8330*/  FFMA.FTZ R48, R14.reuse, R29, R26 ;  /* 0x0000001d0e307223 */ /* 0x040fe2000001001a */
[----:B------:R-:W-:Y:S02]  /*8340*/  HADD2.F32 R4, -RZ, R7.H0_H0 ;  /* 0x20000007ff047230 */ /* 0x000fe40000004100 */
[----:B------:R-:W-:Y:S01]  /*8350*/  FFMA.FTZ R46, R14, R27, -R49 ;  /* 0x0000001b0e2e7223 */ /* 0x000fe20000010831 */
[----:B------:R-:W-:Y:S02]  /*8360*/  HADD2.F32 R26, -RZ, R13.H1_H1 ;  /* 0x3000000dff1a7230 */ /* 0x000fe40000004100 */
[----:B------:R-:W-:Y:S02]  /*8370*/  HADD2.F32 R7, -RZ, R7.H1_H1 ;  /* 0x30000007ff077230 */ /* 0x000fe40000004100 */
[----:B------:R-:W-:Y:S01]  /*8380*/  FMUL.FTZ R44, R4, R20 ;  /* 0x00000014042c7220 */ /* 0x000fe20000410000 */
[----:B------:R-:W-:-:S02]  /*8390*/  HADD2.F32 R14, -RZ, R3.H1_H1 ;  /* 0x30000003ff0e7230 */ /* 0x000fc40000004100 */
        /* <DEDUP_REMOVED lines=14> */
[----:B------:R-:W-:Y:S02]  /*8480*/  F2FP.SATFINITE.E4M3.F32.PACK_AB_MERGE_C R47, R48, R47, RZ ;  /* 0x0000002f302f723e */ /* 0x000fe400048070ff */
[----:B------:R-:W-:Y:S02]  /*8490*/  F2FP.SATFINITE.E4M3.F32.PACK_AB_MERGE_C R5, R11, R6, R5 ;  /* 0x000000060b05723e */ /* 0x000fe40004807005 */
[----:B------:R-:W-:-:S02]  /*84a0*/  F2FP.SATFINITE.E4M3.F32.PACK_AB_MERGE_C R7, R32, R25, R7 ;  /* 0x000000192007723e */ /* 0x000fc40004807007 */
[----:B------:R-:W-:Y:S02]  /*84b0*/  F2FP.SATFINITE.E4M3.F32.PACK_AB_MERGE_C R4, R36, R39, R4 ;  /* 0x000000272404723e */ /* 0x000fe40004807004 */
[----:B------:R-:W-:Y:S02]  /*84c0*/  F2FP.SATFINITE.E4M3.F32.PACK_AB_MERGE_C R6, R3, R44, R43 ;  /* 0x0000002c0306723e */ /* 0x000fe4000480702b */
[----:B------:R-:W-:Y:S02]  /*84d0*/  F2FP.SATFINITE.E4M3.F32.PACK_AB_MERGE_C R11, R31, R24, R34 ;  /* 0x000000181f0b723e */ /* 0x000fe40004807022 */
[----:B------:R-:W-:Y:S01]  /*84e0*/  F2FP.SATFINITE.E4M3.F32.PACK_AB_MERGE_C R8, R38, R37, R8 ;  /* 0x000000252608723e */ /* 0x000fe20004807008 */
[----:B------:R0:W-:Y:S01]  /*84f0*/  STS.128 [R52+0xb000], R4 ;  /* 0x00b0000434007388 */ /* 0x0001e20000000c00 */
[----:B------:R-:W-:-:S05]  /*8500*/  F2FP.SATFINITE.E4M3.F32.PACK_AB_MERGE_C R10, R26, R13, R47 ;  /* 0x0000000d1a0a723e */ /* 0x000fca000480702f */
[----:B------:R0:W-:Y:S02]  /*8510*/  STS.128 [R0+0xb000], R8 ;  /* 0x00b0000800007388 */ /* 0x0001e40000000c00 */
.L_x_1906:
[----:B------:R-:W-:Y:S05]  /*8520*/  BSYNC B0 ;  /* 0x0000000000007941 */ /* 0x000fea0003800000 */
.L_x_1899:
        /* <DEDUP_REMOVED lines=8> */
.L_x_1896:
[----:B0-2---:R-:W2:Y:S02]  /*85b0*/  LDL R0, [R1+0x4] ;  /* 0x0000040001007983 */ /* 0x005ea40000100800 */
[----:B--2---:R-:W-:-:S13]  /*85c0*/  ISETP.NE.AND P1, PT, R0, 0x3, PT ;  /* 0x000000030000780c */ /* 0x004fda0003f25270 */
[----:B------:R-:W-:Y:S05]  /*85d0*/  @!P1 BRA `(.L_x_1914) ;  /* 0x0000000000049947 */ /* 0x000fea0003800000 */
[----:B------:R-:W-:Y:S01]  /*85e0*/  BPT.TRAP 0x1 ;  /* 0x000000040000795c */ /* 0x000fe20000300000 */
.L_x_1914:
[----:B-1----:R-:W-:Y:S01]  /*85f0*/  IMAD R3, R23, 0x8, R16 ;  /* 0x0000000817037824 */ /* 0x002fe200078e0210 */
[----:B---3-5:R-:W-:-:S04]  /*8600*/  SHF.L.U32 R4, R156, 0x1f, RZ ;  /* 0x0000001f9c047819 */ /* 0x028fc800000006ff */
[----:B------:R0:W1:Y:S01]  /*8610*/  SYNCS.PHASECHK.TRANS64.TRYWAIT P0, [R3+URZ+0x13230], R4 ;  /* 0x01323004030075a7 */ /* 0x000062000800017f */
[----:B------:R-:W-:Y:S05]  /*8620*/  @!P1 BRA `(.L_x_1915) ;  /* 0x0000000000049947 */ /* 0x000fea0003800000 */
[----:B------:R-:W-:Y:S01]  /*8630*/  BPT.TRAP 0x1 ;  /* 0x000000040000795c */ /* 0x000fe20000300000 */
.L_x_1915:
[----:B------:R-:W2:Y:S02]  /*8640*/  S2R R0, SR_TID.X ;  /* 0x0000000000007919 */ /* 0x000ea40000002100 */
[----:B--2---:R-:W-:Y:S01]  /*8650*/  LOP3.LUT R5, R0, 0x7f, RZ, 0xc0, !PT ;  /* 0x0000007f00057812 */ /* 0x004fe200078ec0ff */
[----:B------:R-:W-:-:S03]  /*8660*/  VIADD R0, R16, 0xe000 ;  /* 0x0000e00010007836 */ /* 0x000fc60000000000 */
[----:B------:R-:W-:Y:S02]  /*8670*/  ISETP.NE.AND P2, PT, R5, RZ, PT ;  /* 0x000000ff0500720c */ /* 0x000fe40003f45270 */
[----:B------:R-:W-:-:S04]  /*8680*/  SHF.R.U32.HI R0, RZ, 0x4, R0 ;  /* 0x00000004ff007819 */ /* 0x000fc80000011600 */
[----:B------:R-:W-:Y:S01]  /*8690*/  LOP3.LUT R0, R0, 0x3fff, RZ, 0xc0, !PT ;  /* 0x00003fff00007812 */ /* 0x000fe200078ec0ff */
[----:B-1----:R-:W-:Y:S06]  /*86a0*/  @P0 BRA `(.L_x_1916) ;  /* 0x0000000000080947 */ /* 0x002fec0003800000 */
[----:B------:R-:W1:Y:S02]  /*86b0*/  SYNCS.PHASECHK.TRANS64.TRYWAIT P0, [R3+URZ+0x13230], R4 ;  /* 0x01323004030075a7 */ /* 0x000e64000800017f */
[----:B-1----:R-:W-:Y:S05]  /*86c0*/  @!P0 BRA `(.L_x_1917) ;  /* 0x0000012400e08947 */ /* 0x002fea0003800000 */
.L_x_1916:
[----:B------:R-:W-:Y:S01]  /*86d0*/  LOP3.LUT R0, R0, 0x10000, RZ, 0xfc, !PT ;  /* 0x0001000000007812 */ /* 0x000fe200078efcff */
[----:B------:R-:W-:Y:S05]  /*86e0*/  WARPSYNC.ALL ;  /* 0x0000000000007948 */ /* 0x000fea0003800000 */
[----:B------:R2:W-:Y:S01]  /*86f0*/  STL [R1+0x2c], R0 ;  /* 0x00002c0001007387 */ /* 0x0005e20000100800 */
[----:B------:R-:W-:Y:S01]  /*8700*/  IMAD R8, R23, 0x280, R0 ;  /* 0x0000028017087824 */ /* 0x000fe200078e0200 */
[----:B01----:R-:W-:Y:S01]  /*8710*/  LOP3.LUT R4, R28, 0x10000, RZ, 0xfc, !PT ;  /* 0x000100001c047812 */ /* 0x003fe200078efcff */
[----:B------:R-:W-:Y:S01]  /*8720*/  IMAD.MOV.U32 R9, RZ, RZ, -0x7fffffe0 ;  /* 0x80000020ff097424 */ /* 0x000fe200078e00ff */
[----:B----4-:R-:W3:Y:S01]  /*8730*/  LDL R14, [R1+0x58] ;  /* 0x00005800010e7983 */ /* 0x010ee20000100800 */
[----:B------:R-:W-:Y:S01]  /*8740*/  IMAD.MOV.U32 R5, RZ, RZ, -0x7fffffe0 ;  /* 0x80000020ff057424 */ /* 0x000fe200078e00ff */
[----:B------:R-:W-:Y:S01]  /*8750*/  R2UR UR6, R8 ;  /* 0x00000000080672ca */ /* 0x000fe200000e0000 */
[----:B------:R-:W-:Y:S01]  /*8760*/  WARPGROUP.ARRIVE ;  /* 0x00000000000079c5 */ /* 0x000fe20000000000 */
[----:B------:R-:W-:Y:S01]  /*8770*/  R2UR UR7, R9 ;  /* 0x00000000090772ca */ /* 0x000fe200000e0000 */
[----:B------:R-:W-:Y:S01]  /*8780*/  IMAD.MOV.U32 R7, RZ, RZ, -0x7fffffe0 ;  /* 0x80000020ff077424 */ /* 0x000fe200078e00ff */
[----:B------:R-:W-:Y:S01]  /*8790*/  R2UR UR4, R4 ;  /* 0x00000000040472ca */ /* 0x000fe200000e0000 */
[----:B------:R-:W-:Y:S01]  /*87a0*/  IMAD.MOV.U32 R11, RZ, RZ, -0x7fffffe0 ;  /* 0x80000020ff0b7424 */ /* 0x000fe200078e00ff */
[----:B------:R-:W-:Y:S01]  /*87b0*/  R2UR UR5, R5 ;  /* 0x00000000050572ca */ /* 0x000fe200000e0000 */
[----:B------:R-:W3:Y:S04]  /*87c0*/  LDL R110, [R1+0x3c] ;  /* 0x00003c00016e7983 */ /* 0x000ee80000100800 */
[----:B------:R-:W4:Y:S04]  /*87d0*/  LDL R106, [R1+0x30] ;  /* 0x00003000016a7983 */ /* 0x000f280000100800 */
[----:B------:R-:W5:Y:S04]  /*87e0*/  LDL R15, [R1+0x40] ;  /* 0x00004000010f7983 */ /* 0x000f680000100800 */
[----:B------:R-:W4:Y:S01]  /*87f0*/  LDL R108, [R1+0x24] ;  /* 0x00002400016c7983 */ /* 0x000f220000100800 */
[----:B------:R-:W-:Y:S01]  /*8800*/  QGMMA.64x32x32.F32.E4M3.E4M3 R88, gdesc[UR4], RZ, !UPT, gsb0 ;  /* 0x00600000045879f3 */ /* 0x000fe2000c0008ff */
[----:B------:R-:W-:Y:S01]  /*8810*/  VIADD R6, R8, 0x80 ;  /* 0x0000008008067836 */ /* 0x000fe20000000000 */
[----:B------:R-:W-:Y:S01]  /*8820*/  R2UR UR7, R7 ;  /* 0x00000000070772ca */ /* 0x000fe200000e0000 */
[----:B------:R-:W-:Y:S01]  /*8830*/  IMAD.MOV.U32 R13, RZ, RZ, -0x7fffffe0 ;  /* 0x80000020ff0d7424 */ /* 0x000fe200078e00ff */
[----:B------:R-:W-:Y:S01]  /*8840*/  R2UR UR4, R4 ;  /* 0x00000000040472ca */ /* 0x000fe200000e0000 */
[----:B--2---:R-:W0:Y:S01]  /*8850*/  LDC R0, c[0x0][0x448] ;  /* 0x00011200ff007b82 */ /* 0x004e220000000800 */
[----:B------:R-:W-:-:S02]  /*8860*/  R2UR UR6, R6 ;  /* 0x00000000060672ca */ /* 0x000fc400000e0000 */
        /* <DEDUP_REMOVED lines=30> */
[----:B------:R-:W-:Y:S02]  /*8a50*/  VIADD R6, R4, 0x2 ;  /* 0x0000000204067836 */ /* 0x000fe40000000000 */
[----:B------:R-:W-:Y:S02]  /*8a60*/  IMAD.MOV.U32 R11, RZ, RZ, -0x7fffffe0 ;  /* 0x80000020ff0b7424 */ /* 0x000fe400078e00ff */
[----:B------:R-:W-:Y:S01]  /*8a70*/  IMAD.MOV.U32 R7, RZ, RZ, -0x7fffffe0 ;  /* 0x80000020ff077424 */ /* 0x000fe200078e00ff */
[----:B------:R-:W-:Y:S02]  /*8a80*/  R2UR UR18, R10 ;  /* 0x000000000a1272ca */ /* 0x000fe400000e0000 */
[----:B------:R-:W-:-:S02]  /*8a90*/  R2UR UR19, R11 ;  /* 0x000000000b1372ca */ /* 0x000fc400000e0000 */
[----:B------:R-:W-:Y:S02]  /*8aa0*/  R2UR UR16, R6 ;  /* 0x00000000061072ca */ /* 0x000fe400000e0000 */
[----:B------:R-:W-:Y:S01]  /*8ab0*/  R2UR UR17, R7 ;  /* 0x00000000071172ca */ /* 0x000fe200000e0000 */
[----:B------:R-:W-:Y:S02]  /*8ac0*/  WARPGROUP.DEPBAR.LE gsb0, 0x0 ;  /* 0x00008000000079c5 */ /* 0x000fe40000010000 */
[----:B------:R-:W-:-:S10]  /*8ad0*/  WARPGROUP.ARRIVE ;  /* 0x00000000000079c5 */ /* 0x000fd40000000000 */
[----:B------:R-:W-:Y:S01]  /*8ae0*/  QGMMA.64x32x32.F32.E4M3.E4M3 R88, gdesc[UR16], R88, gsb0 ;  /* 0x00600000105879f3 */ /* 0x000fe20008000858 */
        /* <DEDUP_REMOVED lines=8> */
[----:B------:R-:W-:Y:S01]  /*8b70*/  QGMMA.64x32x32.F32.E4M3.E4M3 R72, gdesc[UR4], R72, gsb0 ;  /* 0x00600000044879f3 */ /* 0x000fe20008000848 */
[----:B------:R-:W-:Y:S02]  /*8b80*/  VIADD R10, R8, 0x102 ;  /* 0x00000102080a7836 */ /* 0x000fe40000000000 */
[----:B------:R-:W-:Y:S01]  /*8b90*/  IMAD.MOV.U32 R11, RZ, RZ, -0x7fffffe0 ;  /* 0x80000020ff0b7424 */ /* 0x000fe200078e00ff */
[----:B------:R-:W-:Y:S02]  /*8ba0*/  R2UR UR4, R6 ;  /* 0x00000000060472ca */ /* 0x000fe400000e0000 */
[----:B------:R-:W-:Y:S02]  /*8bb0*/  R2UR UR6, R10 ;  /* 0x000000000a0672ca */ /* 0x000fe400000e0000 */
[----:B------:R-:W-:Y:S02]  /*8bc0*/  R2UR UR7, R11 ;  /* 0x000000000b0772ca */ /* 0x000fe400000e0000 */
[----:B------:R-:W-:-:S02]  /*8bd0*/  R2UR UR5, R7 ;  /* 0x00000000070572ca */ /* 0x000fc400000e0000 */
[----:B0-----:R-:W-:-:S13]  /*8be0*/  ISETP.NE.AND P0, PT, R0, 0x1, PT ;  /* 0x000000010000780c */ /* 0x001fda0003f05270 */
[----:B------:R-:W0:Y:S08]  /*8bf0*/  @P0 LDC R9, c[0x0][0x44c] ;  /* 0x00011300ff090b82 */ /* 0x000e300000000800 */
[----:B------:R-:W1:Y:S01]  /*8c00*/  @P0 LDC R12, c[0x0][0x450] ;  /* 0x00011400ff0c0b82 */ /* 0x000e620000000800 */
[----:B------:R-:W-:Y:S02]  /*8c10*/  WARPGROUP.DEPBAR.LE gsb0, 0x0 ;  /* 0x00008000000079c5 */ /* 0x000fe40000010000 */
[----:B------:R-:W-:-:S06]  /*8c20*/  WARPGROUP.ARRIVE ;  /* 0x00000000000079c5 */ /* 0x000fcc0000000000 */
[----:B------:R-:W-:Y:S01]  /*8c30*/  QGMMA.64x32x32.F32.E4M3.E4M3 R56, gdesc[UR4], R56, gsb0 ;  /* 0x00600000043879f3 */ /* 0x000fe20008000838 */
[----:B---3--:R-:W-:-:S04]  /*8c40*/  IMAD.IADD R0, R14, 0x1, R110 ;  /* 0x000000010e007824 */ /* 0x008fc800078e026e */
[----:B0-----:R-:W-:-:S05]  /*8c50*/  @P0 IMAD.HI.U32 R9, R0, R9, RZ ;  /* 0x0000000900090227 */ /* 0x001fca00078e00ff */
[----:B-1----:R-:W-:-:S05]  /*8c60*/  @P0 SHF.R.U32.HI R0, RZ, R12, R9 ;  /* 0x0000000cff000219 */ /* 0x002fca0000011609 */
[----:B------:R-:W0:Y:S01]  /*8c70*/  SHFL.IDX PT, R14, R0, 0x1, 0x1c1f ;  /* 0x003c1f00000e7f89 */ /* 0x000e2200000e0000 */
[----:B------:R-:W-:Y:S02]  /*8c80*/  IMAD R9, R104, -0xa0, RZ ;  /* 0xffffff6068097824 */ /* 0x000fe400078e02ff */
[----:B------:R-:W-:Y:S02]  /*8c90*/  VIADD R10, R8, 0x182 ;  /* 0x00000182080a7836 */ /* 0x000fe40000000000 */
[----:B------:R-:W-:Y:S01]  /*8ca0*/  IMAD.MOV.U32 R11, RZ, RZ, -0x7fffffe0 ;  /* 0x80000020ff0b7424 */ /* 0x000fe200078e00ff */
[----:B-----5:R-:W-:Y:S01]  /*8cb0*/  IADD3 R9, -R15, 0xa1, R9 ;  /* 0x000000a10f097810 */ /* 0x020fe20007ffe109 */
[----:B----4-:R-:W-:Y:S01]  /*8cc0*/  IMAD R13, R104, -0xa0, R106 ;  /* 0xffffff60680d7824 */ /* 0x010fe200078e026a */
[----:B------:R-:W-:Y:S02]  /*8cd0*/  R2UR UR6, R10 ;  /* 0x000000000a0672ca */ /* 0x000fe400000e0000 */
[----:B------:R-:W-:-:S02]  /*8ce0*/  R2UR UR7, R11 ;  /* 0x000000000b0772ca */ /* 0x000fc400000e0000 */
[----:B------:R-:W-:Y:S02]  /*8cf0*/  R2UR UR4, R6 ;  /* 0x00000000060472ca */ /* 0x000fe400000e0000 */
[----:B------:R-:W-:Y:S02]  /*8d00*/  R2UR UR5, R7 ;  /* 0x00000000070572ca */ /* 0x000fe400000e0000 */
[----:B------:R-:W-:Y:S02]  /*8d10*/  IADD3 R13, -R15, 0xa0, R13 ;  /* 0x000000a00f0d7810 */ /* 0x000fe40007ffe10d */
[----:B------:R-:W-:-:S04]  /*8d20*/  IADD3 R12, -R108, R9, R106 ;  /* 0x000000096c0c7210 */ /* 0x000fc80007ffe16a */
[----:B0-----:R-:W-:-:S04]  /*8d30*/  VIADDMNMX R14, R14, R12, R13, PT ;  /* 0x0000000c0e0e7246 */ /* 0x001fc8000380010d */
[C---:B------:R-:W-:Y:S02]  /*8d40*/  ISETP.GT.AND P3, PT, R14.reuse, RZ, PT ;  /* 0x000000ff0e00720c */ /* 0x040fe40003f64270 */
[C---:B------:R-:W-:Y:S02]  /*8d50*/  ISETP.GT.AND P4, PT, R14.reuse, 0x1, PT ;  /* 0x000000010e00780c */ /* 0x040fe40003f84270 */
[----:B------:R-:W-:Y:S02]  /*8d60*/  ISETP.GT.AND P5, PT, R14, 0x8, PT ;  /* 0x000000080e00780c */ /* 0x000fe40003fa4270 */
[----:B------:R-:W-:Y:S01]  /*8d70*/  FSEL R15, R90, -INF , P3 ;  /* 0xff8000005a0f7808 */ /* 0x000fe20001800000 */
[----:B------:R-:W-:Y:S02]  /*8d80*/  WARPGROUP.DEPBAR.LE gsb0, 0x0 ;  /* 0x00008000000079c5 */ /* 0x000fe40000010000 */
[----:B------:R-:W-:Y:S01]  /*8d90*/  WARPGROUP.ARRIVE ;  /* 0x00000000000079c5 */ /* 0x000fe20000000000 */
[----:B------:R-:W-:-:S05]  /*8da0*/  FSEL R91, R91, -INF , P4 ;  /* 0xff8000005b5b7808 */ /* 0x000fca0002000000 */
[----:B------:R-:W-:Y:S01]  /*8db0*/  QGMMA.64x32x32.F32.E4M3.E4M3 R40, gdesc[UR4], R40, gsb0 ;  /* 0x00600000042879f3 */ /* 0x000fe20008000828 */
        /* <DEDUP_REMOVED lines=32> */
[----:B------:R-:W-:Y:S01]  /*8fc0*/  FMNMX.FTZ R20, R79, R20, !PT ;  /* 0x000000144f147209 */ /* 0x000fe20007810000 */
[----:B------:R-:W-:Y:S02]  /*8fd0*/  VIADD R8, R8, 0x202 ;  /* 0x0000020208087836 */ /* 0x000fe40000000000 */
[----:B------:R-:W-:Y:S01]  /*8fe0*/  IMAD.MOV.U32 R9, RZ, RZ, -0x7fffffe0 ;  /* 0x80000020ff097424 */ /* 0x000fe200078e00ff */
[----:B------:R-:W-:Y:S02]  /*8ff0*/  ISETP.GT.AND P4, PT, R14, 0x38, PT ;  /* 0x000000380e00780c */ /* 0x000fe40003f84270 */
[----:B------:R-:W-:-:S02]  /*9000*/  FSEL R83, R83, -INF , P3 ;  /* 0xff80000053537808 */ /* 0x000fc40001800000 */
[----:B------:R-:W-:Y:S02]  /*9010*/  FMNMX.FTZ R20, R111, R20, !PT ;  /* 0x000000146f147209 */ /* 0x000fe40007810000 */
[----:B------:R-:W-:Y:S02]  /*9020*/  R2UR UR6, R8 ;  /* 0x00000000080672ca */ /* 0x000fe400000e0000 */
[----:B------:R-:W-:Y:S02]  /*9030*/  R2UR UR7, R9 ;  /* 0x00000000090772ca */ /* 0x000fe400000e0000 */
[----:B------:R-:W-:Y:S02]  /*9040*/  R2UR UR4, R6 ;  /* 0x00000000060472ca */ /* 0x000fe400000e0000 */
[----:B------:R-:W-:Y:S02]  /*9050*/  R2UR UR5, R7 ;  /* 0x00000000070572ca */ /* 0x000fe400000e0000 */
[----:B------:R-:W-:-:S02]  /*9060*/  ISETP.GT.AND P3, PT, R14, 0x39, PT ;  /* 0x000000390e00780c */ /* 0x000fc40003f64270 */
[----:B------:R-:W-:Y:S02]  /*9070*/  FSEL R9, R86, -INF , P4 ;  /* 0xff80000056097808 */ /* 0x000fe40002000000 */
[----:B------:R-:W-:Y:S01]  /*9080*/  FMNMX.FTZ R20, R83, R20, !PT ;  /* 0x0000001453147209 */ /* 0x000fe20007810000 */
[----:B------:R-:W-:Y:S02]  /*9090*/  WARPGROUP.DEPBAR.LE gsb0, 0x0 ;  /* 0x00008000000079c5 */ /* 0x000fe40000010000 */
[C---:B------:R-:W-:Y:S02]  /*90a0*/  ISETP.GT.AND P4, PT, R14.reuse, 0x40, PT ;  /* 0x000000400e00780c */ /* 0x040fe40003f84270 */
[----:B------:R-:W-:Y:S02]  /*90b0*/  FSEL R87, R87, -INF , P3 ;  /* 0xff80000057577808 */ /* 0x000fe40001800000 */
[----:B------:R-:W-:Y:S01]  /*90c0*/  FMNMX.FTZ R20, R9, R20, !PT ;  /* 0x0000001409147209 */ /* 0x000fe20007810000 */
[----:B------:R-:W-:Y:S01]  /*90d0*/  WARPGROUP.ARRIVE ;  /* 0x00000000000079c5 */ /* 0x000fe20000000000 */
[----:B------:R-:W-:-:S02]  /*90e0*/  ISETP.GT.AND P3, PT, R14, 0x41, PT ;  /* 0x000000410e00780c */ /* 0x000fc40003f64270 */
[----:B------:R-:W-:Y:S02]  /*90f0*/  FSEL R113, R58, -INF , P4 ;  /* 0xff8000003a717808 */ /* 0x000fe40002000000 */
[----:B------:R-:W-:Y:S01]  /*9100*/  FMNMX.FTZ R20, R87, R20, !PT ;  /* 0x0000001457147209 */ /* 0x000fe20007810000 */
[----:B------:R-:W-:Y:S01]  /*9110*/  QGMMA.64x32x32.F32.E4M3.E4M3 R24, gdesc[UR4], R24, gsb0 ;  /* 0x00600000041879f3 */ /* 0x000fe20008000818 */
[C---:B------:R-:W-:Y:S02]  /*9120*/  ISETP.GT.AND P4, PT, R14.reuse, 0x48, PT ;  /* 0x000000480e00780c */ /* 0x040fe40003f84270 */
[----:B------:R-:W-:Y:S02]  /*9130*/  FSEL R59, R59, -INF , P3 ;  /* 0xff8000003b3b7808 */ /* 0x000fe40001800000 */
[----:B------:R-:W-:Y:S02]  /*9140*/  FMNMX.FTZ R20, R113, R20, !PT ;  /* 0x0000001471147209 */ /* 0x000fe40007810000 */
[----:B------:R-:W-:-:S02]  /*9150*/  ISETP.GT.AND P3, PT, R14, 0x49, PT ;  /* 0x000000490e00780c */ /* 0x000fc40003f64270 */
[----:B------:R-:W-:Y:S02]  /*9160*/  FSEL R115, R62, -INF , P4 ;  /* 0xff8000003e737808 */ /* 0x000fe40002000000 */
[----:B------:R-:W-:Y:S02]  /*9170*/  FMNMX.FTZ R20, R59, R20, !PT ;  /* 0x000000143b147209 */ /* 0x000fe40007810000 */
        /* <DEDUP_REMOVED lines=38> */
[----:B------:R-:W-:Y:S01]  /*93e0*/  FMNMX.FTZ R20, R127, R20, !PT ;  /* 0x000000147f147209 */ /* 0x000fe20007810000 */
[----:B------:R-:W-:Y:S02]  /*93f0*/  WARPGROUP.DEPBAR.LE gsb0, 0x0 ;  /* 0x00008000000079c5 */ /* 0x000fe40000010000 */
        /* <DEDUP_REMOVED lines=21> */
[----:B------:R-:W-:Y:S02]  /*9550*/  FSEL R39, R39, -INF , P3 ;  /* 0xff80000027277808 */ /* 0x000fe40001800000 */
[----:B------:R-:W-:-:S04]  /*9560*/  FMNMX.FTZ R20, R135, R20, !PT ;  /* 0x0000001487147209 */ /* 0x000fc80007810000 */
[----:B------:R-:W-:-:S05]  /*9570*/  FMNMX.FTZ R20, R39, R20, !PT ;  /* 0x0000001427147209 */ /* 0x000fca0007810000 */
[----:B------:R-:W0:Y:S04]  /*9580*/  SHFL.BFLY PT, R137, R20, 0x2, 0x1f ;  /* 0x0c401f0014897f89 */ /* 0x000e2800000e0000 */
[----:B------:R-:W1:Y:S01]  /*9590*/  SHFL.IDX PT, R0, R0, RZ, 0x1c1f ;  /* 0x001c1fff00007589 */ /* 0x000e6200000e0000 */
[----:B0-----:R-:W-:-:S05]  /*95a0*/  FMNMX.FTZ R14, R20, R137, !PT ;  /* 0x00000089140e7209 */ /* 0x001fca0007810000 */
[----:B------:R-:W0:Y:S01]  /*95b0*/  SHFL.BFLY PT, R137, R14, 0x1, 0x1f ;  /* 0x0c201f000e897f89 */ /* 0x000e2200000e0000 */
[----:B-1----:R-:W-:-:S04]  /*95c0*/  VIADDMNMX R12, R0, R12, R13, PT ;  /* 0x0000000c000c7246 */ /* 0x002fc8000380010d */
[C---:B------:R-:W-:Y:S02]  /*95d0*/  ISETP.GT.AND P4, PT, R12.reuse, 0x1, PT ;  /* 0x000000010c00780c */ /* 0x040fe40003f84270 */
[----:B------:R-:W-:Y:S02]  /*95e0*/  ISETP.GT.AND P5, PT, R12, 0x8, PT ;  /* 0x000000080c00780c */ /* 0x000fe40003fa4270 */
[----:B0-----:R-:W-:-:S04]  /*95f0*/  FMNMX.FTZ R8, R14, R137, !PT ;  /* 0x000000890e087209 */ /* 0x001fc80007810000 */
[----:B------:R-:W-:Y:S01]  /*9600*/  FSETP.NEU.FTZ.AND P3, PT, R8, -INF , PT ;  /* 0xff8000000800780b */ /* 0x000fe20003f7d000 */
[----:B------:R-:W-:-:S05]  /*9610*/  FFMA.FTZ R137, R2, R8, -8 ;  /* 0xc100000002897423 */ /* 0x000fca0000010008 */
[----:B------:R-:W-:Y:S02]  /*9620*/  FSEL R137, R137, RZ, P3 ;  /* 0x000000ff89897208 */ /* 0x000fe40001800000 */
[----:B------:R-:W-:-:S03]  /*9630*/  ISETP.GT.AND P3, PT, R12, RZ, PT ;  /* 0x000000ff0c00720c */ /* 0x000fc60003f64270 */
[C-C-:B------:R-:W-:Y:S01]  /*9640*/  FFMA.FTZ R10, R2.reuse, R15, -R137.reuse ;  /* 0x0000000f020a7223 */ /* 0x140fe20000010889 */
[----:B------:R-:W-:-:S01]  /*9650*/  FFMA.FTZ R15, R2, R91, -R137 ;  /* 0x0000005b020f7223 */ /* 0x000fc20000010889 */
[----:B------:R-:W-:Y:S02]  /*9660*/  FSEL R91, R88, -INF , P3 ;  /* 0xff800000585b7808 */ /* 0x000fe40001800000 */
[----:B------:R-:W-:Y:S01]  /*9670*/  FSEL R89, R89, -INF , P4 ;  /* 0xff80000059597808 */ /* 0x000fe20002000000 */
[C-C-:B------:R-:W-:Y:S01]  /*9680*/  FFMA.FTZ R26, R2.reuse, R21, -R137.reuse ;  /* 0x00000015021a7223 */ /* 0x140fe20000010889 */
[----:B------:R-:W-:-:S01]  /*9690*/  FFMA.FTZ R21, R2, R95, -R137 ;  /* 0x0000005f02157223 */ /* 0x000fc20000010889 */
[----:B------:R-:W-:Y:S02]  /*96a0*/  ISETP.GT.AND P3, PT, R12, 0x9, PT ;  /* 0x000000090c00780c */ /* 0x000fe40003f64270 */
[----:B------:R-:W-:Y:S02]  /*96b0*/  FSEL R95, R92, -INF , P5 ;  /* 0xff8000005c5f7808 */ /* 0x000fe40002800000 */
[----:B------:R-:W-:Y:S01]  /*96c0*/  FMNMX.FTZ R0, R91, R89, !PT ;  /* 0x000000595b007209 */ /* 0x000fe20007810000 */
[----:B------:R-:W-:-:S01]  /*96d0*/  FFMA.FTZ R99, R2, R99, -R137 ;  /* 0x0000006302637223 */ /* 0x000fc20000010889 */
[----:B------:R-:W-:-:S02]  /*96e0*/  ISETP.GT.AND P4, PT, R12, 0x10, PT ;  /* 0x000000100c00780c */ /* 0x000fc40003f84270 */
[----:B------:R-:W-:Y:S02]  /*96f0*/  FSEL R93, R93, -INF , P3 ;  /* 0xff8000005d5d7808 */ /* 0x000fe40001800000 */
[----:B------:R-:W-:Y:S01]  /*9700*/  FMNMX.FTZ R0, R95, R0, !PT ;  /* 0x000000005f007209 */ /* 0x000fe20007810000 */
[----:B------:R0:W-:Y:S01]  /*9710*/  MUFU.EX2 R13, R99 ;  /* 0x00000063000d7308 */ /* 0x0001e20000000800 */
[----:B------:R-:W-:Y:S02]  /*9720*/  ISETP.GT.AND P3, PT, R12, 0x11, PT ;  /* 0x000000110c00780c */ /* 0x000fe40003f64270 */
[----:B------:R-:W-:Y:S02]  /*9730*/  FMNMX.FTZ R0, R93, R0, !PT ;  /* 0x000000005d007209 */ /* 0x000fe40007810000 */
[----:B------:R-:W-:Y:S02]  /*9740*/  FSEL R97, R97, -INF , P3 ;  /* 0xff80000061617808 */ /* 0x000fe40001800000 */
[----:B0-----:R-:W-:-:S02]  /*9750*/  FSEL R99, R96, -INF , P4 ;  /* 0xff80000060637808 */ /* 0x001fc40002000000 */
[C---:B------:R-:W-:Y:S02]  /*9760*/  ISETP.GT.AND P4, PT, R12.reuse, 0x18, PT ;  /* 0x000000180c00780c */ /* 0x040fe40003f84270 */
[----:B------:R-:W-:Y:S01]  /*9770*/  FMNMX.FTZ R0, R99, R0, !PT ;  /* 0x0000000063007209 */ /* 0x000fe20007810000 */
[----:B------:R0:W-:Y:S01]  /*9780*/  MUFU.EX2 R14, R26 ;  /* 0x0000001a000e7308 */ /* 0x0001e20000000800 */
[----:B------:R-:W-:Y:S02]  /*9790*/  ISETP.GT.AND P3, PT, R12, 0x19, PT ;  /* 0x000000190c00780c */ /* 0x000fe40003f64270 */
[----:B------:R-:W-:Y:S02]  /*97a0*/  FMNMX.FTZ R0, R97, R0, !PT ;  /* 0x0000000061007209 */ /* 0x000fe40007810000 */
[----:B------:R-:W-:Y:S01]  /*97b0*/  FSEL R101, R101, -INF , P3 ;  /* 0xff80000065657808 */ /* 0x000fe20001800000 */
[----:B0-----:R-:W-:Y:S01]  /*97c0*/  FFMA.FTZ R26, R2, R103, -R137 ;  /* 0x00000067021a7223 */ /* 0x001fe20000010889 */
[----:B------:R-:W-:-:S02]  /*97d0*/  FSEL R103, R100, -INF , P4 ;  /* 0xff80000064677808 */ /* 0x000fc40002000000 */
[----:B------:R-:W-:Y:S02]  /*97e0*/  ISETP.GT.AND P3, PT, R12, 0x20, PT ;  /* 0x000000200c00780c */ /* 0x000fe40003f64270 */
[----:B------:R-:W-:Y:S01]  /*97f0*/  FMNMX.FTZ R0, R103, R0, !PT ;  /* 0x0000000067007209 */ /* 0x000fe20007810000 */
[----:B------:R-:W-:Y:S01]  /*9800*/  FFMA.FTZ R20, R2, R105, -R137 ;  /* 0x0000006902147223 */ /* 0x000fe20000010889 */
[----:B------:R-:W-:Y:S02]  /*9810*/  ISETP.GT.AND P4, PT, R12, 0x21, PT ;  /* 0x000000210c00780c */ /* 0x000fe40003f84270 */
[----:B------:R-:W-:Y:S02]  /*9820*/  FSEL R105, R72, -INF , P3 ;  /* 0xff80000048697808 */ /* 0x000fe40001800000 */
[----:B------:R-:W-:Y:S02]  /*9830*/  FMNMX.FTZ R0, R101, R0, !PT ;  /* 0x0000000065007209 */ /* 0x000fe40007810000 */
[----:B------:R-:W-:-:S02]  /*9840*/  ISETP.GT.AND P3, PT, R12, 0x28, PT ;  /* 0x000000280c00780c */ /* 0x000fc40003f64270 */
[----:B------:R-:W-:Y:S02]  /*9850*/  FSEL R73, R73, -INF , P4 ;  /* 0xff80000049497808 */ /* 0x000fe40002000000 */
[----:B------:R-:W-:Y:S01]  /*9860*/  FMNMX.FTZ R0, R105, R0, !PT ;  /* 0x0000000069007209 */ /* 0x000fe20007810000 */
[----:B------:R-:W-:-:S01]  /*9870*/  FFMA.FTZ R30, R2, R107, -R137 ;  /* 0x0000006b021e7223 */ /* 0x000fc20000010889 */
[----:B------:R-:W-:Y:S02]  /*9880*/  ISETP.GT.AND P4, PT, R12, 0x29, PT ;  /* 0x000000290c00780c */ /* 0x000fe40003f84270 */
[----:B------:R-:W-:Y:S02]  /*9890*/  FSEL R107, R76, -INF , P3 ;  /* 0xff8000004c6b7808 */ /* 0x000fe40001800000 */
[----:B------:R-:W-:Y:S02]  /*98a0*/  FMNMX.FTZ R0, R73, R0, !PT ;  /* 0x0000000049007209 */ /* 0x000fe40007810000 */
[----:B------:R-:W-:-:S02]  /*98b0*/  ISETP.GT.AND P3, PT, R12, 0x30, PT ;  /* 0x000000300c00780c */ /* 0x000fc40003f64270 */
[----:B------:R-:W-:Y:S02]  /*98c0*/  FSEL R77, R77, -INF , P4 ;  /* 0xff8000004d4d7808 */ /* 0x000fe40002000000 */
        /* <DEDUP_REMOVED lines=12> */
[----:B------:R-:W-:-:S02]  /*9990*/  FSEL R85, R85, -INF , P4 ;  /* 0xff80000055557808 */ /* 0x000fc40002000000 */
[C---:B------:R-:W-:Y:S02]  /*99a0*/  ISETP.GT.AND P3, PT, R12.reuse, 0x40, PT ;  /* 0x000000400c00780c */ /* 0x040fe40003f64270 */
        /* <DEDUP_REMOVED lines=77> */
[----:B------:R-:W-:-:S04]  /*9e80*/  FMNMX.FTZ R0, R121, R0, !PT ;  /* 0x0000000079007209 */ /* 0x000fc80007810000 */
[----:B------:R-:W-:Y:S01]  /*9e90*/  FMNMX.FTZ R0, R37, R0, !PT ;  /* 0x0000000025007209 */ /* 0x000fe20007810000 */
[----:B------:R-:W-:-:S04]  /*9ea0*/  FFMA.FTZ R12, R2, R123, -R137 ;  /* 0x0000007b020c7223 */ /* 0x000fc80000010889 */
[----:B------:R-:W0:Y:S02]  /*9eb0*/  SHFL.BFLY PT, R123, R0, 0x2, 0x1f ;  /* 0x0c401f00007b7f89 */ /* 0x000e2400000e0000 */
[----:B0-----:R-:W-:-:S05]  /*9ec0*/  FMNMX.FTZ R123, R0, R123, !PT ;  /* 0x0000007b007b7209 */ /* 0x001fca0007810000 */
[----:B------:R-:W0:Y:S01]  /*9ed0*/  SHFL.BFLY PT, R0, R123, 0x1, 0x1f ;  /* 0x0c201f007b007f89 */ /* 0x000e2200000e0000 */
[----:B------:R-:W-:Y:S08]  /*9ee0*/  MUFU.EX2 R10, R10 ;  /* 0x0000000a000a7308 */ /* 0x000ff00000000800 */
[----:B------:R-:W1:Y:S01]  /*9ef0*/  MUFU.EX2 R15, R15 ;  /* 0x0000000f000f7308 */ /* 0x000e620000000800 */
[----:B0-----:R-:W-:-:S04]  /*9f00*/  FMNMX.FTZ R0, R123, R0, !PT ;  /* 0x000000007b007209 */ /* 0x001fc80007810000 */
[----:B------:R-:W-:Y:S01]  /*9f10*/  FSETP.NEU.FTZ.AND P3, PT, R0, -INF , PT ;  /* 0xff8000000000780b */ /* 0x000fe20003f7d000 */
[----:B------:R-:W-:-:S05]  /*9f20*/  FFMA.FTZ R56, R2, R0, -8 ;  /* 0xc100000002387423 */ /* 0x000fca0000010000 */
[----:B------:R-:W-:Y:S01]  /*9f30*/  FSEL R56, R56, RZ, P3 ;  /* 0x000000ff38387208 */ /* 0x000fe20001800000 */
[----:B------:R-:W0:Y:S04]  /*9f40*/  MUFU.EX2 R21, R21 ;  /* 0x0000001500157308 */ /* 0x000e280000000800 */
[----:B------:R-:W-:-:S01]  /*9f50*/  FFMA.FTZ R58, R2, R91, -R56 ;  /* 0x0000005b023a7223 */ /* 0x000fc20000010838 */
[C-C-:B------:R-:W-:Y:S01]  /*9f60*/  FFMA.FTZ R89, R2.reuse, R89, -R56.reuse ;  /* 0x0000005902597223 */ /* 0x140fe20000010838 */
[----:B------:R-:W-:-:S01]  /*9f70*/  FFMA.FTZ R60, R2, R95, -R56 ;  /* 0x0000005f023c7223 */ /* 0x000fc20000010838 */
[C-C-:B------:R-:W-:Y:S01]  /*9f80*/  FFMA.FTZ R91, R2.reuse, R93, -R56.reuse ;  /* 0x0000005d025b7223 */ /* 0x140fe20000010838 */
[----:B------:R-:W-:-:S02]  /*9f90*/  FFMA.FTZ R93, R2, R97, -R56 ;  /* 0x00000061025d7223 */ /* 0x000fc40000010838 */
[----:B------:R-:W-:Y:S01]  /*9fa0*/  MUFU.EX2 R58, R58 ;  /* 0x0000003a003a7308 */ /* 0x000fe20000000800 */
[----:B------:R-:W-:-:S01]  /*9fb0*/  FFMA.FTZ R97, R2, R77, -R56 ;  /* 0x0000004d02617223 */ /* 0x000fc20000010838 */
[C-C-:B------:R-:W-:Y:S01]  /*9fc0*/  FFMA.FTZ R77, R2.reuse, R81, -R56.reuse ;  /* 0x00000051024d7223 */ /* 0x140fe20000010838 */
[----:B------:R-:W-:-:S05]  /*9fd0*/  FFMA.FTZ R81, R2, R85, -R56 ;  /* 0x0000005502517223 */ /* 0x000fca0000010838 */
[----:B------:R-:W2:Y:S01]  /*9fe0*/  MUFU.EX2 R89, R89 ;  /* 0x0000005900597308 */ /* 0x000ea20000000800 */
[----:B------:R-:W-:-:S01]  /*9ff0*/  FFMA.FTZ R85, R2, R61, -R56 ;  /* 0x0000003d02557223 */ /* 0x000fc20000010838 */
[C-C-:B------:R-:W-:Y:S01]  /*a000*/  FFMA.FTZ R62, R2.reuse, R99, -R56.reuse ;  /* 0x00000063023e7223 */ /* 0x140fe20000010838 */
[----:B------:R-:W-:-:S05]  /*a010*/  FFMA.FTZ R61, R2, R87, -R56 ;  /* 0x00000057023d7223 */ /* 0x000fca0000010838 */
[----:B------:R-:W3:Y:S01]  /*a020*/  MUFU.EX2 R20, R20 ;  /* 0x0000001400147308 */ /* 0x000ee20000000800 */
[----:B-1----:R-:W-:-:S01]  /*a030*/  FADD.FTZ R87, R10, R15 ;  /* 0x0000000f0a577221 */ /* 0x002fc20000010000 */
[----:B------:R-:W-:-:S06]  /*a040*/  FFMA.FTZ R11, R2, R11, -R137 ;  /* 0x0000000b020b7223 */ /* 0x000fcc0000010889 */
[----:B------:R-:W1:Y:S01]  /*a050*/  MUFU.EX2 R60, R60 ;  /* 0x0000003c003c7308 */ /* 0x000e620000000800 */
[----:B------:R-:W-:-:S01]  /*a060*/  FADD.FTZ R82, R14, R87 ;  /* 0x000000570e527221 */ /* 0x000fc20000010000 */
[----:B------:R-:W-:-:S06]  /*a070*/  FFMA.FTZ R64, R2, R103, -R56 ;  /* 0x0000006702407223 */ /* 0x000fcc0000010838 */
[----:B------:R-:W4:Y:S01]  /*a080*/  MUFU.EX2 R91, R91 ;  /* 0x0000005b005b7308 */ /* 0x000f220000000800 */
[----:B0-----:R-:W-:-:S01]  /*a090*/  FADD.FTZ R87, R21, R82 ;  /* 0x0000005215577221 */ /* 0x001fc20000010000 */
[----:B------:R-:W-:Y:S01]  /*a0a0*/  FFMA.FTZ R80, R2, R69, -R56 ;  /* 0x0000004502507223 */ /* 0x000fe20000010838 */
[----:B--2---:R-:W-:-:S05]  /*a0b0*/  FADD.FTZ R69, R58, R89 ;  /* 0x000000593a457221 */ /* 0x004fca0000010000 */
[----:B------:R-:W0:Y:S01]  /*a0c0*/  MUFU.EX2 R62, R62 ;  /* 0x0000003e003e7308 */ /* 0x000e220000000800 */
[----:B------:R-:W-:-:S01]  /*a0d0*/  FFMA.FTZ R95, R2, R101, -R56 ;  /* 0x00000065025f7223 */ /* 0x000fc20000010838 */
[----:B---3--:R-:W-:-:S06]  /*a0e0*/  FADD.FTZ R84, R20, R87 ;  /* 0x0000005714547221 */ /* 0x008fcc0000010000 */
[----:B------:R-:W2:Y:S01]  /*a0f0*/  MUFU.EX2 R11, R11 ;  /* 0x0000000b000b7308 */ /* 0x000ea20000000800 */
[----:B------:R-:W-:-:S01]  /*a100*/  FFMA.FTZ R75, R2, R75, -R137 ;  /* 0x0000004b024b7223 */ /* 0x000fc20000010889 */
[----:B-1----:R-:W-:-:S06]  /*a110*/  FADD.FTZ R86, R60, R69 ;  /* 0x000000453c567221 */ /* 0x002fcc0000010000 */
[----:B------:R-:W1:Y:S01]  /*a120*/  MUFU.EX2 R93, R93 ;  /* 0x0000005d005d7308 */ /* 0x000e620000000800 */
[----:B------:R-:W-:-:S01]  /*a130*/  FFMA.FTZ R66, R2, R105, -R56 ;  /* 0x0000006902427223 */ /* 0x000fc20000010838 */
[----:B------:R-:W-:Y:S01]  /*a140*/  FADD.FTZ R88, R13, R84 ;  /* 0x000000540d587221 */ /* 0x000fe20000010000 */
[----:B------:R-:W-:-:S05]  /*a150*/  FFMA.FTZ R84, R2, R45, -R56 ;  /* 0x0000002d02547223 */ /* 0x000fca0000010838 */
[----:B------:R-:W3:Y:S01]  /*a160*/  MUFU.EX2 R26, R26 ;  /* 0x0000001a001a7308 */ /* 0x000ee20000000800 */
[----:B----4-:R-:W-:-:S01]  /*a170*/  FADD.FTZ R45, R91, R86 ;  /* 0x000000565b2d7221 */ /* 0x010fc20000010000 */
[----:B------:R-:W-:-:S06]  /*a180*/  FFMA.FTZ R73, R2, R73, -R56 ;  /* 0x0000004902497223 */ /* 0x000fcc0000010838 */
[----:B------:R-:W4:Y:S01]  /*a190*/  MUFU.EX2 R64, R64 ;  /* 0x0000004000407308 */ /* 0x000f220000000800 */
[----:B------:R-:W-:-:S01]  /*a1a0*/  FFMA.FTZ R79, R2, R79, -R137 ;  /* 0x0000004f024f7223 */ /* 0x000fc20000010889 */
[----:B0-----:R-:W-:-:S06]  /*a1b0*/  FADD.FTZ R86, R62, R45 ;  /* 0x0000002d3e567221 */ /* 0x001fcc0000010000 */
[----:B------:R-:W0:Y:S01]  /*a1c0*/  MUFU.EX2 R30, R30 ;  /* 0x0000001e001e7308 */ /* 0x000e220000000800 */
[----:B------:R-:W-:-:S07]  /*a1d0*/  FFMA.FTZ R68, R2, R107, -R56 ;  /* 0x0000006b02447223 */ /* 0x000fce0000010838 */
[----:B------:R-:W5:Y:S01]  /*a1e0*/  MUFU.EX2 R95, R95 ;  /* 0x0000005f005f7308 */ /* 0x000f620000000800 */
[----:B--2---:R-:W-:-:S01]  /*a1f0*/  FADD.FTZ R69, R11, R88 ;  /* 0x000000580b457221 */ /* 0x004fc20000010000 */
[----:B-1----:R-:W-:-:S06]  /*a200*/  FADD.FTZ R45, R93, R86 ;  /* 0x000000565d2d7221 */ /* 0x002fcc0000010000 */
[----:B------:R-:W1:Y:S08]  /*a210*/  MUFU.EX2 R75, R75 ;  /* 0x0000004b004b7308 */ /* 0x000e700000000800 */
[----:B------:R-:W2:Y:S01]  /*a220*/  MUFU.EX2 R66, R66 ;  /* 0x0000004200427308 */ /* 0x000ea20000000800 */
[----:B---3--:R-:W-:-:S01]  /*a230*/  FADD.FTZ R87, R26, R69 ;  /* 0x000000451a577221 */ /* 0x008fc20000010000 */
[----:B------:R-:W-:-:S06]  /*a240*/  FFMA.FTZ R83, R2, R83, -R137 ;  /* 0x0000005302537223 */ /* 0x000fcc0000010889 */
[----:B------:R-:W3:Y:S01]  /*a250*/  MUFU.EX2 R34, R34 ;  /* 0x0000002200227308 */ /* 0x000ee20000000800 */
[----:B----4-:R-:W-:-:S01]  /*a260*/  FADD.FTZ R86, R64, R45 ;  /* 0x0000002d40567221 */ /* 0x010fc20000010000 */
[----:B------:R-:W-:-:S06]  /*a270*/  FFMA.FTZ R70, R2, R109, -R56 ;  /* 0x0000006d02467223 */ /* 0x000fcc0000010838 */
[----:B------:R-:W4:Y:S01]  /*a280*/  MUFU.EX2 R73, R73 ;  /* 0x0000004900497308 */ /* 0x000f220000000800 */
[----:B------:R-:W-:-:S01]  /*a290*/  FFMA.FTZ R69, R2, R49, -R56 ;  /* 0x0000003102457223 */ /* 0x000fc20000010838 */
[----:B0-----:R-:W-:Y:S01]  /*a2a0*/  FADD.FTZ R88, R30, R87 ;  /* 0x000000571e587221 */ /* 0x001fe20000010000 */
[----:B------:R-:W-:-:S05]  /*a2b0*/  FFMA.FTZ R49, R2, R25, -R56 ;  /* 0x0000001902317223 */ /* 0x000fca0000010838 */
[----:B------:R-:W0:Y:S01]  /*a2c0*/  MUFU.EX2 R79, R79 ;  /* 0x0000004f004f7308 */ /* 0x000e220000000800 */
[----:B------:R-:W-:-:S01]  /*a2d0*/  FFMA.FTZ R9, R2, R9, -R137 ;  /* 0x0000000902097223 */ /* 0x000fc20000010889 */
[----:B-----5:R-:W-:-:S06]  /*a2e0*/  FADD.FTZ R25, R95, R86 ;  /* 0x000000565f197221 */ /* 0x020fcc0000010000 */
[----:B------:R-:W5:Y:S01]  /*a2f0*/  MUFU.EX2 R68, R68 ;  /* 0x0000004400447308 */ /* 0x000f620000000800 */
[----:B-1----:R-:W-:-:S01]  /*a300*/  FADD.FTZ R45, R75, R88 ;  /* 0x000000584b2d7221 */ /* 0x002fc20000010000 */
[----:B--2---:R-:W-:-:S06]  /*a310*/  FADD.FTZ R86, R66, R25 ;  /* 0x0000001942567221 */ /* 0x004fcc0000010000 */
[----:B------:R-:W1:Y:S01]  /*a320*/  MUFU.EX2 R38, R38 ;  /* 0x0000002600267308 */ /* 0x000e620000000800 */
[----:B------:R-:W-:-:S07]  /*a330*/  FFMA.FTZ R74, R2, R111, -R56 ;  /* 0x0000006f024a7223 */ /* 0x000fce0000010838 */
[----:B------:R-:W2:Y:S01]  /*a340*/  MUFU.EX2 R97, R97 ;  /* 0x0000006100617308 */ /* 0x000ea20000000800 */
[----:B---3--:R-:W-:-:S01]  /*a350*/  FADD.FTZ R88, R34, R45 ;  /* 0x0000002d22587221 */ /* 0x008fc20000010000 */
[----:B----4-:R-:W-:-:S06]  /*a360*/  FADD.FTZ R87, R73, R86 ;  /* 0x0000005649577221 */ /* 0x010fcc0000010000 */
[----:B------:R-:W3:Y:S08]  /*a370*/  MUFU.EX2 R83, R83 ;  /* 0x0000005300537308 */ /* 0x000ef00000000800 */
[----:B------:R-:W4:Y:S01]  /*a380*/  MUFU.EX2 R70, R70 ;  /* 0x0000004600467308 */ /* 0x000f220000000800 */
[----:B0-----:R-:W-:-:S01]  /*a390*/  FADD.FTZ R25, R79, R88 ;  /* 0x000000584f197221 */ /* 0x001fc20000010000 */
[----:B------:R-:W-:-:S06]  /*a3a0*/  FFMA.FTZ R59, R2, R59, -R137 ;  /* 0x0000003b023b7223 */ /* 0x000fcc0000010889 */
[----:B------:R-:W0:Y:S01]  /*a3b0*/  MUFU.EX2 R9, R9 ;  /* 0x0000000900097308 */ /* 0x000e220000000800 */
[----:B-----5:R-:W-:-:S01]  /*a3c0*/  FADD.FTZ R86, R68, R87 ;  /* 0x0000005744567221 */ /* 0x020fc20000010000 */
[----:B------:R-:W-:-:S06]  /*a3d0*/  FFMA.FTZ R72, R2, R139, -R56 ;  /* 0x0000008b02487223 */ /* 0x000fcc0000010838 */
[----:B------:R-:W5:Y:S01]  /*a3e0*/  MUFU.EX2 R77, R77 ;  /* 0x0000004d004d7308 */ /* 0x000f620000000800 */
[----:B-1----:R-:W-:-:S01]  /*a3f0*/  FADD.FTZ R88, R38, R25 ;  /* 0x0000001926587221 */ /* 0x002fc20000010000 */
[----:B--2---:R-:W-:-:S06]  /*a400*/  FADD.FTZ R87, R97, R86 ;  /* 0x0000005661577221 */ /* 0x004fcc0000010000 */
[----:B------:R-:W1:Y:S01]  /*a410*/  MUFU.EX2 R42, R42 ;  /* 0x0000002a002a7308 */ /* 0x000e620000000800 */
[----:B------:R-:W-:-:S07]  /*a420*/  FFMA.FTZ R57, R2, R57, -R56 ;  /* 0x0000003902397223 */ /* 0x000fce0000010838 */
[----:B------:R-:W2:Y:S01]  /*a430*/  MUFU.EX2 R74, R74 ;  /* 0x0000004a004a7308 */ /* 0x000ea20000000800 */
[----:B---3--:R-:W-:-:S01]  /*a440*/  FADD.FTZ R88, R83, R88 ;  /* 0x0000005853587221 */ /* 0x008fc20000010000 */
[----:B------:R-:W-:-:S06]  /*a450*/  F2FP.SATFINITE.E4M3.F32.PACK_AB_MERGE_C R153, R21, R14, RZ ;  /* 0x0000000e1599723e */ /* 0x000fcc00048070ff */
[----:B------:R-:W3:Y:S01]  /*a460*/  MUFU.EX2 R46, R46 ;  /* 0x0000002e002e7308 */ /* 0x000ee20000000800 */
[----:B----4-:R-:W-:-:S01]  /*a470*/  FADD.FTZ R14, R70, R87 ;  /* 0x00000057460e7221 */ /* 0x010fc20000010000 */
[----:B------:R-:W-:-:S06]  /*a480*/  FFMA.FTZ R76, R2, R141, -R56 ;  /* 0x0000008d024c7223 */ /* 0x000fcc0000010838 */
[----:B------:R-:W4:Y:S01]  /*a490*/  MUFU.EX2 R81, R81 ;  /* 0x0000005100517308 */ /* 0x000f220000000800 */
[----:B------:R-:W-:-:S01]  /*a4a0*/  FFMA.FTZ R63, R2, R63, -R137 ;  /* 0x0000003f023f7223 */ /* 0x000fc20000010889 */
[----:B0-----:R-:W-:-:S06]  /*a4b0*/  FADD.FTZ R99, R9, R88 ;  /* 0x0000005809637221 */ /* 0x001fcc0000010000 */
[----:B------:R-:W0:Y:S01]  /*a4c0*/  MUFU.EX2 R59, R59 ;  /* 0x0000003b003b7308 */ /* 0x000e220000000800 */
[----:B-----5:R-:W-:-:S07]  /*a4d0*/  FADD.FTZ R21, R77, R14 ;  /* 0x0000000e4d157221 */ /* 0x020fce0000010000 */
[----:B------:R-:W5:Y:S01]  /*a4e0*/  MUFU.EX2 R72, R72 ;  /* 0x0000004800487308 */ /* 0x000f620000000800 */
[----:B-1----:R-:W-:-:S01]  /*a4f0*/  FADD.FTZ R99, R42, R99 ;  /* 0x000000632a637221 */ /* 0x002fc20000010000 */
[----:B--2---:R-:W-:-:S06]  /*a500*/  FADD.FTZ R14, R74, R21 ;  /* 0x000000154a0e7221 */ /* 0x004fcc0000010000 */
[----:B------:R-:W1:Y:S01]  /*a510*/  MUFU.EX2 R40, R40 ;  /* 0x0000002800287308 */ /* 0x000e620000000800 */
[----:B------:R-:W-:-:S07]  /*a520*/  F2FP.SATFINITE.E4M3.F32.PACK_AB_MERGE_C R155, R26, R11, RZ ;  /* 0x0000000b1a9b723e */ /* 0x000fce00048070ff */
[----:B------:R-:W2:Y:S01]  /*a530*/  MUFU.EX2 R57, R57 ;  /* 0x0000003900397308 */ /* 0x000ea20000000800 */
[----:B---3--:R-:W-:-:S01]  /*a540*/  FADD.FTZ R26, R46, R99 ;  /* 0x000000632e1a7221 */ /* 0x008fc20000010000 */
[----:B------:R-:W-:Y:S01]  /*a550*/  F2FP.SATFINITE.E4M3.F32.PACK_AB_MERGE_C R151, R42, R9, RZ ;  /* 0x000000092a97723e */ /* 0x000fe200048070ff */
[----:B------:R-:W-:-:S05]  /*a560*/  FFMA.FTZ R67, R2, R67, -R137 ;  /* 0x0000004302437223 */ /* 0x000fca0000010889 */
[----:B------:R-:W3:Y:S01]  /*a570*/  MUFU.EX2 R76, R76 ;  /* 0x0000004c004c7308 */ /* 0x000ee20000000800 */
[----:B----4-:R-:W-:-:S01]  /*a580*/  FADD.FTZ R9, R81, R14 ;  /* 0x0000000e51097221 */ /* 0x010fc20000010000 */
[----:B------:R-:W-:-:S06]  /*a590*/  FFMA.FTZ R78, R2, R65, -R56 ;  /* 0x00000041024e7223 */ /* 0x000fcc0000010838 */
[----:B------:R-:W-:Y:S01]  /*a5a0*/  MUFU.EX2 R63, R63 ;  /* 0x0000003f003f7308 */ /* 0x000fe20000000800 */
[----:B0-----:R-:W-:-:S01]  /*a5b0*/  FADD.FTZ R21, R59, R26 ;  /* 0x0000001a3b157221 */ /* 0x001fc20000010000 */
[----:B------:R-:W-:Y:S01]  /*a5c0*/  FFMA.FTZ R45, R2, R29, -R56 ;  /* 0x0000001d022d7223 */ /* 0x000fe20000010838 */
[----:B-----5:R-:W-:-:S05]  /*a5d0*/  FADD.FTZ R26, R72, R9 ;  /* 0x00000009481a7221 */ /* 0x020fca0000010000 */
[----:B------:R-:W0:Y:S01]  /*a5e0*/  MUFU.EX2 R85, R85 ;  /* 0x0000005500557308 */ /* 0x000e220000000800 */
[----:B------:R-:W-:-:S01]  /*a5f0*/  FFMA.FTZ R65, R2, R113, -R56 ;  /* 0x0000007102417223 */ /* 0x000fc20000010838 */
[----:B------:R-:W-:Y:S01]  /*a600*/  FFMA.FTZ R29, R2, R149, -R56 ;  /* 0x00000095021d7223 */ /* 0x000fe20000010838 */
[----:B------:R-:W-:-:S05]  /*a610*/  F2FP.SATFINITE.E4M3.F32.PACK_AB_MERGE_C R149, R79, R34, RZ ;  /* 0x000000224f95723e */ /* 0x000fca00048070ff */
[----:B------:R-:W-:Y:S01]  /*a620*/  MUFU.EX2 R44, R44 ;  /* 0x0000002c002c7308 */ /* 0x000fe20000000800 */
[----:B------:R-:W-:-:S01]  /*a630*/  FFMA.FTZ R71, R2, R71, -R137 ;  /* 0x0000004702477223 */ /* 0x000fc20000010889 */
[----:B-1----:R-:W-:Y:S01]  /*a640*/  FADD.FTZ R34, R40, R21 ;  /* 0x0000001528227221 */ /* 0x002fe20000010000 */
[----:B------:R-:W-:-:S05]  /*a650*/  @!P2 VIADD R3, R3, 0x13240 ;  /* 0x000132400303a836 */ /* 0x000fca0000000000 */
[----:B------:R-:W1:Y:S01]  /*a660*/  MUFU.EX2 R61, R61 ;  /* 0x0000003d003d7308 */ /* 0x000e620000000800 */
[----:B--2---:R-:W-:-:S01]  /*a670*/  FADD.FTZ R21, R57, R26 ;  /* 0x0000001a39157221 */ /* 0x004fc20000010000 */
[----:B------:R-:W-:Y:S01]  /*a680*/  FFMA.FTZ R145, R2, R145, -R56 ;  /* 0x0000009102917223 */ /* 0x000fe20000010838 */
[----:B------:R-:W-:-:S05]  /*a690*/  F2FP.SATFINITE.E4M3.F32.PACK_AB_MERGE_C R153, R15, R10, R153 ;  /* 0x0000000a0f99723e */ /* 0x000fca0004807099 */
[----:B------:R-:W-:Y:S01]  /*a6a0*/  MUFU.EX2 R67, R67 ;  /* 0x0000004300437308 */ /* 0x000fe20000000800 */
[----:B---3--:R-:W-:-:S01]  /*a6b0*/  FADD.FTZ R10, R76, R21 ;  /* 0x000000154c0a7221 */ /* 0x008fc20000010000 */
[----:B------:R-:W-:Y:S01]  /*a6c0*/  @!P2 PRMT R3, RZ, 0x654, R3 ;  /* 0x00000654ff03a816 */ /* 0x000fe20000000003 */
[----:B------:R-:W-:-:S05]  /*a6d0*/  FFMA.FTZ R143, R2, R143, -R56 ;  /* 0x0000008f028f7223 */ /* 0x000fca0000010838 */
[----:B------:R-:W-:Y:S01]  /*a6e0*/  MUFU.EX2 R24, R24 ;  /* 0x0000001800187308 */ /* 0x000fe20000000800 */
[----:B------:R-:W-:-:S07]  /*a6f0*/  F2FP.SATFINITE.E4M3.F32.PACK_AB_MERGE_C R155, R13, R20, R155 ;  /* 0x000000140d9b723e */ /* 0x000fce000480709b */
[----:B------:R-:W2:Y:S01]  /*a700*/  MUFU.EX2 R78, R78 ;  /* 0x0000004e004e7308 */ /* 0x000ea20000000800 */
[----:B------:R-:W-:-:S01]  /*a710*/  FFMA.FTZ R43, R2, R43, -R137 ;  /* 0x0000002b022b7223 */ /* 0x000fc20000010889 */
[----:B0-----:R-:W-:Y:S01]  /*a720*/  FADD.FTZ R20, R85, R10 ;  /* 0x0000000a55147221 */ /* 0x001fe20000010000 */
[----:B------:R-:W-:-:S01]  /*a730*/  FFMA.FTZ R82, R2, R41, -R56 ;  /* 0x0000002902527223 */ /* 0x000fc20000010838 */
[----:B------:R0:W-:Y:S04]  /*a740*/  @!P2 SYNCS.ARRIVE.TRANS64.RED.A1T0 RZ, [R3+URZ], RZ ;  /* 0x000000ff03ffa9a7 */ /* 0x0001e8000810043f */
[----:B------:R-:W3:Y:S01]  /*a750*/  MUFU.EX2 R65, R65 ;  /* 0x0000004100417308 */ /* 0x000ee20000000800 */
[----:B------:R-:W-:-:S07]  /*a760*/  FFMA.FTZ R47, R2, R47, -R137 ;  /* 0x0000002f022f7223 */ /* 0x000fce0000010889 */
[----:B------:R-:W4:Y:S01]  /*a770*/  MUFU.EX2 R71, R71 ;  /* 0x0000004700477308 */ /* 0x000f220000000800 */
[----:B-1----:R-:W-:-:S07]  /*a780*/  FADD.FTZ R13, R61, R20 ;  /* 0x000000143d0d7221 */ /* 0x002fce0000010000 */
[----:B------:R1:W-:Y:S01]  /*a790*/  MUFU.EX2 R25, R145 ;  /* 0x0000009100197308 */ /* 0x0003e20000000800 */
[----:B------:R-:W-:-:S07]  /*a7a0*/  FFMA.FTZ R41, R2, R115, -R56 ;  /* 0x0000007302297223 */ /* 0x000fce0000010838 */
[----:B------:R-:W5:Y:S01]  /*a7b0*/  MUFU.EX2 R80, R80 ;  /* 0x0000005000507308 */ /* 0x000f620000000800 */
[C---:B-1----:R-:W-:Y:S01]  /*a7c0*/  F2FP.SATFINITE.E4M3.F32.PACK_AB_MERGE_C R145, R63.reuse, R40, RZ ;  /* 0x000000283f91723e */ /* 0x042fe200048070ff */
[----:B------:R-:W-:-:S04]  /*a7d0*/  FADD.FTZ R63, R63, R34 ;  /* 0x000000223f3f7221 */ /* 0x000fc80000010000 */
[----:B------:R-:W-:Y:S02]  /*a7e0*/  FADD.FTZ R26, R44, R63 ;  /* 0x0000003f2c1a7221 */ /* 0x000fe40000010000 */
[----:B------:R-:W1:Y:S01]  /*a7f0*/  MUFU.EX2 R28, R28 ;  /* 0x0000001c001c7308 */ /* 0x000e620000000800 */
[----:B--2---:R-:W-:-:S01]  /*a800*/  FADD.FTZ R20, R78, R13 ;  /* 0x0000000d4e147221 */ /* 0x004fc20000010000 */
[----:B------:R-:W-:-:S06]  /*a810*/  FADD.FTZ R15, R67, R26 ;  /* 0x0000001a430f7221 */ /* 0x000fcc0000010000 */
[----:B0-----:R-:W0:Y:S01]  /*a820*/  MUFU.EX2 R3, R143 ;  /* 0x0000008f00037308 */ /* 0x001e220000000800 */
[----:B------:R-:W-:-:S01]  /*a830*/  FFMA.FTZ R36, R2, R127, -R137 ;  /* 0x0000007f02247223 */ /* 0x000fc20000010889 */
[----:B------:R-:W-:Y:S01]  /*a840*/  FFMA.FTZ R55, R2, R55, -R137 ;  /* 0x0000003702377223 */ /* 0x000fe20000010889 */
[----:B------:R-:W-:-:S05]  /*a850*/  FADD.FTZ R26, R24, R15 ;  /* 0x0000000f181a7221 */ /* 0x000fca0000010000 */
[----:B------:R-:W2:Y:S01]  /*a860*/  MUFU.EX2 R43, R43 ;  /* 0x0000002b002b7308 */ /* 0x000ea20000000800 */
[----:B------:R-:W-:-:S01]  /*a870*/  FFMA.FTZ R32, R2, R125, -R137 ;  /* 0x0000007d02207223 */ /* 0x000fc20000010889 */
[----:B---3--:R-:W-:-:S06]  /*a880*/  FADD.FTZ R13, R65, R20 ;  /* 0x00000014410d7221 */ /* 0x008fcc0000010000 */
[----:B------:R-:W3:Y:S01]  /*a890*/  MUFU.EX2 R82, R82 ;  /* 0x0000005200527308 */ /* 0x000ee20000000800 */
[----:B----4-:R-:W-:Y:S01]  /*a8a0*/  F2FP.SATFINITE.E4M3.F32.PACK_AB_MERGE_C R21, R71, R24, RZ ;  /* 0x000000184715723e */ /* 0x010fe200048070ff */
[----:B------:R-:W-:-:S06]  /*a8b0*/  FFMA.FTZ R51, R2, R51, -R137 ;  /* 0x0000003302337223 */ /* 0x000fcc0000010889 */
[----:B------:R-:W-:Y:S01]  /*a8c0*/  MUFU.EX2 R12, R12 ;  /* 0x0000000c000c7308 */ /* 0x000fe20000000800 */
[----:B------:R-:W-:-:S01]  /*a8d0*/  FADD.FTZ R71, R71, R26 ;  /* 0x0000001a47477221 */ /* 0x000fc20000010000 */
[----:B-----5:R-:W-:-:S06]  /*a8e0*/  F2FP.SATFINITE.E4M3.F32.PACK_AB_MERGE_C R146, R80, R65, RZ ;  /* 0x000000415092723e */ /* 0x020fcc00048070ff */
[----:B------:R-:W4:Y:S01]  /*a8f0*/  MUFU.EX2 R47, R47 ;  /* 0x0000002f002f7308 */ /* 0x000f220000000800 */
[----:B------:R-:W-:-:S07]  /*a900*/  FADD.FTZ R80, R80, R13 ;  /* 0x0000000d50507221 */ /* 0x000fce0000010000 */
[----:B------:R-:W5:Y:S01]  /*a910*/  MUFU.EX2 R41, R41 ;  /* 0x0000002900297308 */ /* 0x000f620000000800 */
[----:B-1----:R-:W-:-:S01]  /*a920*/  FADD.FTZ R24, R28, R71 ;  /* 0x000000471c187221 */ /* 0x002fc20000010000 */
[----:B0-----:R-:W-:Y:S01]  /*a930*/  FADD.FTZ R13, R3, R80 ;  /* 0x00000050030d7221 */ /* 0x001fe20000010000 */
[----:B------:R-:W-:-:S01]  /*a940*/  FFMA.FTZ R117, R2, R117, -R56 ;  /* 0x0000007502757223 */ /* 0x000fc20000010838 */
[----:B------:R-:W-:-:S04]  /*a950*/  FFMA.FTZ R53, R2, R53, -R56 ;  /* 0x0000003502357223 */ /* 0x000fc80000010838 */
[----:B------:R-:W0:Y:S01]  /*a960*/  MUFU.EX2 R84, R84 ;  /* 0x0000005400547308 */ /* 0x000e220000000800 */
[----:B------:R-:W-:-:S01]  /*a970*/  FFMA.FTZ R147, R2, R147, -R56 ;  /* 0x0000009302937223 */ /* 0x000fc20000010838 */
[C-C-:B------:R-:W-:Y:S01]  /*a980*/  FFMA.FTZ R119, R2.reuse, R119, -R56.reuse ;  /* 0x0000007702777223 */ /* 0x140fe20000010838 */
[----:B------:R-:W-:-:S05]  /*a990*/  FFMA.FTZ R33, R2, R33, -R56 ;  /* 0x0000002102217223 */ /* 0x000fca0000010838 */
[----:B------:R-:W-:Y:S01]  /*a9a0*/  MUFU.EX2 R36, R36 ;  /* 0x0000002400247308 */ /* 0x000fe20000000800 */
[----:B------:R-:W-:-:S01]  /*a9b0*/  FFMA.FTZ R121, R2, R121, -R56 ;  /* 0x0000007902797223 */ /* 0x000fc20000010838 */
[----:B------:R-:W-:-:S06]  /*a9c0*/  FFMA.FTZ R37, R2, R37, -R56 ;  /* 0x0000002502257223 */ /* 0x000fcc0000010838 */
[----:B------:R-:W1:Y:S01]  /*a9d0*/  MUFU.EX2 R55, R55 ;  /* 0x0000003700377308 */ /* 0x000e620000000800 */
[----:B--2---:R-:W-:-:S01]  /*a9e0*/  FADD.FTZ R15, R43, R24 ;  /* 0x000000182b0f7221 */ /* 0x004fc20000010000 */
[----:B---3--:R-:W-:-:S06]  /*a9f0*/  FADD.FTZ R20, R82, R13 ;  /* 0x0000000d52147221 */ /* 0x008fcc0000010000 */
[----:B------:R-:W2:Y:S01]  /*aa00*/  MUFU.EX2 R32, R32 ;  /* 0x0000002000207308 */ /* 0x000ea20000000800 */
[----:B----4-:R-:W-:Y:S01]  /*aa10*/  F2FP.SATFINITE.E4M3.F32.PACK_AB_MERGE_C R141, R47, R12, RZ ;  /* 0x0000000c2f8d723e */ /* 0x010fe200048070ff */
[----:B------:R-:W-:-:S06]  /*aa20*/  FFMA.FTZ R50, R2, R131, -R137 ;  /* 0x0000008302327223 */ /* 0x000fcc0000010889 */
[----:B------:R-:W3:Y:S01]  /*aa30*/  MUFU.EX2 R51, R51 ;  /* 0x0000003300337308 */ /* 0x000ee20000000800 */
[----:B------:R-:W-:-:S01]  /*aa40*/  FFMA.FTZ R31, R2, R31, -R137 ;  /* 0x0000001f021f7223 */ /* 0x000fc20000010889 */
[----:B------:R-:W-:Y:S01]  /*aa50*/  FADD.FTZ R12, R12, R15 ;  /* 0x0000000f0c0c7221 */ /* 0x000fe20000010000 */
[----:B------:R-:W-:-:S01]  /*aa60*/  FFMA.FTZ R48, R2, R129, -R137 ;  /* 0x0000008102307223 */ /* 0x000fc20000010889 */
[C-C-:B------:R-:W-:Y:S01]  /*aa70*/  FFMA.FTZ R27, R2.reuse, R27, -R137.reuse ;  /* 0x0000001b021b7223 */ /* 0x140fe20000010889 */
[----:B------:R-:W-:-:S01]  /*aa80*/  FFMA.FTZ R52, R2, R133, -R137 ;  /* 0x0000008502347223 */ /* 0x000fc20000010889 */
[C-C-:B------:R-:W-:Y:S01]  /*aa90*/  FFMA.FTZ R35, R2.reuse, R35, -R137.reuse ;  /* 0x0000002302237223 */ /* 0x140fe20000010889 */
[----:B------:R-:W-:-:S01]  /*aaa0*/  FFMA.FTZ R54, R2, R135, -R137 ;  /* 0x0000008702367223 */ /* 0x000fc20000010889 */
[----:B------:R-:W4:Y:S01]  /*aab0*/  MUFU.EX2 R56, R69 ;  /* 0x0000004500387308 */ /* 0x000f220000000800 */
[----:B-----5:R-:W-:-:S01]  /*aac0*/  FADD.FTZ R13, R41, R20 ;  /* 0x00000014290d7221 */ /* 0x020fc20000010000 */
[----:B------:R-:W-:Y:S01]  /*aad0*/  FADD.FTZ R47, R47, R12 ;  /* 0x0000000c2f2f7221 */ /* 0x000fe20000010000 */
[----:B0-----:R-:W-:Y:S01]  /*aae0*/  F2FP.SATFINITE.E4M3.F32.PACK_AB_MERGE_C R140, R84, R41, RZ ;  /* 0x00000029548c723e */ /* 0x001fe200048070ff */
[----:B------:R-:W-:Y:S01]  /*aaf0*/  FFMA.FTZ R39, R2, R39, -R137 ;  /* 0x0000002702277223 */ /* 0x000fe20000010889 */
[----:B------:R-:W0:Y:S03]  /*ab00*/  @P0 LDC R26, c[0x0][0x450] ;  /* 0x00011400ff1a0b82 */ /* 0x000e260000000800 */
[----:B------:R-:W5:Y:S01]  /*ab10*/  MUFU.EX2 R11, R117 ;  /* 0x00000075000b7308 */ /* 0x000f620000000800 */
[----:B------:R-:W-:-:S01]  /*ab20*/  FADD.FTZ R84, R84, R13 ;  /* 0x0000000d54547221 */ /* 0x000fc20000010000 */
[----:B-1----:R-:W-:Y:S01]  /*ab30*/  F2FP.SATFINITE.E4M3.F32.PACK_AB_MERGE_C R143, R55, R36, RZ ;  /* 0x00000024378f723e */ /* 0x002fe200048070ff */
[----:B--2---:R-:W-:-:S05]  /*ab40*/  FADD.FTZ R24, R32, R47 ;  /* 0x0000002f20187221 */ /* 0x004fca0000010000 */
[----:B------:R-:W1:Y:S01]  /*ab50*/  MUFU.EX2 R14, R53 ;  /* 0x00000035000e7308 */ /* 0x000e620000000800 */
[----:B------:R-:W-:-:S01]  /*ab60*/  FADD.FTZ R13, R25, R84 ;  /* 0x00000054190d7221 */ /* 0x000fc20000010000 */
[----:B---3--:R-:W-:-:S06]  /*ab70*/  F2FP.SATFINITE.E4M3.F32.PACK_AB_MERGE_C R143, R51, R32, R143 ;  /* 0x00000020338f723e */ /* 0x008fcc000480708f */
[----:B------:R-:W-:Y:S01]  /*ab80*/  MUFU.EX2 R50, R50 ;  /* 0x0000003200327308 */ /* 0x000fe20000000800 */
[----:B------:R-:W-:-:S07]  /*ab90*/  FADD.FTZ R51, R51, R24 ;  /* 0x0000001833337221 */ /* 0x000fce0000010000 */
[----:B------:R-:W2:Y:S01]  /*aba0*/  MUFU.EX2 R31, R31 ;  /* 0x0000001f001f7308 */ /* 0x000ea20000000800 */
[----:B----4-:R-:W-:-:S07]  /*abb0*/  FADD.FTZ R24, R56, R13 ;  /* 0x0000000d38187221 */ /* 0x010fce0000010000 */
[----:B------:R-:W3:Y:S08]  /*abc0*/  MUFU.EX2 R48, R48 ;  /* 0x0000003000307308 */ /* 0x000ef00000000800 */
[----:B------:R-:W4:Y:S01]  /*abd0*/  MUFU.EX2 R9, R147 ;  /* 0x0000009300097308 */ /* 0x000f220000000800 */
[----:B------:R-:W-:-:S07]  /*abe0*/  FADD.FTZ R36, R36, R51 ;  /* 0x0000003324247221 */ /* 0x000fce0000010000 */
[----:B------:R-:W0:Y:S01]  /*abf0*/  MUFU.EX2 R27, R27 ;  /* 0x0000001b001b7308 */ /* 0x000e220000000800 */
[----:B-----5:R-:W-:-:S07]  /*ac00*/  FADD.FTZ R13, R11, R24 ;  /* 0x000000180b0d7221 */ /* 0x020fce0000010000 */
[----:B------:R-:W5:Y:S01]  /*ac10*/  MUFU.EX2 R10, R49 ;  /* 0x00000031000a7308 */ /* 0x000f620000000800 */
[----:B------:R-:W-:-:S01]  /*ac20*/  FADD.FTZ R55, R55, R36 ;  /* 0x0000002437377221 */ /* 0x000fc20000010000 */
[C---:B-1----:R-:W-:Y:S01]  /*ac30*/  F2FP.SATFINITE.E4M3.F32.PACK_AB_MERGE_C R15, R14.reuse, R11, RZ ;  /* 0x0000000b0e0f723e */ /* 0x042fe200048070ff */
[----:B------:R-:W-:-:S05]  /*ac40*/  FADD.FTZ R14, R14, R13 ;  /* 0x0000000d0e0e7221 */ /* 0x000fca0000010000 */
[----:B------:R-:W1:Y:S01]  /*ac50*/  MUFU.EX2 R119, R119 ;  /* 0x0000007700777308 */ /* 0x000e620000000800 */
[----:B--2---:R-:W-:-:S07]  /*ac60*/  F2FP.SATFINITE.E4M3.F32.PACK_AB_MERGE_C R137, R31, R50, RZ ;  /* 0x000000321f89723e */ /* 0x004fce00048070ff */
[----:B------:R-:W2:Y:S01]  /*ac70*/  MUFU.EX2 R12, R45 ;  /* 0x0000002d000c7308 */ /* 0x000ea20000000800 */
[----:B---3--:R-:W-:-:S01]  /*ac80*/  FADD.FTZ R24, R48, R55 ;  /* 0x0000003730187221 */ /* 0x008fc20000010000 */
[----:B----4-:R-:W-:Y:S01]  /*ac90*/  FADD.FTZ R11, R9, R14 ;  /* 0x0000000e090b7221 */ /* 0x010fe20000010000 */
[C---:B0-----:R-:W-:Y:S02]  /*aca0*/  F2FP.SATFINITE.E4M3.F32.PACK_AB_MERGE_C R137, R27.reuse, R48, R137 ;  /* 0x000000301b89723e */ /* 0x041fe40004807089 */
[----:B------:R-:W-:Y:S01]  /*acb0*/  FADD.FTZ R27, R27, R24 ;  /* 0x000000181b1b7221 */ /* 0x000fe20000010000 */
[----:B-----5:R-:W-:-:S01]  /*acc0*/  FADD.FTZ R24, R10, R11 ;  /* 0x0000000b0a187221 */ /* 0x020fc20000010000 */
[----:B------:R-:W-:-:S03]  /*acd0*/  F2FP.SATFINITE.E4M3.F32.PACK_AB_MERGE_C R140, R82, R3, R140 ;  /* 0x00000003528c723e */ /* 0x000fc6000480708c */
[----:B-1----:R-:W-:Y:S01]  /*ace0*/  FADD.FTZ R3, R119, R24 ;  /* 0x0000001877037221 */ /* 0x002fe20000010000 */
[----:B--2---:R-:W-:-:S04]  /*acf0*/  F2FP.SATFINITE.E4M3.F32.PACK_AB_MERGE_C R119, R12, R119, RZ ;  /* 0x000000770c77723e */ /* 0x004fc800048070ff */
[----:B------:R-:W-:Y:S02]  /*ad00*/  F2FP.SATFINITE.E4M3.F32.PACK_AB_MERGE_C R136, R10, R9, R119 ;  /* 0x000000090a88723e */ /* 0x000fe40004807077 */
[----:B------:R-:W2:Y:S01]  /*ad10*/  LDL R9, [R1+0x44] ;  /* 0x0000440001097983 */ /* 0x000ea20000100800 */
[----:B------:R-:W-:Y:S02]  /*ad20*/  F2FP.SATFINITE.E4M3.F32.PACK_AB_MERGE_C R147, R67, R44, R21 ;  /* 0x0000002c4393723e */ /* 0x000fe40004807015 */
[----:B------:R-:W0:Y:S01]  /*ad30*/  @P0 LDC R21, c[0x0][0x44c] ;  /* 0x00011300ff150b82 */ /* 0x000e220000000800 */
[----:B------:R-:W1:Y:S01]  /*ad40*/  MUFU.EX2 R29, R29 ;  /* 0x0000001d001d7308 */ /* 0x000e620000000800 */
[----:B------:R-:W-:-:S07]  /*ad50*/  IMAD.MOV.U32 R11, RZ, RZ, R110 ;  /* 0x000000ffff0b7224 */ /* 0x000fce00078e006e */
[----:B------:R-:W3:Y:S01]  /*ad60*/  MUFU.EX2 R20, R33 ;  /* 0x0000002100147308 */ /* 0x000ee20000000800 */
[----:B------:R-:W-:-:S07]  /*ad70*/  FADD.FTZ R12, R12, R3 ;  /* 0x000000030c0c7221 */ /* 0x000fce0000010000 */
[----:B------:R-:W-:Y:S01]  /*ad80*/  MUFU.EX2 R121, R121 ;  /* 0x0000007900797308 */ /* 0x000fe20000000800 */
[----:B0-----:R-:W-:-:S07]  /*ad90*/  @P0 IMAD.HI.U32 R13, R110, R21, RZ ;  /* 0x000000156e0d0227 */ /* 0x001fce00078e00ff */
[----:B------:R-:W0:Y:S01]  /*ada0*/  MUFU.EX2 R14, R37 ;  /* 0x00000025000e7308 */ /* 0x000e220000000800 */
[----:B------:R-:W-:Y:S01]  /*adb0*/  @P0 SHF.R.U32.HI R11, RZ, R26, R13 ;  /* 0x0000001aff0b0219 */ /* 0x000fe2000001160d */
[----:B-1----:R-:W-:-:S03]  /*adc0*/  FADD.FTZ R3, R29, R12 ;  /* 0x0000000c1d037221 */ /* 0x002fc60000010000 */
[----:B------:R-:W-:Y:S01]  /*add0*/  IADD3 R13, R11, R106, -R108 ;  /* 0x0000006a0b0d7210 */ /* 0x000fe20007ffe86c */
[----:B---3--:R-:W-:-:S04]  /*ade0*/  FADD.FTZ R12, R20, R3 ;  /* 0x00000003140c7221 */ /* 0x008fc80000010000 */
[----:B------:R-:W-:Y:S01]  /*adf0*/  IMAD.HI R13, R13, 0x66666667, RZ ;  /* 0x666666670d0d7827 */ /* 0x000fe200078e02ff */
[----:B------:R-:W-:Y:S01]  /*ae00*/  MUFU.EX2 R54, R54 ;  /* 0x0000003600367308 */ /* 0x000fe20000000800 */
[----:B0-----:R-:W-:Y:S02]  /*ae10*/  F2FP.SATFINITE.E4M3.F32.PACK_AB_MERGE_C R3, R14, R121, RZ ;  /* 0x000000790e03723e */ /* 0x001fe400048070ff */
[----:B------:R-:W-:Y:S01]  /*ae20*/  FADD.FTZ R121, R121, R12 ;  /* 0x0000000c79797221 */ /* 0x000fe20000010000 */
[----:B------:R-:W-:Y:S02]  /*ae30*/  SHF.R.U32.HI R10, RZ, 0x1f, R13 ;  /* 0x0000001fff0a7819 */ /* 0x000fe4000001160d */
[----:B------:R-:W-:Y:S02]  /*ae40*/  F2FP.SATFINITE.E4M3.F32.PACK_AB_MERGE_C R138, R20, R29, R3 ;  /* 0x0000001d148a723e */ /* 0x000fe40004807003 */
[----:B------:R-:W0:Y:S01]  /*ae50*/  MUFU.EX2 R39, R39 ;  /* 0x0000002700277308 */ /* 0x000e220000000800 */
[----:B------:R-:W-:-:S01]  /*ae60*/  FADD.FTZ R3, R14, R121 ;  /* 0x000000790e037221 */ /* 0x000fc20000010000 */
[----:B------:R-:W-:-:S06]  /*ae70*/  LEA.HI.SX32 R10, R13, R10, 0x1a ;  /* 0x0000000a0d0a7211 */ /* 0x000fcc00078fd2ff */
[----:B------:R-:W1:Y:S01]  /*ae80*/  MUFU.EX2 R52, R52 ;  /* 0x0000003400347308 */ /* 0x000e620000000800 */
[----:B------:R3:W-:Y:S01]  /*ae90*/  STL [R1], R3 ;  /* 0x0000000301007387 */ /* 0x0007e20000100800 */
[----:B------:R-:W-:-:S06]  /*aea0*/  FADD.FTZ R50, R50, R27 ;  /* 0x0000001b32327221 */ /* 0x000fcc0000010000 */
[----:B------:R-:W4:Y:S01]  /*aeb0*/  MUFU.EX2 R35, R35 ;  /* 0x0000002300237308 */ /* 0x000f220000000800 */
[----:B------:R0:W-:Y:S01]  /*aec0*/  STL [R1+0x1c], RZ ;  /* 0x00001cff01007387 */ /* 0x0001e20000100800 */
[----:B---3--:R-:W-:-:S03]  /*aed0*/  VIADD R3, R104, 0xfffffffe ;  /* 0xfffffffe68037836 */ /* 0x008fc60000000000 */
[----:B------:R3:W-:Y:S04]  /*aee0*/  STL [R1+0x18], RZ ;  /* 0x000018ff01007387 */ /* 0x0007e80000100800 */
[----:B------:R3:W-:Y:S01]  /*aef0*/  STL [R1+0xc], RZ ;  /* 0x00000cff01007387 */ /* 0x0007e20000100800 */
[----:B------:R-:W-:-:S01]  /*af00*/  FADD.FTZ R31, R31, R50 ;  /* 0x000000321f1f7221 */ /* 0x000fc20000010000 */
[----:B0-----:R-:W-:-:S03]  /*af10*/  F2FP.SATFINITE.E4M3.F32.PACK_AB_MERGE_C R11, R39, R54, RZ ;  /* 0x00000036270b723e */ /* 0x001fc600048070ff */
[----:B-1----:R-:W-:Y:S01]  /*af20*/  FADD.FTZ R24, R52, R31 ;  /* 0x0000001f34187221 */ /* 0x002fe20000010000 */
[----:B----4-:R-:W-:-:S03]  /*af30*/  F2FP.SATFINITE.E4M3.F32.PACK_AB_MERGE_C R139, R35, R52, R11 ;  /* 0x00000034238b723e */ /* 0x010fc6000480700b */
[----:B------:R-:W-:Y:S01]  /*af40*/  FADD.FTZ R35, R35, R24 ;  /* 0x0000001823237221 */ /* 0x000fe20000010000 */
[----:B------:R-:W-:Y:S01]  /*af50*/  F2FP.SATFINITE.E4M3.F32.PACK_AB_MERGE_C R152, R91, R60, RZ ;  /* 0x0000003c5b98723e */ /* 0x000fe200048070ff */
[----:B------:R-:W-:Y:S01]  /*af60*/  BSSY B0, `(.L_x_1918) ;  /* 0x0000341000007945 */ /* 0x000fe20003800000 */
[----:B------:R-:W-:Y:S01]  /*af70*/  F2FP.SATFINITE.E4M3.F32.PACK_AB_MERGE_C R154, R95, R64, RZ ;  /* 0x000000405f9a723e */ /* 0x000fe200048070ff */
[----:B------:R-:W-:Y:S01]  /*af80*/  FADD.FTZ R54, R54, R35 ;  /* 0x0000002336367221 */ /* 0x000fe20000010000 */
[----:B------:R-:W-:Y:S02]  /*af90*/  F2FP.SATFINITE.E4M3.F32.PACK_AB_MERGE_C R148, R97, R68, RZ ;  /* 0x000000446194723e */ /* 0x000fe400048070ff */
[----:B------:R-:W-:Y:S02]  /*afa0*/  F2FP.SATFINITE.E4M3.F32.PACK_AB_MERGE_C R74, R81, R74, RZ ;  /* 0x0000004a514a723e */ /* 0x000fe400048070ff */
[----:B------:R-:W-:Y:S01]  /*afb0*/  F2FP.SATFINITE.E4M3.F32.PACK_AB_MERGE_C R76, R85, R76, RZ ;  /* 0x0000004c554c723e */ /* 0x000fe200048070ff */
[----:B------:R-:W-:Y:S01]  /*afc0*/  FADD.FTZ R21, R39, R54 ;  /* 0x0000003627157221 */ /* 0x000fe20000010000 */
[----:B------:R-:W-:-:S02]  /*afd0*/  F2FP.SATFINITE.E4M3.F32.PACK_AB_MERGE_C R149, R75, R30, R149 ;  /* 0x0000001e4b95723e */ /* 0x000fc40004807095 */
[----:B------:R-:W-:Y:S02]  /*afe0*/  CS2R R26, SRZ ;  /* 0x00000000001a7805 */ /* 0x000fe4000001ff00 */
[----:B------:R-:W-:Y:S01]  /*aff0*/  F2FP.SATFINITE.E4M3.F32.PACK_AB_MERGE_C R151, R83, R38, R151 ;  /* 0x000000265397723e */ /* 0x000fe20004807097 */
[----:B------:R-:W-:Y:S01]  /*b000*/  IMAD.MOV.U32 R29, RZ, RZ, RZ ;  /* 0x000000ffff1d7224 */ /* 0x000fe200078e00ff */
[----:B------:R-:W-:Y:S02]  /*b010*/  F2FP.SATFINITE.E4M3.F32.PACK_AB_MERGE_C R145, R59, R46, R145 ;  /* 0x0000002e3b91723e */ /* 0x000fe40004807091 */
[----:B------:R-:W-:Y:S02]  /*b020*/  CS2R R30, SRZ ;  /* 0x00000000001e7805 */ /* 0x000fe4000001ff00 */
[----:B------:R-:W-:Y:S02]  /*b030*/  F2FP.SATFINITE.E4M3.F32.PACK_AB_MERGE_C R141, R43, R28, R141 ;  /* 0x0000001c2b8d723e */ /* 0x000fe4000480708d */
[----:B------:R-:W-:-:S02]  /*b040*/  CS2R R32, SRZ ;  /* 0x0000000000207805 */ /* 0x000fc4000001ff00 */
[----:B------:R-:W-:Y:S02]  /*b050*/  F2FP.SATFINITE.E4M3.F32.PACK_AB_MERGE_C R152, R89, R58, R152 ;  /* 0x0000003a5998723e */ /* 0x000fe40004807098 */
[----:B------:R-:W-:Y:S02]  /*b060*/  CS2R R34, SRZ ;  /* 0x0000000000227805 */ /* 0x000fe4000001ff00 */
        /* <DEDUP_REMOVED lines=12> */
[----:B------:R-:W-:Y:S02]  /*b130*/  CS2R R48, SRZ ;  /* 0x0000000000307805 */ /* 0x000fe4000001ff00 */
[----:B------:R-:W-:Y:S02]  /*b140*/  CS2R R50, SRZ ;  /* 0x0000000000327805 */ /* 0x000fe4000001ff00 */
[----:B------:R-:W-:Y:S02]  /*b150*/  CS2R R52, SRZ ;  /* 0x0000000000347805 */ /* 0x000fe4000001ff00 */
[----:B------:R-:W-:-:S02]  /*b160*/  CS2R R54, SRZ ;  /* 0x0000000000367805 */ /* 0x000fc4000001ff00 */
[----:B--2---:R-:W-:-:S05]  /*b170*/  VIMNMX R9, R9, R10, !PT ;  /* 0x0000000a09097248 */ /* 0x004fca0007fe0100 */
[----:B------:R3:W-:Y:S01]  /*b180*/  STL [R1+0x20], R9 ;  /* 0x0000200901007387 */ /* 0x0007e20000100800 */
[----:B------:R-:W-:-:S13]  /*b190*/  ISETP.GE.AND P2, PT, R3, R9, PT ;  /* 0x000000090300720c */ /* 0x000fda0003f46270 */
[----:B---3--:R-:W-:Y:S05]  /*b1a0*/  @!P2 BRA `(.L_x_1919) ;  /* 0x000000300070a947 */ /* 0x008fea0003800000 */
        /* <DEDUP_REMOVED lines=17> */
.L_x_1932:
[----:B------:R-:W-:-:S05]  /*b2c0*/  VIADD R15, R23, 0x1 ;  /* 0x00000001170f7836 */ /* 0x000fca0000000000 */
[----:B------:R-:W-:-:S04]  /*b2d0*/  ISETP.NE.AND P2, PT, R15, 0x2, PT ;  /* 0x000000020f00780c */ /* 0x000fc80003f45270 */
[----:B------:R-:W-:Y:S02]  /*b2e0*/  SEL R9, RZ, 0x1, P2 ;  /* 0x00000001ff097807 */ /* 0x000fe40001000000 */
[----:B------:R-:W-:Y:S02]  /*b2f0*/  SEL R15, R15, RZ, P2 ;  /* 0x000000ff0f0f7207 */ /* 0x000fe40001000000 */
[----:B------:R-:W-:Y:S01]  /*b300*/  LOP3.LUT R14, R156, R9, RZ, 0x3c, !PT ;  /* 0x000000099c0e7212 */ /* 0x000fe200078e3cff */
[----:B------:R-:W-:Y:S06]  /*b310*/  @!P1 BRA `(.L_x_1921) ;  /* 0x0000000000049947 */ /* 0x000fec0003800000 */
[----:B------:R-:W-:Y:S01]  /*b320*/  BPT.TRAP 0x1 ;  /* 0x000000040000795c */ /* 0x000fe20000300000 */
.L_x_1921:
[----:B------:R-:W-:Y:S01]  /*b330*/  IMAD R9, R15, 0x8, R16 ;  /* 0x000000080f097824 */ /* 0x000fe200078e0210 */
[----:B------:R-:W-:-:S04]  /*b340*/  SHF.L.U32 R10, R14, 0x1f, RZ ;  /* 0x0000001f0e0a7819 */ /* 0x000fc800000006ff */
[----:B------:R0:W1:Y:S01]  /*b350*/  SYNCS.PHASECHK.TRANS64.TRYWAIT P2, [R9+URZ+0x13230], R10 ;  /* 0x0132300a090075a7 */ /* 0x000062000804017f */
[----:B------:R-:W-:Y:S05]  /*b360*/  @!P1 BRA `(.L_x_1922) ;  /* 0x0000000000049947 */ /* 0x000fea0003800000 */
[----:B------:R-:W-:Y:S01]  /*b370*/  BPT.TRAP 0x1 ;  /* 0x000000040000795c */ /* 0x000fe20000300000 */
.L_x_1922:
        /* <DEDUP_REMOVED lines=8> */
.L_x_1924:
[----:B------:R-:W-:Y:S05]  /*b400*/  BSYNC B2 ;  /* 0x0000000000027941 */ /* 0x000fea0003800000 */
.L_x_1923:
[----:B01----:R-:W-:Y:S01]  /*b410*/  IMAD.MOV.U32 R10, RZ, RZ, R20 ;  /* 0x000000ffff0a7224 */ /* 0x003fe200078e0014 */
[----:B------:R-:W-:Y:S01]  /*b420*/  R2UR UR4, R4 ;  /* 0x00000000040472ca */ /* 0x000fe200000e0000 */
[----:B------:R-:W-:Y:S01]  /*b430*/  IMAD.MOV.U32 R11, RZ, RZ, -0x7fffffe0 ;  /* 0x80000020ff0b7424 */ /* 0x000fe200078e00ff */
[----:B------:R-:W-:Y:S01]  /*b440*/  R2UR UR5, R5 ;  /* 0x00000000050572ca */ /* 0x000fe200000e0000 */
[----:B------:R-:W-:Y:S01]  /*b450*/  WARPGROUP.ARRIVE ;  /* 0x00000000000079c5 */ /* 0x000fe20000000000 */
[----:B------:R-:W-:Y:S01]  /*b460*/  R2UR UR6, R10 ;  /* 0x000000000a0672ca */ /* 0x000fe200000e0000 */
[----:B------:R-:W-:Y:S01]  /*b470*/  IMAD.MOV.U32 R10, RZ, RZ, R13 ;  /* 0x000000ffff0a7224 */ /* 0x000fe200078e000d */
[C---:B------:R-:W-:Y:S01]  /*b480*/  R2UR UR7, R11.reuse ;  /* 0x000000000b0772ca */ /* 0x040fe200000e0000 */
        /* <DEDUP_REMOVED lines=37> */
[----:B------:R-:W-:Y:S02]  /*b6e0*/  R2UR UR30, R12 ;  /* 0x000000000c1e72ca */ /* 0x000fe400000e0000 */
[----:B------:R-:W-:-:S02]  /*b6f0*/  R2UR UR31, R13 ;  /* 0x000000000d1f72ca */ /* 0x000fc400000e0000 */
        /* <DEDUP_REMOVED lines=40> */
.L_x_1926:
[----:B------:R-:W-:Y:S01]  /*b980*/  SHF.L.U32 R10, R156, 0x1f, RZ ;  /* 0x0000001f9c0a7819 */ /* 0x000fe200000006ff */
[----:B------:R-:W-:-:S04]  /*b990*/  IMAD R20, R23, 0x8, R16 ;  /* 0x0000000817147824 */ /* 0x000fc800078e0210 */
[----:B------:R0:W1:Y:S01]  /*b9a0*/  SYNCS.PHASECHK.TRANS64.TRYWAIT P2, [R20+URZ+0x13250], R10 ;  /* 0x0132500a140075a7 */ /* 0x000062000804017f */
[----:B------:R-:W-:Y:S05]  /*b9b0*/  @!P1 BRA `(.L_x_1927) ;  /* 0x0000000000049947 */ /* 0x000fea0003800000 */
[----:B------:R-:W-:Y:S01]  /*b9c0*/  BPT.TRAP 0x1 ;  /* 0x000000040000795c */ /* 0x000fe20000300000 */
.L_x_1927:
[----:B------:R-:W-:Y:S04]  /*b9d0*/  BSSY B2, `(.L_x_1928) ;  /* 0x0000004000027945 */ /* 0x000fe80003800000 */
[----:B-1----:R-:W-:Y:S05]  /*b9e0*/  @P2 BRA `(.L_x_1929) ;  /* 0x0000000000082947 */ /* 0x002fea0003800000 */
[----:B------:R-:W1:Y:S02]  /*b9f0*/  SYNCS.PHASECHK.TRANS64.TRYWAIT P2, [R20+URZ+0x13250], R10 ;  /* 0x0132500a140075a7 */ /* 0x000e64000804017f */
[----:B-1----:R-:W-:Y:S05]  /*ba00*/  @!P2 BRA `(.L_x_1930) ;  /* 0x000000f40038a947 */ /* 0x002fea0003800000 */
.L_x_1929:
[----:B------:R-:W-:Y:S05]  /*ba10*/  BSYNC B2 ;  /* 0x0000000000027941 */ /* 0x000fea0003800000 */
.L_x_1928:
[----:B01----:R-:W-:Y:S01]  /*ba20*/  VIADD R10, R16, 0x1000 ;  /* 0x00001000100a7836 */ /* 0x003fe20000000000 */
[----:B------:R-:W-:Y:S01]  /*ba30*/  WARPGROUP.ARRIVE ;  /* 0x00000000000079c5 */ /* 0x000fe20000000000 */
[----:B------:R-:W-:-:S03]  /*ba40*/  IMAD.MOV.U32 R11, RZ, RZ, -0x3ffffff0 ;  /* 0xc0000010ff0b7424 */ /* 0x000fc600078e00ff */
[----:B------:R-:W-:Y:S02]  /*ba50*/  SHF.R.U32.HI R10, RZ, 0x4, R10 ;  /* 0x00000004ff0a7819 */ /* 0x000fe4000001160a */
[----:B------:R-:W-:Y:S02]  /*ba60*/  R2UR UR7, R11 ;  /* 0x000000000b0772ca */ /* 0x000fe400000e0000 */
[----:B------:R-:W-:Y:S01]  /*ba70*/  LOP3.LUT R10, R10, 0x3fff, RZ, 0xc0, !PT ;  /* 0x00003fff0a0a7812 */ /* 0x000fe200078ec0ff */
[----:B------:R-:W-:Y:S01]  /*ba80*/  IMAD.MOV.U32 R13, RZ, RZ, -0x3ffffff0 ;  /* 0xc0000010ff0d7424 */ /* 0x000fe200078e00ff */
[----:B------:R-:W0:Y:S02]  /*ba90*/  @P0 LDC R11, c[0x0][0x44c] ;  /* 0x00011300ff0b0b82 */ /* 0x000e240000000800 */
[----:B------:R-:W-:-:S05]  /*baa0*/  LOP3.LUT R10, R10, 0x10000, RZ, 0xfc, !PT ;  /* 0x000100000a0a7812 */ /* 0x000fca00078efcff */
[----:B------:R-:W-:Y:S02]  /*bab0*/  IMAD R10, R23, 0x280, R10 ;  /* 0x00000280170a7824 */ /* 0x000fe400078e020a */
[----:B------:R-:W1:Y:S03]  /*bac0*/  @P0 LDC R23, c[0x0][0x450] ;  /* 0x00011400ff170b82 */ /* 0x000e660000000800 */
        /* <DEDUP_REMOVED lines=16> */
[----:B------:R-:W-:-:S03]  /*bbd0*/  IMAD.MOV.U32 R13, RZ, RZ, -0x3ffffff0 ;  /* 0xc0000010ff0d7424 */ /* 0x000fc600078e00ff */
[----:B------:R-:W-:Y:S02]  /*bbe0*/  R2UR UR6, R12 ;  /* 0x000000000c0672ca */ /* 0x000fe400000e0000 */
[----:B------:R-:W-:-:S13]  /*bbf0*/  R2UR UR7, R13 ;  /* 0x000000000d0772ca */ /* 0x000fda00000e0000 */
[----:B------:R-:W-:Y:S03]  /*bc00*/  QGMMA.64x64x32.F32.E4M3.E4M3 R24, R144, gdesc[UR4], R24, gsb0 ;  /* 0x00e0000490187df3 */ /* 0x000fe60008000818 */
[----:B------:R-:W-:Y:S02]  /*bc10*/  WARPGROUP.DEPBAR.LE gsb0, 0x0 ;  /* 0x00008000000079c5 */ /* 0x000fe40000010000 */
[----:B--2---:R-:W-:Y:S01]  /*bc20*/  IMAD.IADD R12, R152, 0x1, R151 ;  /* 0x00000001980c7824 */ /* 0x004fe200078e0297 */
[----:B------:R-:W2:Y:S03]  /*bc30*/  LDL.LU R146, [R1] ;  /* 0x0000000001927983 */ /* 0x000ea60000300800 */
[----:B0-----:R-:W-:-:S04]  /*bc40*/  @P0 IMAD.HI.U32 R13, R12, R11, RZ ;  /* 0x0000000b0c0d0227 */ /* 0x001fc800078e00ff */
[----:B------:R-:W-:Y:S01]  /*bc50*/  IMAD.MOV.U32 R11, RZ, RZ, R12 ;  /* 0x000000ffff0b7224 */ /* 0x000fe200078e000c */
[----:B-1----:R-:W-:Y:S01]  /*bc60*/  @P0 SHF.R.U32.HI R11, RZ, R23, R13 ;  /* 0x00000017ff0b0219 */ /* 0x002fe2000001160d */
[----:B------:R-:W-:-:S04]  /*bc70*/  IMAD R12, R3, -0xa0, RZ ;  /* 0xffffff60030c7824 */ /* 0x000fc800078e02ff */
[----:B------:R-:W0:Y:S01]  /*bc80*/  SHFL.IDX PT, R13, R11, RZ, 0x1c1f ;  /* 0x001c1fff0b0d7589 */ /* 0x000e2200000e0000 */
[----:B---3--:R-:W-:-:S04]  /*bc90*/  IADD3 R12, -R153, 0x1, R12 ;  /* 0x00000001990c7810 */ /* 0x008fc80007ffe10c */
[----:B----4-:R-:W-:-:S05]  /*bca0*/  IADD3 R12, -R155, R12, R154 ;  /* 0x0000000c9b0c7210 */ /* 0x010fca0007ffe19a */
[----:B0-----:R-:W-:-:S05]  /*bcb0*/  IMAD.IADD R13, R12, 0x1, R13 ;  /* 0x000000010c0d7824 */ /* 0x001fca00078e020d */
        /* <DEDUP_REMOVED lines=96> */
[----:B------:R-:W-:Y:S02]  /*c2c0*/  FSEL R23, R56, -INF , P4 ;  /* 0xff80000038177808 */ /* 0x000fe40002000000 */
[----:B------:R-:W-:Y:S02]  /*c2d0*/  ISETP.GT.AND P6, PT, R13, 0x81, PT ;  /* 0x000000810d00780c */ /* 0x000fe40003fc4270 */
[----:B------:R-:W-:Y:S02]  /*c2e0*/  FMNMX.FTZ R56, R85, R144, !PT ;  /* 0x0000009055387209 */ /* 0x000fe40007810000 */
[----:B------:R-:W-:Y:S02]  /*c2f0*/  ISETP.GT.AND P5, PT, R13, 0x88, PT ;  /* 0x000000880d00780c */ /* 0x000fe40003fa4270 */
[----:B------:R-:W-:Y:S02]  /*c300*/  FSEL R144, R57, -INF , P6 ;  /* 0xff80000039907808 */ /* 0x000fe40003000000 */
[----:B------:R-:W-:-:S02]  /*c310*/  FMNMX.FTZ R56, R23, R56, !PT ;  /* 0x0000003817387209 */ /* 0x000fc40007810000 */
[C---:B------:R-:W-:Y:S02]  /*c320*/  ISETP.GT.AND P2, PT, R13.reuse, 0x89, PT ;  /* 0x000000890d00780c */ /* 0x040fe40003f44270 */
        /* <DEDUP_REMOVED lines=14> */
[----:B------:R-:W-:Y:S02]  /*c410*/  FSEL R69, R69, -INF , P5 ;  /* 0xff80000045457808 */ /* 0x000fe40002800000 */
[----:B------:R-:W-:-:S04]  /*c420*/  FMNMX.FTZ R13, R68, R56, !PT ;  /* 0x00000038440d7209 */ /* 0x000fc80007810000 */
[----:B------:R-:W-:-:S05]  /*c430*/  FMNMX.FTZ R13, R69, R13, !PT ;  /* 0x0000000d450d7209 */ /* 0x000fca0007810000 */
[----:B------:R-:W0:Y:S01]  /*c440*/  SHFL.BFLY PT, R56, R13, 0x2, 0x1f ;  /* 0x0c401f000d387f89 */ /* 0x000e2200000e0000 */
[----:B------:R-:W-:-:S05]  /*c450*/  IMAD.MOV.U32 R57, RZ, RZ, -0x3ffffff0 ;  /* 0xc0000010ff397424 */ /* 0x000fca00078e00ff */
[----:B------:R-:W-:Y:S01]  /*c460*/  R2UR UR7, R57 ;  /* 0x00000000390772ca */ /* 0x000fe200000e0000 */
[----:B------:R-:W-:Y:S01]  /*c470*/  WARPGROUP.ARRIVE ;  /* 0x00000000000079c5 */ /* 0x000fe20000000000 */
[----:B0-----:R-:W-:Y:S01]  /*c480*/  FMNMX.FTZ R13, R13, R56, !PT ;  /* 0x000000380d0d7209 */ /* 0x001fe20007810000 */
[----:B------:R-:W-:-:S05]  /*c490*/  VIADD R56, R10, 0x180 ;  /* 0x000001800a387836 */ /* 0x000fca0000000000 */
[----:B------:R-:W-:Y:S01]  /*c4a0*/  R2UR UR6, R56 ;  /* 0x00000000380672ca */ /* 0x000fe200000e0000 */
[----:B------:R-:W0:Y:S01]  /*c4b0*/  SHFL.BFLY PT, R145, R13, 0x1, 0x1f ;  /* 0x0c201f000d917f89 */ /* 0x000e2200000e0000 */
[----:B------:R-:W-:-:S11]  /*c4c0*/  VIADD R56, R10, 0x200 ;  /* 0x000002000a387836 */ /* 0x000fd60000000000 */
[----:B------:R-:W-:Y:S01]  /*c4d0*/  QGMMA.64x64x32.F32.E4M3.E4M3 R24, R140, gdesc[UR4], R24, gsb0 ;  /* 0x00e000048c187df3 */ /* 0x000fe20008000818 */
[----:B------:R-:W-:Y:S02]  /*c4e0*/  R2UR UR6, R56 ;  /* 0x00000000380672ca */ /* 0x000fe400000e0000 */
[----:B------:R-:W1:Y:S01]  /*c4f0*/  SHFL.IDX PT, R56, R11, 0x1, 0x1c1f ;  /* 0x003c1f000b387f89 */ /* 0x000e6200000e0000 */
[----:B0-----:R-:W-:Y:S01]  /*c500*/  FMNMX.FTZ R10, R13, R145, !PT ;  /* 0x000000910d0a7209 */ /* 0x001fe20007810000 */
[----:B------:R-:W-:-:S03]  /*c510*/  IMAD.MOV.U32 R57, RZ, RZ, -0x3ffffff0 ;  /* 0xc0000010ff397424 */ /* 0x000fc600078e00ff */
[----:B------:R-:W-:Y:S01]  /*c520*/  FSETP.NEU.FTZ.AND P2, PT, R10, -INF , PT ;  /* 0xff8000000a00780b */ /* 0x000fe20003f5d000 */
[----:B------:R-:W-:-:S01]  /*c530*/  FFMA.FTZ R13, R2, R10, -8 ;  /* 0xc1000000020d7423 */ /* 0x000fc2000001000a */
[----:B------:R-:W-:-:S04]  /*c540*/  R2UR UR7, R57 ;  /* 0x00000000390772ca */ /* 0x000fc800000e0000 */
[----:B------:R-:W-:Y:S01]  /*c550*/  FSEL R13, R13, RZ, P2 ;  /* 0x000000ff0d0d7208 */ /* 0x000fe20001000000 */
[----:B-1----:R-:W-:-:S04]  /*c560*/  IMAD.IADD R56, R12, 0x1, R56 ;  /* 0x000000010c387824 */ /* 0x002fc800078e0238 */
[C-C-:B------:R-:W-:Y:S01]  /*c570*/  FFMA.FTZ R57, R2.reuse, R121, -R13.reuse ;  /* 0x0000007902397223 */ /* 0x140fe2000001080d */
[----:B------:R-:W-:-:S01]  /*c580*/  FFMA.FTZ R121, R2, R125, -R13 ;  /* 0x0000007d02797223 */ /* 0x000fc2000001080d */
[----:B------:R-:W-:Y:S01]  /*c590*/  ISETP.GT.AND P5, PT, R56, RZ, PT ;  /* 0x000000ff3800720c */ /* 0x000fe20003fa4270 */
[----:B------:R-:W-:-:S01]  /*c5a0*/  FFMA.FTZ R120, R2, R120, -R13 ;  /* 0x0000007802787223 */ /* 0x000fc2000001080d */
[----:B------:R-:W-:Y:S02]  /*c5b0*/  ISETP.GT.AND P6, PT, R56, 0x1, PT ;  /* 0x000000013800780c */ /* 0x000fe40003fc4270 */
[----:B------:R-:W-:Y:S01]  /*c5c0*/  FSEL R125, R122, -INF , P5 ;  /* 0xff8000007a7d7808 */ /* 0x000fe20002800000 */
[----:B------:R-:W-:Y:S01]  /*c5d0*/  FFMA.FTZ R12, R2, R129, -R13 ;  /* 0x00000081020c7223 */ /* 0x000fe2000001080d */
[----:B------:R-:W-:Y:S01]  /*c5e0*/  ISETP.GT.AND P3, PT, R56, 0x8, PT ;  /* 0x000000083800780c */ /* 0x000fe20003f64270 */
[----:B------:R0:W-:Y:S01]  /*c5f0*/  MUFU.EX2 R11, R120 ;  /* 0x00000078000b7308 */ /* 0x0001e20000000800 */
[----:B------:R-:W-:-:S02]  /*c600*/  FSEL R123, R123, -INF , P6 ;  /* 0xff8000007b7b7808 */ /* 0x000fc40003000000 */
[----:B------:R-:W-:Y:S02]  /*c610*/  FMNMX.FTZ R129, R125, R8, !PT ;  /* 0x000000087d817209 */ /* 0x000fe40007810000 */
[----:B------:R-:W-:Y:S02]  /*c620*/  ISETP.GT.AND P4, PT, R56, 0x9, PT ;  /* 0x000000093800780c */ /* 0x000fe40003f84270 */
[----:B------:R-:W-:Y:S01]  /*c630*/  FMNMX.FTZ R129, R123, R129, !PT ;  /* 0x000000817b817209 */ /* 0x000fe20007810000 */
[----:B0-----:R-:W-:-:S01]  /*c640*/  FFMA.FTZ R120, R2, R124, -R13 ;  /* 0x0000007c02787223 */ /* 0x001fc2000001080d */
[----:B------:R-:W-:Y:S01]  /*c650*/  FFMA.FTZ R124, R2, R128, -R13 ;  /* 0x00000080027c7223 */ /* 0x000fe2000001080d */
[----:B------:R-:W-:Y:S02]  /*c660*/  FSEL R128, R126, -INF , P3 ;  /* 0xff8000007e807808 */ /* 0x000fe40001800000 */
        /* <DEDUP_REMOVED lines=11> */
[----:B------:R-:W-:Y:S01]  /*c720*/  FMNMX.FTZ R129, R131, R129, !PT ;  /* 0x0000008183817209 */ /* 0x000fe20007810000 */
[----:B------:R-:W-:Y:S01]  /*c730*/  FFMA.FTZ R132, R2, R132, -R13 ;  /* 0x0000008402847223 */ /* 0x000fe2000001080d */
[----:B------:R-:W-:Y:S02]  /*c740*/  FSEL R135, R135, -INF , P4 ;  /* 0xff80000087877808 */ /* 0x000fe40002000000 */
[----:B------:R-:W-:-:S02]  /*c750*/  ISETP.GT.AND P5, PT, R56, 0x20, PT ;  /* 0x000000203800780c */ /* 0x000fc40003fa4270 */
[----:B------:R-:W-:Y:S01]  /*c760*/  FMNMX.FTZ R129, R134, R129, !PT ;  /* 0x0000008186817209 */ /* 0x000fe20007810000 */
[----:B------:R0:W-:Y:S01]  /*c770*/  MUFU.EX2 R122, R132 ;  /* 0x00000084007a7308 */ /* 0x0001e20000000800 */
[----:B------:R-:W-:Y:S02]  /*c780*/  ISETP.GT.AND P6, PT, R56, 0x21, PT ;  /* 0x000000213800780c */ /* 0x000fe40003fc4270 */
[----:B------:R-:W-:Y:S01]  /*c790*/  FMNMX.FTZ R129, R135, R129, !PT ;  /* 0x0000008187817209 */ /* 0x000fe20007810000 */
[----:B0-----:R-:W-:-:S01]  /*c7a0*/  FFMA.FTZ R132, R2, R108, -R13 ;  /* 0x0000006c02847223 */ /* 0x001fc2000001080d */
        /* <DEDUP_REMOVED lines=19> */
[----:B------:R-:W-:Y:S02]  /*c8e0*/  FSEL R119, R119, -INF , P4 ;  /* 0xff80000077777808 */ /* 0x000fe40002000000 */
[----:B------:R-:W-:-:S02]  /*c8f0*/  ISETP.GT.AND P5, PT, R56, 0x40, PT ;  /* 0x000000403800780c */ /* 0x000fc40003fa4270 */
        /* <DEDUP_REMOVED lines=68> */
[----:B------:R-:W-:-:S01]  /*cd40*/  FFMA.FTZ R56, R2, R73, -R13 ;  /* 0x0000004902387223 */ /* 0x000fc2000001080d */
[----:B------:R-:W-:Y:S02]  /*cd50*/  FSEL R73, R70, -INF , P3 ;  /* 0xff80000046497808 */ /* 0x000fe40001800000 */
[----:B------:R-:W-:Y:S01]  /*cd60*/  FMNMX.FTZ R129, R67, R129, !PT ;  /* 0x0000008143817209 */ /* 0x000fe20007810000 */
[----:B------:R0:W-:Y:S01]  /*cd70*/  MUFU.EX2 R70, R56 ;  /* 0x0000003800467308 */ /* 0x0001e20000000800 */
[----:B------:R-:W-:Y:S02]  /*cd80*/  FSEL R71, R71, -INF , P4 ;  /* 0xff80000047477808 */ /* 0x000fe40002000000 */
[----:B0-----:R-:W-:-:S04]  /*cd90*/  FMNMX.FTZ R56, R73, R129, !PT ;  /* 0x0000008149387209 */ /* 0x001fc80007810000 */
[----:B------:R-:W-:-:S05]  /*cda0*/  FMNMX.FTZ R56, R71, R56, !PT ;  /* 0x0000003847387209 */ /* 0x000fca0007810000 */
[----:B------:R-:W0:Y:S01]  /*cdb0*/  SHFL.BFLY PT, R129, R56, 0x2, 0x1f ;  /* 0x0c401f0038817f89 */ /* 0x000e2200000e0000 */
[----:B------:R1:W-:Y:S01]  /*cdc0*/  MUFU.EX2 R106, R132 ;  /* 0x00000084006a7308 */ /* 0x0003e20000000800 */
[----:B0-----:R-:W-:-:S05]  /*cdd0*/  FMNMX.FTZ R56, R56, R129, !PT ;  /* 0x0000008138387209 */ /* 0x001fca0007810000 */
[----:B-1----:R-:W0:Y:S01]  /*cde0*/  SHFL.BFLY PT, R132, R56, 0x1, 0x1f ;  /* 0x0c201f0038847f89 */ /* 0x002e2200000e0000 */
        /* <DEDUP_REMOVED lines=15> */
[--C-:B------:R-:W-:Y:S01]  /*cee0*/  FFMA.FTZ R101, R2, R101, -R13.reuse ;  /* 0x0000006502657223 */ /* 0x100fe2000001080d */
[----:B0-----:R-:W-:Y:S01]  /*cef0*/  FMNMX.FTZ R56, R56, R132, !PT ;  /* 0x0000008438387209 */ /* 0x001fe20007810000 */
[C-C-:B------:R-:W-:Y:S01]  /*cf00*/  FFMA.FTZ R72, R2.reuse, R72, -R13.reuse ;  /* 0x0000004802487223 */ /* 0x140fe2000001080d */
[----:B------:R-:W-:-:S02]  /*cf10*/  FFMA.FTZ R76, R2, R76, -R13 ;  /* 0x0000004c024c7223 */ /* 0x000fc4000001080d */
[----:B------:R-:W-:Y:S01]  /*cf20*/  FSETP.NEU.FTZ.AND P3, PT, R56, -INF , PT ;  /* 0xff8000003800780b */ /* 0x000fe20003f7d000 */
[----:B------:R-:W-:-:S01]  /*cf30*/  FFMA.FTZ R132, R2, R56, -8 ;  /* 0xc100000002847423 */ /* 0x000fc20000010038 */
        /* <DEDUP_REMOVED lines=13> */
[----:B------:R-:W-:-:S05]  /*d010*/  FSEL R69, R132, RZ, P3 ;  /* 0x000000ff84457208 */ /* 0x000fca0001800000 */
[--C-:B------:R-:W-:Y:S01]  /*d020*/  FFMA.FTZ R132, R2, R134, -R69.reuse ;  /* 0x0000008602847223 */ /* 0x100fe20000010845 */
[----:B------:R-:W-:Y:S01]  /*d030*/  FSEL R134, R10, RZ, P2 ;  /* 0x000000ff0a867208 */ /* 0x000fe20001000000 */
[----:B------:R-:W-:-:S04]  /*d040*/  FFMA.FTZ R94, R2, R94, -R69 ;  /* 0x0000005e025e7223 */ /* 0x000fc80000010845 */
[----:B------:R-:W-:Y:S02]  /*d050*/  FADD.FTZ R134, -R134, R0 ;  /* 0x0000000086867221 */ /* 0x000fe40000010100 */
[----:B------:R0:W-:Y:S02]  /*d060*/  MUFU.EX2 R0, R94 ;  /* 0x0000005e00007308 */ /* 0x0001e40000000800 */
[----:B------:R-:W-:Y:S01]  /*d070*/  FMUL.FTZ R134, R2, R134 ;  /* 0x0000008602867220 */ /* 0x000fe20000410000 */
[----:B0-----:R-:W-:-:S05]  /*d080*/  FSEL R94, R56, RZ, P3 ;  /* 0x000000ff385e7208 */ /* 0x001fca0001800000 */
[----:B------:R-:W-:Y:S02]  /*d090*/  FADD.FTZ R8, -R94, R8 ;  /* 0x000000085e087221 */ /* 0x000fe40000010100 */
[----:B------:R-:W2:Y:S08]  /*d0a0*/  MUFU.EX2 R94, R134 ;  /* 0x00000086005e7308 */ /* 0x000eb00000000800 */
[----:B------:R-:W0:Y:S08]  /*d0b0*/  MUFU.EX2 R57, R57 ;  /* 0x0000003900397308 */ /* 0x000e300000000800 */
[----:B------:R-:W1:Y:S01]  /*d0c0*/  MUFU.EX2 R120, R120 ;  /* 0x0000007800787308 */ /* 0x000e620000000800 */
[----:B--2---:R-:W-:-:S07]  /*d0d0*/  FFMA.FTZ R134, R94, R146, R11 ;  /* 0x000000925e867223 */ /* 0x004fce000001000b */
[----:B------:R-:W2:Y:S01]  /*d0e0*/  MUFU.EX2 R121, R121 ;  /* 0x0000007900797308 */ /* 0x000ea20000000800 */
[----:B------:R-:W-:-:S01]  /*d0f0*/  FFMA.FTZ R125, R2, R125, -R69 ;  /* 0x0000007d027d7223 */ /* 0x000fc20000010845 */
[----:B------:R-:W-:Y:S01]  /*d100*/  FMUL.FTZ R8, R2, R8 ;  /* 0x0000000802087220 */ /* 0x000fe20000410000 */
[----:B0-----:R-:W-:-:S05]  /*d110*/  FADD.FTZ R134, R57, R134 ;  /* 0x0000008639867221 */ /* 0x001fca0000010000 */
[----:B------:R-:W0:Y:S01]  /*d120*/  MUFU.EX2 R124, R124 ;  /* 0x0000007c007c7308 */ /* 0x000e220000000800 */
[----:B------:R-:W-:-:S01]  /*d130*/  FFMA.FTZ R123, R2, R123, -R69 ;  /* 0x0000007b027b7223 */ /* 0x000fc20000010845 */
[----:B-1----:R-:W-:-:S06]  /*d140*/  FADD.FTZ R134, R120, R134 ;  /* 0x0000008678867221 */ /* 0x002fcc0000010000 */
[----:B------:R-:W1:Y:S01]  /*d150*/  MUFU.EX2 R12, R12 ;  /* 0x0000000c000c7308 */ /* 0x000e620000000800 */
[----:B------:R-:W-:-:S01]  /*d160*/  FFMA.FTZ R128, R2, R128, -R69 ;  /* 0x0000008002807223 */ /* 0x000fc20000010845 */
[----:B--2---:R-:W-:-:S06]  /*d170*/  FADD.FTZ R134, R121, R134 ;  /* 0x0000008679867221 */ /* 0x004fcc0000010000 */
[----:B------:R-:W-:Y:S01]  /*d180*/  MUFU.EX2 R125, R125 ;  /* 0x0000007d007d7308 */ /* 0x000fe20000000800 */
[----:B------:R-:W-:-:S07]  /*d190*/  FFMA.FTZ R127, R2, R127, -R69 ;  /* 0x0000007f027f7223 */ /* 0x000fce0000010845 */
[----:B------:R-:W2:Y:S01]  /*d1a0*/  MUFU.EX2 R8, R8 ;  /* 0x0000000800087308 */ /* 0x000ea20000000800 */
[----:B0-----:R-:W-:-:S07]  /*d1b0*/  FADD.FTZ R134, R124, R134 ;  /* 0x000000867c867221 */ /* 0x001fce0000010000 */
[----:B------:R-:W0:Y:S01]  /*d1c0*/  MUFU.EX2 R126, R133 ;  /* 0x00000085007e7308 */ /* 0x000e220000000800 */
[----:B------:R-:W-:-:S07]  /*d1d0*/  FFMA.FTZ R130, R2, R130, -R69 ;  /* 0x0000008202827223 */ /* 0x000fce0000010845 */
[----:B------:R-:W3:Y:S01]  /*d1e0*/  MUFU.EX2 R123, R123 ;  /* 0x0000007b007b7308 */ /* 0x000ee20000000800 */
[----:B-1----:R-:W-:-:S07]  /*d1f0*/  FADD.FTZ R134, R12, R134 ;  /* 0x000000860c867221 */ /* 0x002fce0000010000 */
[----:B------:R-:W1:Y:S01]  /*d200*/  MUFU.EX2 R104, R104 ;  /* 0x0000006800687308 */ /* 0x000e620000000800 */
[----:B------:R-:W-:-:S07]  /*d210*/  FFMA.FTZ R131, R2, R131, -R69 ;  /* 0x0000008302837223 */ /* 0x000fce0000010845 */
[----:B------:R-:W4:Y:S01]  /*d220*/  MUFU.EX2 R128, R128 ;  /* 0x0000008000807308 */ /* 0x000f220000000800 */
[----:B------:R-:W-:-:S01]  /*d230*/  FADD.FTZ R134, R122, R134 ;  /* 0x000000867a867221 */ /* 0x000fc20000010000 */
[----:B--2---:R-:W-:-:S06]  /*d240*/  FFMA.FTZ R21, R8, R21, R125 ;  /* 0x0000001508157223 */ /* 0x004fcc000001007d */
[----:B------:R-:W2:Y:S08]  /*d250*/  MUFU.EX2 R105, R105 ;  /* 0x0000006900697308 */ /* 0x000eb00000000800 */
[----:B------:R-:W5:Y:S01]  /*d260*/  MUFU.EX2 R127, R127 ;  /* 0x0000007f007f7308 */ /* 0x000f620000000800 */
[----:B0-----:R-:W-:-:S01]  /*d270*/  FADD.FTZ R134, R126, R134 ;  /* 0x000000867e867221 */ /* 0x001fc20000010000 */
[----:B---3--:R-:W-:-:S06]  /*d280*/  FADD.FTZ R21, R123, R21 ;  /* 0x000000157b157221 */ /* 0x008fcc0000010000 */
[----:B------:R-:W0:Y:S01]  /*d290*/  MUFU.EX2 R130, R130 ;  /* 0x0000008200827308 */ /* 0x000e220000000800 */
[----:B------:R-:W-:-:S01]  /*d2a0*/  FFMA.FTZ R133, R2, R135, -R69 ;  /* 0x0000008702857223 */ /* 0x000fc20000010845 */
[----:B-1----:R-:W-:-:S06]  /*d2b0*/  FADD.FTZ R134, R104, R134 ;  /* 0x0000008668867221 */ /* 0x002fcc0000010000 */
[----:B------:R-:W1:Y:S01]  /*d2c0*/  MUFU.EX2 R109, R109 ;  /* 0x0000006d006d7308 */ /* 0x000e620000000800 */
[----:B----4-:R-:W-:-:S01]  /*d2d0*/  FADD.FTZ R21, R128, R21 ;  /* 0x0000001580157221 */ /* 0x010fc20000010000 */
[----:B------:R-:W-:-:S06]  /*d2e0*/  FFMA.FTZ R108, R2, R108, -R69 ;  /* 0x0000006c026c7223 */ /* 0x000fcc0000010845 */
[----:B------:R-:W3:Y:S01]  /*d2f0*/  MUFU.EX2 R131, R131 ;  /* 0x0000008300837308 */ /* 0x000ee20000000800 */
[----:B--2---:R-:W-:-:S01]  /*d300*/  FADD.FTZ R134, R105, R134 ;  /* 0x0000008669867221 */ /* 0x004fc20000010000 */
[----:B-----5:R-:W-:-:S06]  /*d310*/  FADD.FTZ R21, R127, R21 ;  /* 0x000000157f157221 */ /* 0x020fcc0000010000 */
[----:B------:R-:W2:Y:S01]  /*d320*/  MUFU.EX2 R112, R112 ;  /* 0x0000007000707308 */ /* 0x000ea20000000800 */
[----:B------:R-:W-:-:S07]  /*d330*/  FFMA.FTZ R107, R2, R107, -R69 ;  /* 0x0000006b026b7223 */ /* 0x000fce0000010845 */
[----:B------:R-:W4:Y:S01]  /*d340*/  MUFU.EX2 R132, R132 ;  /* 0x0000008400847308 */ /* 0x000f220000000800 */
[----:B------:R-:W-:-:S01]  /*d350*/  FADD.FTZ R134, R106, R134 ;  /* 0x000000866a867221 */ /* 0x000fc20000010000 */
[----:B0-----:R-:W-:-:S06]  /*d360*/  FADD.FTZ R21, R130, R21 ;  /* 0x0000001582157221 */ /* 0x001fcc0000010000 */
[----:B------:R-:W0:Y:S01]  /*d370*/  MUFU.EX2 R113, R113 ;  /* 0x0000007100717308 */ /* 0x000e220000000800 */
[----:B------:R-:W-:-:S07]  /*d380*/  FFMA.FTZ R110, R2, R110, -R69 ;  /* 0x0000006e026e7223 */ /* 0x000fce0000010845 */
[----:B------:R-:W5:Y:S01]  /*d390*/  MUFU.EX2 R133, R133 ;  /* 0x0000008500857308 */ /* 0x000f620000000800 */
[----:B-1----:R-:W-:-:S01]  /*d3a0*/  FADD.FTZ R134, R109, R134 ;  /* 0x000000866d867221 */ /* 0x002fc20000010000 */
[----:B---3--:R-:W-:-:S06]  /*d3b0*/  FADD.FTZ R21, R131, R21 ;  /* 0x0000001583157221 */ /* 0x008fcc0000010000 */
[----:B------:R-:W1:Y:S01]  /*d3c0*/  MUFU.EX2 R116, R116 ;  /* 0x0000007400747308 */ /* 0x000e620000000800 */
[----:B------:R-:W-:-:S07]  /*d3d0*/  FFMA.FTZ R111, R2, R111, -R69 ;  /* 0x0000006f026f7223 */ /* 0x000fce0000010845 */
[----:B------:R-:W3:Y:S01]  /*d3e0*/  MUFU.EX2 R108, R108 ;  /* 0x0000006c006c7308 */ /* 0x000ee20000000800 */
[----:B--2---:R-:W-:-:S01]  /*d3f0*/  FADD.FTZ R134, R112, R134 ;  /* 0x0000008670867221 */ /* 0x004fc20000010000 */
[----:B----4-:R-:W-:-:S06]  /*d400*/  FADD.FTZ R21, R132, R21 ;  /* 0x0000001584157221 */ /* 0x010fcc0000010000 */
[----:B------:R-:W2:Y:S01]  /*d410*/  MUFU.EX2 R117, R117 ;  /* 0x0000007500757308 */ /* 0x000ea20000000800 */
[----:B------:R-:W-:-:S07]  /*d420*/  FFMA.FTZ R114, R2, R114, -R69 ;  /* 0x0000007202727223 */ /* 0x000fce0000010845 */
[----:B------:R-:W4:Y:S01]  /*d430*/  MUFU.EX2 R107, R107 ;  /* 0x0000006b006b7308 */ /* 0x000f220000000800 */
[----:B0-----:R-:W-:-:S01]  /*d440*/  FADD.FTZ R134, R113, R134 ;  /* 0x0000008671867221 */ /* 0x001fc20000010000 */
[----:B-----5:R-:W-:-:S06]  /*d450*/  FADD.FTZ R21, R133, R21 ;  /* 0x0000001585157221 */ /* 0x020fcc0000010000 */
        /* <DEDUP_REMOVED lines=25> */
[----:B------:R-:W2:Y:S08]  /*d5f0*/  MUFU.EX2 R97, R97 ;  /* 0x0000006100617308 */ /* 0x000eb00000000800 */
[----:B------:R-:W4:Y:S01]  /*d600*/  MUFU.EX2 R119, R119 ;  /* 0x0000007700777308 */ /* 0x000f220000000800 */
[----:B0-----:R-:W-:-:S01]  /*d610*/  FADD.FTZ R134, R93, R134 ;  /* 0x000000865d867221 */ /* 0x001fc20000010000 */
[----:B-----5:R-:W-:-:S06]  /*d620*/  FADD.FTZ R21, R115, R21 ;  /* 0x0000001573157221 */ /* 0x020fcc0000010000 */
[----:B------:R-:W0:Y:S01]  /*d630*/  MUFU.EX2 R100, R100 ;  /* 0x0000006400647308 */ /* 0x000e220000000800 */
[----:B------:R-:W-:-:S07]  /*d640*/  FFMA.FTZ R95, R2, R95, -R69 ;  /* 0x0000005f025f7223 */ /* 0x000fce0000010845 */
[----:B------:R-:W5:Y:S01]  /*d650*/  MUFU.EX2 R90, R90 ;  /* 0x0000005a005a7308 */ /* 0x000f620000000800 */
[----:B-1----:R-:W-:-:S01]  /*d660*/  FADD.FTZ R134, R96, R134 ;  /* 0x0000008660867221 */ /* 0x002fc20000010000 */
[----:B------:R-:W-:-:S06]  /*d670*/  WARPGROUP.DEPBAR.LE gsb0, 0x0 ;  /* 0x00008000000079c5 */ /* 0x000fcc0000010000 */
[----:B------:R-:W1:Y:S01]  /*d680*/  MUFU.EX2 R101, R101 ;  /* 0x0000006500657308 */ /* 0x000e620000000800 */
[----:B---3--:R-:W-:-:S01]  /*d690*/  FADD.FTZ R21, R118, R21 ;  /* 0x0000001576157221 */ /* 0x008fc20000010000 */
[----:B------:R-:W-:-:S06]  /*d6a0*/  FFMA.FTZ R98, R2, R98, -R69 ;  /* 0x0000006202627223 */ /* 0x000fcc0000010845 */
[----:B------:R-:W3:Y:S01]  /*d6b0*/  MUFU.EX2 R91, R91 ;  /* 0x0000005b005b7308 */ /* 0x000ee20000000800 */
[----:B------:R-:W-:Y:S01]  /*d6c0*/  WARPGROUP.ARRIVE ;  /* 0x00000000000079c5 */ /* 0x000fe20000000000 */
[----:B--2---:R-:W-:-:S06]  /*d6d0*/  FADD.FTZ R134, R97, R134 ;  /* 0x0000008661867221 */ /* 0x004fcc0000010000 */
[----:B------:R-:W2:Y:S01]  /*d6e0*/  MUFU.EX2 R72, R72 ;  /* 0x0000004800487308 */ /* 0x000ea20000000800 */
[----:B----4-:R-:W-:-:S01]  /*d6f0*/  FADD.FTZ R21, R119, R21 ;  /* 0x0000001577157221 */ /* 0x010fc20000010000 */
[----:B------:R-:W-:Y:S01]  /*d700*/  FFMA.FTZ R99, R2, R99, -R69 ;  /* 0x0000006302637223 */ /* 0x000fe20000010845 */
[----:B0-----:R-:W-:-:S01]  /*d710*/  FADD.FTZ R134, R100, R134 ;  /* 0x0000008664867221 */ /* 0x001fc20000010000 */
[----:B------:R-:W-:Y:S04]  /*d720*/  QGMMA.64x64x32.F32.E4M3.E4M3 R24, R136, gdesc[UR4], R24, gsb0 ;  /* 0x00e0000488187df3 */ /* 0x000fe80008000818 */
[----:B------:R-:W0:Y:S01]  /*d730*/  MUFU.EX2 R95, R95 ;  /* 0x0000005f005f7308 */ /* 0x000e220000000800 */
[----:B-----5:R-:W-:-:S01]  /*d740*/  FADD.FTZ R21, R90, R21 ;  /* 0x000000155a157221 */ /* 0x020fc20000010000 */
[----:B------:R-:W-:Y:S01]  /*d750*/  FFMA.FTZ R102, R2, R102, -R69 ;  /* 0x0000006602667223 */ /* 0x000fe20000010845 */
[----:B-1----:R-:W-:-:S05]  /*d760*/  FADD.FTZ R134, R101, R134 ;  /* 0x0000008665867221 */ /* 0x002fca0000010000 */
[----:B------:R-:W1:Y:S01]  /*d770*/  MUFU.EX2 R76, R76 ;  /* 0x0000004c004c7308 */ /* 0x000e620000000800 */
[----:B---3--:R-:W-:-:S01]  /*d780*/  FADD.FTZ R21, R91, R21 ;  /* 0x000000155b157221 */ /* 0x008fc20000010000 */
[----:B------:R-:W-:-:S06]  /*d790*/  FFMA.FTZ R103, R2, R103, -R69 ;  /* 0x0000006702677223 */ /* 0x000fcc0000010845 */
[----:B------:R-:W3:Y:S01]  /*d7a0*/  MUFU.EX2 R98, R98 ;  /* 0x0000006200627308 */ /* 0x000ee20000000800 */
[----:B--2---:R-:W-:-:S01]  /*d7b0*/  FADD.FTZ R134, R72, R134 ;  /* 0x0000008648867221 */ /* 0x004fc20000010000 */
[----:B------:R-:W-:-:S06]  /*d7c0*/  FADD.FTZ R21, R0, R21 ;  /* 0x0000001500157221 */ /* 0x000fcc0000010000 */
[----:B------:R-:W2:Y:S01]  /*d7d0*/  MUFU.EX2 R77, R77 ;  /* 0x0000004d004d7308 */ /* 0x000ea20000000800 */
[----:B------:R-:W4:Y:S01]  /*d7e0*/  S2R R155, SR_TID.X ;  /* 0x00000000009b7919 */ /* 0x000f220000002100 */
[----:B------:R-:W-:-:S06]  /*d7f0*/  FFMA.FTZ R74, R2, R74, -R69 ;  /* 0x0000004a024a7223 */ /* 0x000fcc0000010845 */
[----:B------:R-:W5:Y:S01]  /*d800*/  MUFU.EX2 R99, R99 ;  /* 0x0000006300637308 */ /* 0x000f620000000800 */
[----:B------:R-:W-:-:S01]  /*d810*/  FADD.FTZ R134, R70, R134 ;  /* 0x0000008646867221 */ /* 0x000fc20000010000 */
[----:B0-----:R-:W-:-:S06]  /*d820*/  FADD.FTZ R21, R95, R21 ;  /* 0x000000155f157221 */ /* 0x001fcc0000010000 */
[----:B------:R-:W0:Y:S01]  /*d830*/  MUFU.EX2 R80, R80 ;  /* 0x0000005000507308 */ /* 0x000e220000000800 */
[----:B------:R-:W-:-:S07]  /*d840*/  FFMA.FTZ R75, R2, R75, -R69 ;  /* 0x0000004b024b7223 */ /* 0x000fce0000010845 */
[----:B------:R-:W4:Y:S01]  /*d850*/  MUFU.EX2 R102, R102 ;  /* 0x0000006600667308 */ /* 0x000f220000000800 */
[----:B-1----:R-:W-:-:S01]  /*d860*/  FADD.FTZ R134, R76, R134 ;  /* 0x000000864c867221 */ /* 0x002fc20000010000 */
[----:B---3--:R-:W-:-:S06]  /*d870*/  FADD.FTZ R21, R98, R21 ;  /* 0x0000001562157221 */ /* 0x008fcc0000010000 */
[----:B------:R-:W1:Y:S01]  /*d880*/  MUFU.EX2 R81, R81 ;  /* 0x0000005100517308 */ /* 0x000e620000000800 */
[----:B------:R-:W-:-:S07]  /*d890*/  FFMA.FTZ R78, R2, R78, -R69 ;  /* 0x0000004e024e7223 */ /* 0x000fce0000010845 */
[----:B------:R-:W3:Y:S01]  /*d8a0*/  MUFU.EX2 R103, R103 ;  /* 0x0000006700677308 */ /* 0x000ee20000000800 */
[----:B--2---:R-:W-:-:S01]  /*d8b0*/  FADD.FTZ R134, R77, R134 ;  /* 0x000000864d867221 */ /* 0x004fc20000010000 */
[----:B-----5:R-:W-:-:S06]  /*d8c0*/  FADD.FTZ R21, R99, R21 ;  /* 0x0000001563157221 */ /* 0x020fcc0000010000 */
[----:B------:R-:W2:Y:S01]  /*d8d0*/  MUFU.EX2 R84, R84 ;  /* 0x0000005400547308 */ /* 0x000ea20000000800 */
[----:B------:R-:W-:-:S07]  /*d8e0*/  FFMA.FTZ R79, R2, R79, -R69 ;  /* 0x0000004f024f7223 */ /* 0x000fce0000010845 */
[----:B------:R-:W5:Y:S01]  /*d8f0*/  MUFU.EX2 R74, R74 ;  /* 0x0000004a004a7308 */ /* 0x000f620000000800 */
[----:B0-----:R-:W-:-:S01]  /*d900*/  FADD.FTZ R134, R80, R134 ;  /* 0x0000008650867221 */ /* 0x001fc20000010000 */
[----:B----4-:R-:W-:-:S06]  /*d910*/  FADD.FTZ R21, R102, R21 ;  /* 0x0000001566157221 */ /* 0x010fcc0000010000 */
        /* <DEDUP_REMOVED lines=21> */
[----:B------:R-:W-:Y:S01]  /*da70*/  LOP3.LUT R135, R155, 0x7f, RZ, 0xc0, !PT ;  /* 0x0000007f9b877812 */ /* 0x000fe200078ec0ff */
[----:B------:R-:W-:-:S06]  /*da80*/  FFMA.FTZ R58, R2, R58, -R69 ;  /* 0x0000003a023a7223 */ /* 0x000fcc0000010845 */
[----:B------:R-:W3:Y:S01]  /*da90*/  MUFU.EX2 R83, R83 ;  /* 0x0000005300537308 */ /* 0x000ee20000000800 */
[----:B--2---:R-:W-:-:S01]  /*daa0*/  FADD.FTZ R134, R129, R134 ;  /* 0x0000008681867221 */ /* 0x004fc20000010000 */
[----:B-----5:R-:W-:-:S06]  /*dab0*/  FADD.FTZ R21, R79, R21 ;  /* 0x000000154f157221 */ /* 0x020fcc0000010000 */
[----:B------:R-:W2:Y:S01]  /*dac0*/  MUFU.EX2 R64, R64 ;  /* 0x0000004000407308 */ /* 0x000ea20000000800 */
[----:B------:R-:W-:Y:S01]  /*dad0*/  ISETP.NE.AND P2, PT, R135, RZ, PT ;  /* 0x000000ff8700720c */ /* 0x000fe20003f45270 */
[----:B------:R-:W-:-:S06]  /*dae0*/  FFMA.FTZ R59, R2, R59, -R69 ;  /* 0x0000003b023b7223 */ /* 0x000fcc0000010845 */
        /* <DEDUP_REMOVED lines=13> */
[----:B------:R-:W-:Y:S01]  /*dbc0*/  MUFU.EX2 R13, R13 ;  /* 0x0000000d000d7308 */ /* 0x000fe20000000800 */
[----:B------:R-:W-:-:S01]  /*dbd0*/  FFMA.FTZ R66, R2, R66, -R69 ;  /* 0x0000004202427223 */ /* 0x000fc20000010845 */
[----:B------:R-:W-:-:S06]  /*dbe0*/  @!P2 VIADD R9, R9, 0x13240 ;  /* 0x000132400909a836 */ /* 0x000fcc0000000000 */
[----:B------:R-:W2:Y:S01]  /*dbf0*/  MUFU.EX2 R59, R59 ;  /* 0x0000003b003b7308 */ /* 0x000ea20000000800 */
[----:B0-----:R-:W-:-:S01]  /*dc00*/  FADD.FTZ R134, R65, R134 ;  /* 0x0000008641867221 */ /* 0x001fc20000010000 */
[----:B----4-:R-:W-:-:S06]  /*dc10*/  FADD.FTZ R21, R87, R21 ;  /* 0x0000001557157221 */ /* 0x010fcc0000010000 */
[----:B------:R-:W0:Y:S01]  /*dc20*/  MUFU.EX2 R62, R62 ;  /* 0x0000003e003e7308 */ /* 0x000e220000000800 */
[----:B------:R-:W-:-:S01]  /*dc30*/  FFMA.FTZ R67, R2, R67, -R69 ;  /* 0x0000004302437223 */ /* 0x000fc20000010845 */
[----:B------:R-:W-:Y:S01]  /*dc40*/  @!P2 PRMT R9, RZ, 0x654, R9 ;  /* 0x00000654ff09a816 */ /* 0x000fe20000000009 */
[----:B-1----:R-:W-:-:S05]  /*dc50*/  FADD.FTZ R134, R68, R134 ;  /* 0x0000008644867221 */ /* 0x002fca0000010000 */
[----:B------:R-:W1:Y:S01]  /*dc60*/  MUFU.EX2 R63, R63 ;  /* 0x0000003f003f7308 */ /* 0x000e620000000800 */
[----:B---3--:R-:W-:-:S01]  /*dc70*/  FADD.FTZ R21, R58, R21 ;  /* 0x000000153a157221 */ /* 0x008fc20000010000 */
[----:B------:R-:W-:Y:S02]  /*dc80*/  WARPGROUP.DEPBAR.LE gsb0, 0x0 ;  /* 0x00008000000079c5 */ /* 0x000fe40000010000 */
[----:B------:R-:W-:-:S01]  /*dc90*/  FFMA.FTZ R73, R2, R73, -R69 ;  /* 0x0000004902497223 */ /* 0x000fc20000010845 */
[----:B------:R3:W-:Y:S03]  /*dca0*/  @!P2 SYNCS.ARRIVE.TRANS64.RED.A1T0 RZ, [R9+URZ], RZ ;  /* 0x000000ff09ffa9a7 */ /* 0x0007e6000810043f */
[----:B------:R-:W4:Y:S01]  /*dcb0*/  MUFU.EX2 R66, R66 ;  /* 0x0000004200427308 */ /* 0x000f220000000800 */
[----:B--2---:R-:W-:-:S01]  /*dcc0*/  FADD.FTZ R21, R59, R21 ;  /* 0x000000153b157221 */ /* 0x004fc20000010000 */
[----:B------:R-:W-:Y:S01]  /*dcd0*/  FFMA.FTZ R69, R2, R71, -R69 ;  /* 0x0000004702457223 */ /* 0x000fe20000010845 */
[----:B---3--:R-:W-:-:S05]  /*dce0*/  FADD.FTZ R9, R13, R134 ;  /* 0x000000860d097221 */ /* 0x008fca0000010000 */
[----:B------:R-:W2:Y:S01]  /*dcf0*/  MUFU.EX2 R67, R67 ;  /* 0x0000004300437308 */ /* 0x000ea20000000800 */
[----:B0-----:R-:W-:-:S01]  /*dd00*/  FADD.FTZ R21, R62, R21 ;  /* 0x000000153e157221 */ /* 0x001fc20000010000 */
[----:B------:R0:W-:Y:S06]  /*dd10*/  STL [R1], R9 ;  /* 0x0000000901007387 */ /* 0x0001ec0000100800 */
[----:B------:R-:W3:Y:S01]  /*dd20*/  MUFU.EX2 R73, R73 ;  /* 0x0000004900497308 */ /* 0x000ee20000000800 */
[----:B-1----:R-:W-:-:S07]  /*dd30*/  FADD.FTZ R21, R63, R21 ;  /* 0x000000153f157221 */ /* 0x002fce0000010000 */
[----:B------:R-:W1:Y:S01]  /*dd40*/  MUFU.EX2 R69, R69 ;  /* 0x0000004500457308 */ /* 0x000e620000000800 */
[----:B----4-:R-:W-:-:S04]  /*dd50*/  FADD.FTZ R21, R66, R21 ;  /* 0x0000001542157221 */ /* 0x010fc80000010000 */
[----:B--2---:R-:W-:-:S04]  /*dd60*/  FADD.FTZ R21, R67, R21 ;  /* 0x0000001543157221 */ /* 0x004fc80000010000 */
[----:B---3--:R-:W-:-:S04]  /*dd70*/  FADD.FTZ R21, R73, R21 ;  /* 0x0000001549157221 */ /* 0x008fc80000010000 */
[----:B-1----:R-:W-:Y:S01]  /*dd80*/  FADD.FTZ R21, R69, R21 ;  /* 0x0000001545157221 */ /* 0x002fe20000010000 */
[----:B0-----:R-:W-:Y:S06]  /*dd90*/  @!P1 BRA `(.L_x_1931) ;  /* 0x0000000000049947 */ /* 0x001fec0003800000 */
[----:B------:R-:W-:Y:S01]  /*dda0*/  BPT.TRAP 0x1 ;  /* 0x000000040000795c */ /* 0x000fe20000300000 */
.L_x_1931:
        /* <DEDUP_REMOVED lines=81> */
[C---:B--2---:R-:W-:Y:S01]  /*e2c0*/  ISETP.GT.AND P2, PT, R3.reuse, R9, PT ;  /* 0x000000090300720c */ /* 0x044fe20003f44270 */
[----:B------:R-:W-:-:S12]  /*e2d0*/  VIADD R3, R3, 0xffffffff ;  /* 0xffffffff03037836 */ /* 0x000fd80000000000 */
[----:B0-----:R-:W-:Y:S05]  /*e2e0*/  @P2 BRA `(.L_x_1932) ;  /* 0xffffffcc00f42947 */ /* 0x001fea000383ffff */
[----:B------:R-:W-:Y:S05]  /*e2f0*/  BSYNC B1 ;  /* 0x0000000000017941 */ /* 0x000fea0003800000 */
.L_x_1920:
[----:B------:R0:W-:Y:S01]  /*e300*/  STL [R1+0x18], R24 ;  /* 0x0000181801007387 */ /* 0x0001e20000100800 */
[----:B------:R-:W-:Y:S02]  /*e310*/  IMAD.MOV.U32 R8, RZ, RZ, R56 ;  /* 0x000000ffff087224 */ /* 0x000fe400078e0038 */
[----:B------:R-:W-:Y:S01]  /*e320*/  IMAD.MOV.U32 R0, RZ, RZ, R10 ;  /* 0x000000ffff007224 */ /* 0x000fe200078e000a */
[----:B------:R0:W-:Y:S01]  /*e330*/  STL [R1+0x1c], R25 ;  /* 0x00001c1901007387 */ /* 0x0001e20000100800 */
[----:B------:R-:W-:Y:S02]  /*e340*/  IMAD.MOV.U32 R23, RZ, RZ, R15 ;  /* 0x000000ffff177224 */ /* 0x000fe400078e000f */
[----:B------:R-:W-:Y:S01]  /*e350*/  IMAD.MOV.U32 R156, RZ, RZ, R14 ;  /* 0x000000ffff9c7224 */ /* 0x000fe200078e000e */
[----:B------:R0:W-:Y:S06]  /*e360*/  STL [R1+0xc], R28 ;  /* 0x00000c1c01007387 */ /* 0x0001ec0000100800 */
.L_x_1919:
[----:B------:R-:W-:Y:S05]  /*e370*/  BSYNC B0 ;  /* 0x0000000000007941 */ /* 0x000fea0003800000 */
.L_x_1918:
[----:B------:R-:W2:Y:S01]  /*e380*/  LDL R9, [R1+0x44] ;  /* 0x0000440001097983 */ /* 0x000ea20000100800 */
[----:B------:R-:W-:Y:S01]  /*e390*/  BSSY B0, `(.L_x_1933) ;  /* 0x000025b000007945 */ /* 0x000fe20003800000 */
[----:B--2---:R-:W-:-:S13]  /*e3a0*/  ISETP.GE.AND P0, PT, R3, R9, PT ;  /* 0x000000090300720c */ /* 0x004fda0003f06270 */
[----:B------:R-:W-:Y:S05]  /*e3b0*/  @!P0 BRA `(.L_x_1934) ;  /* 0x0000002400608947 */ /* 0x000fea0003800000 */
[----:B------:R-:W-:Y:S02]  /*e3c0*/  IMAD.MOV.U32 R14, RZ, RZ, R8 ;  /* 0x000000ffff0e7224 */ /* 0x000fe400078e0008 */
[----:B------:R-:W-:Y:S02]  /*e3d0*/  IMAD.MOV.U32 R9, RZ, RZ, R0 ;  /* 0x000000ffff097224 */ /* 0x000fe400078e0000 */
[----:B------:R-:W-:Y:S02]  /*e3e0*/  IMAD.MOV.U32 R15, RZ, RZ, R156 ;  /* 0x000000ffff0f7224 */ /* 0x000fe400078e009c */
[----:B0-----:R-:W-:-:S07]  /*e3f0*/  IMAD.MOV.U32 R28, RZ, RZ, R23 ;  /* 0x000000ffff1c7224 */ /* 0x001fce00078e0017 */
.L_x_1946:
[----:B------:R-:W-:-:S05]  /*e400*/  VIADD R20, R28, 0x1 ;  /* 0x000000011c147836 */ /* 0x000fca0000000000 */
[----:B------:R-:W-:-:S04]  /*e410*/  ISETP.NE.AND P0, PT, R20, 0x2, PT ;  /* 0x000000021400780c */ /* 0x000fc80003f05270 */
[----:B------:R-:W-:Y:S02]  /*e420*/  SEL R20, R20, RZ, P0 ;  /* 0x000000ff14147207 */ /* 0x000fe40000000000 */
[----:B------:R-:W-:-:S03]  /*e430*/  SEL R156, RZ, 0x1, P0 ;  /* 0x00000001ff9c7807 */ /* 0x000fc60000000000 */
[----:B------:R-:W-:Y:S01]  /*e440*/  IMAD.MOV.U32 R23, RZ, RZ, R20 ;  /* 0x000000ffff177224 */ /* 0x000fe200078e0014 */
[----:B------:R-:W-:Y:S01]  /*e450*/  LOP3.LUT R156, R15, R156, RZ, 0x3c, !PT ;  /* 0x0000009c0f9c7212 */ /* 0x000fe200078e3cff */
[----:B------:R-:W-:Y:S06]  /*e460*/  @!P1 BRA `(.L_x_1935) ;  /* 0x0000000000049947 */ /* 0x000fec0003800000 */
[----:B------:R-:W-:Y:S01]  /*e470*/  BPT.TRAP 0x1 ;  /* 0x000000040000795c */ /* 0x000fe20000300000 */
.L_x_1935:
[----:B------:R-:W-:Y:S01]  /*e480*/  IMAD R8, R23, 0x8, R16 ;  /* 0x0000000817087824 */ /* 0x000fe200078e0210 */
[----:B------:R-:W-:-:S04]  /*e490*/  SHF.L.U32 R11, R156, 0x1f, RZ ;  /* 0x0000001f9c0b7819 */ /* 0x000fc800000006ff */
[----:B------:R0:W1:Y:S01]  /*e4a0*/  SYNCS.PHASECHK.TRANS64.TRYWAIT P0, [R8+URZ+0x13230], R11 ;  /* 0x0132300b080075a7 */ /* 0x000062000800017f */
[----:B------:R-:W-:Y:S05]  /*e4b0*/  @!P1 BRA `(.L_x_1936) ;  /* 0x0000000000049947 */ /* 0x000fea0003800000 */
[----:B------:R-:W-:Y:S01]  /*e4c0*/  BPT.TRAP 0x1 ;  /* 0x000000040000795c */ /* 0x000fe20000300000 */
.L_x_1936:
        /* <DEDUP_REMOVED lines=8> */
.L_x_1938:
[----:B------:R-:W-:Y:S05]  /*e550*/  BSYNC B1 ;  /* 0x0000000000017941 */ /* 0x000fea0003800000 */
.L_x_1937:
[----:B------:R-:W-:Y:S01]  /*e560*/  IMAD.MOV.U32 R10, RZ, RZ, R0 ;  /* 0x000000ffff0a7224 */ /* 0x000fe200078e0000 */
[----:B------:R-:W-:Y:S01]  /*e570*/  R2UR UR4, R4 ;  /* 0x00000000040472ca */ /* 0x000fe200000e0000 */
[----:B01----:R-:W-:Y:S01]  /*e580*/  IMAD.MOV.U32 R11, RZ, RZ, -0x7fffffe0 ;  /* 0x80000020ff0b7424 */ /* 0x003fe200078e00ff */
        /* <DEDUP_REMOVED lines=84> */
.L_x_1940:
[----:B------:R-:W-:Y:S01]  /*ead0*/  SHF.L.U32 R0, R15, 0x1f, RZ ;  /* 0x0000001f0f007819 */ /* 0x000fe200000006ff */
[----:B------:R-:W-:-:S04]  /*eae0*/  IMAD R15, R28, 0x8, R16 ;  /* 0x000000081c0f7824 */ /* 0x000fc800078e0210 */
[----:B------:R0:W1:Y:S01]  /*eaf0*/  SYNCS.PHASECHK.TRANS64.TRYWAIT P0, [R15+URZ+0x13250], R0 ;  /* 0x013250000f0075a7 */ /* 0x000062000800017f */
[----:B------:R-:W-:Y:S05]  /*eb00*/  @!P1 BRA `(.L_x_1941) ;  /* 0x0000000000049947 */ /* 0x000fea0003800000 */
[----:B------:R-:W-:Y:S01]  /*eb10*/  BPT.TRAP 0x1 ;  /* 0x000000040000795c */ /* 0x000fe20000300000 */
.L_x_1941:
[----:B------:R-:W-:Y:S04]  /*eb20*/  BSSY B1, `(.L_x_1942) ;  /* 0x0000004000017945 */ /* 0x000fe80003800000 */
[----:B-1----:R-:W-:Y:S05]  /*eb30*/  @P0 BRA `(.L_x_1943) ;  /* 0x0000000000080947 */ /* 0x002fea0003800000 */
[----:B------:R-:W1:Y:S02]  /*eb40*/  SYNCS.PHASECHK.TRANS64.TRYWAIT P0, [R15+URZ+0x13250], R0 ;  /* 0x013250000f0075a7 */ /* 0x000e64000800017f */
[----:B-1----:R-:W-:Y:S05]  /*eb50*/  @!P0 BRA `(.L_x_1944) ;  /* 0x000000c4000c8947 */ /* 0x002fea0003800000 */
.L_x_1943:
[----:B------:R-:W-:Y:S05]  /*eb60*/  BSYNC B1 ;  /* 0x0000000000017941 */ /* 0x000fea0003800000 */
.L_x_1942:
[----:B01----:R-:W-:Y:S01]  /*eb70*/  VIADD R0, R16, 0x1000 ;  /* 0x0000100010007836 */ /* 0x003fe20000000000 */
        /* <DEDUP_REMOVED lines=95> */
[----:B------:R-:W0:Y:S01]  /*f170*/  SHFL.BFLY PT, R12, R11, 0x2, 0x1f ;  /* 0x0c401f000b0c7f89 */ /* 0x000e2200000e0000 */
[----:B------:R-:W-:-:S04]  /*f180*/  FMNMX.FTZ R0, R82, R0, !PT ;  /* 0x0000000052007209 */ /* 0x000fc80007810000 */
[----:B------:R-:W-:-:S04]  /*f190*/  FMNMX.FTZ R0, R83, R0, !PT ;  /* 0x0000000053007209 */ /* 0x000fc80007810000 */
[----:B------:R-:W-:-:S04]  /*f1a0*/  FMNMX.FTZ R0, R86, R0, !PT ;  /* 0x0000000056007209 */ /* 0x000fc80007810000 */
[----:B------:R-:W-:-:S04]  /*f1b0*/  FMNMX.FTZ R0, R87, R0, !PT ;  /* 0x0000000057007209 */ /* 0x000fc80007810000 */
[----:B------:R-:W-:Y:S01]  /*f1c0*/  FMNMX.FTZ R0, R58, R0, !PT ;  /* 0x000000003a007209 */ /* 0x000fe20007810000 */
[----:B------:R-:W-:-:S03]  /*f1d0*/  IMAD.MOV.U32 R13, RZ, RZ, -0x3ffffff0 ;  /* 0xc0000010ff0d7424 */ /* 0x000fc600078e00ff */
[----:B------:R-:W-:Y:S02]  /*f1e0*/  FMNMX.FTZ R0, R59, R0, !PT ;  /* 0x000000003b007209 */ /* 0x000fe40007810000 */
[----:B0-----:R-:W-:Y:S01]  /*f1f0*/  FMNMX.FTZ R11, R11, R12, !PT ;  /* 0x0000000c0b0b7209 */ /* 0x001fe20007810000 */
[----:B------:R-:W-:Y:S01]  /*f200*/  VIADD R12, R10, 0x180 ;  /* 0x000001800a0c7836 */ /* 0x000fe20000000000 */
[----:B------:R-:W-:Y:S02]  /*f210*/  FMNMX.FTZ R0, R62, R0, !PT ;  /* 0x000000003e007209 */ /* 0x000fe40007810000 */
[----:B------:R-:W-:Y:S02]  /*f220*/  R2UR UR7, R13 ;  /* 0x000000000d0772ca */ /* 0x000fe400000e0000 */
[----:B------:R-:W-:Y:S02]  /*f230*/  FMNMX.FTZ R0, R63, R0, !PT ;  /* 0x000000003f007209 */ /* 0x000fe40007810000 */
[----:B------:R-:W-:-:S02]  /*f240*/  R2UR UR6, R12 ;  /* 0x000000000c0672ca */ /* 0x000fc400000e0000 */
[----:B------:R-:W-:-:S04]  /*f250*/  FMNMX.FTZ R0, R66, R0, !PT ;  /* 0x0000000042007209 */ /* 0x000fc80007810000 */
[----:B------:R-:W-:-:S04]  /*f260*/  FMNMX.FTZ R0, R67, R0, !PT ;  /* 0x0000000043007209 */ /* 0x000fc80007810000 */
[----:B------:R-:W-:-:S04]  /*f270*/  FMNMX.FTZ R0, R70, R0, !PT ;  /* 0x0000000046007209 */ /* 0x000fc80007810000 */
[----:B------:R-:W-:-:S05]  /*f280*/  FMNMX.FTZ R0, R71, R0, !PT ;  /* 0x0000000047007209 */ /* 0x000fca0007810000 */
[----:B------:R-:W0:Y:S01]  /*f290*/  SHFL.BFLY PT, R8, R0, 0x2, 0x1f ;  /* 0x0c401f0000087f89 */ /* 0x000e2200000e0000 */
[----:B------:R-:W-:Y:S02]  /*f2a0*/  WARPGROUP.DEPBAR.LE gsb0, 0x0 ;  /* 0x00008000000079c5 */ /* 0x000fe40000010000 */
[----:B------:R-:W-:-:S06]  /*f2b0*/  WARPGROUP.ARRIVE ;  /* 0x00000000000079c5 */ /* 0x000fcc0000000000 */
[----:B------:R-:W-:Y:S01]  /*f2c0*/  QGMMA.64x64x32.F32.E4M3.E4M3 R24, R140, gdesc[UR4], R24, gsb0 ;  /* 0x00e000048c187df3 */ /* 0x000fe20008000818 */
[----:B0-----:R-:W-:Y:S02]  /*f2d0*/  FMNMX.FTZ R8, R0, R8, !PT ;  /* 0x0000000800087209 */ /* 0x001fe40007810000 */
[----:B------:R-:W0:Y:S04]  /*f2e0*/  SHFL.BFLY PT, R0, R11, 0x1, 0x1f ;  /* 0x0c201f000b007f89 */ /* 0x000e2800000e0000 */
[----:B------:R-:W1:Y:S01]  /*f2f0*/  SHFL.BFLY PT, R12, R8, 0x1, 0x1f ;  /* 0x0c201f00080c7f89 */ /* 0x000e6200000e0000 */
[----:B0-----:R-:W-:-:S05]  /*f300*/  FMNMX.FTZ R0, R11, R0, !PT ;  /* 0x000000000b007209 */ /* 0x001fca0007810000 */
[----:B------:R-:W-:Y:S01]  /*f310*/  FADD.FTZ R9, -R0, R9 ;  /* 0x0000000900097221 */ /* 0x000fe20000010100 */
[----:B------:R-:W-:-:S03]  /*f320*/  IMAD.MOV.U32 R11, RZ, RZ, -0x3ffffff0 ;  /* 0xc0000010ff0b7424 */ /* 0x000fc600078e00ff */
[----:B------:R-:W-:Y:S02]  /*f330*/  FMUL.FTZ R9, R2, R9 ;  /* 0x0000000902097220 */ /* 0x000fe40000410000 */
[----:B------:R-:W-:Y:S02]  /*f340*/  R2UR UR7, R11 ;  /* 0x000000000b0772ca */ /* 0x000fe400000e0000 */
[----:B-1----:R-:W-:Y:S01]  /*f350*/  FMNMX.FTZ R8, R8, R12, !PT ;  /* 0x0000000c08087209 */ /* 0x002fe20007810000 */
[----:B------:R-:W-:-:S04]  /*f360*/  VIADD R10, R10, 0x200 ;  /* 0x000002000a0a7836 */ /* 0x000fc80000000000 */
[----:B------:R-:W-:Y:S01]  /*f370*/  FADD.FTZ R12, -R8, R14 ;  /* 0x0000000e080c7221 */ /* 0x000fe20000010100 */
[----:B------:R-:W-:Y:S01]  /*f380*/  R2UR UR6, R10 ;  /* 0x000000000a0672ca */ /* 0x000fe200000e0000 */
[C---:B------:R-:W-:Y:S02]  /*f390*/  FFMA.FTZ R145, R2.reuse, R8, -8 ;  /* 0xc100000002917423 */ /* 0x040fe40000010008 */
[C---:B------:R-:W-:Y:S01]  /*f3a0*/  FMUL.FTZ R10, R2.reuse, R12 ;  /* 0x0000000c020a7220 */ /* 0x040fe20000410000 */
[----:B------:R-:W-:Y:S02]  /*f3b0*/  WARPGROUP.DEPBAR.LE gsb0, 0x0 ;  /* 0x00008000000079c5 */ /* 0x000fe40000010000 */
[----:B------:R-:W-:-:S01]  /*f3c0*/  FFMA.FTZ R141, R2, R0, -8 ;  /* 0xc1000000028d7423 */ /* 0x000fc20000010000 */
[----:B------:R0:W-:Y:S03]  /*f3d0*/  MUFU.EX2 R140, R9 ;  /* 0x00000009008c7308 */ /* 0x0001e60000000800 */
[----:B------:R-:W-:-:S01]  /*f3e0*/  FFMA.FTZ R11, R2, R121, -R141 ;  /* 0x00000079020b7223 */ /* 0x000fc2000001088d */
[C-C-:B0-----:R-:W-:Y:S01]  /*f3f0*/  FFMA.FTZ R9, R2.reuse, R120, -R141.reuse ;  /* 0x0000007802097223 */ /* 0x141fe2000001088d */
[----:B------:R-:W-:-:S04]  /*f400*/  FFMA.FTZ R120, R2, R124, -R141 ;  /* 0x0000007c02787223 */ /* 0x000fc8000001088d */
[----:B------:R-:W-:Y:S01]  /*f410*/  MUFU.EX2 R11, R11 ;  /* 0x0000000b000b7308 */ /* 0x000fe20000000800 */
[----:B------:R-:W-:-:S07]  /*f420*/  FFMA.FTZ R121, R2, R125, -R141 ;  /* 0x0000007d02797223 */ /* 0x000fce000001088d */
[----:B------:R-:W2:Y:S01]  /*f430*/  MUFU.EX2 R9, R9 ;  /* 0x0000000900097308 */ /* 0x000ea20000000800 */
[----:B------:R-:W-:-:S01]  /*f440*/  FFMA.FTZ R12, R2, R128, -R141 ;  /* 0x00000080020c7223 */ /* 0x000fc2000001088d */
[C-C-:B------:R-:W-:Y:S01]  /*f450*/  FFMA.FTZ R124, R2.reuse, R132, -R141.reuse ;  /* 0x00000084027c7223 */ /* 0x140fe2000001088d */
[----:B------:R-:W-:-:S05]  /*f460*/  FFMA.FTZ R132, R2, R85, -R141 ;  /* 0x0000005502847223 */ /* 0x000fca000001088d */
[----:B------:R-:W0:Y:S01]  /*f470*/  MUFU.EX2 R120, R120 ;  /* 0x0000007800787308 */ /* 0x000e220000000800 */
[----:B------:R-:W-:-:S01]  /*f480*/  FFMA.FTZ R13, R2, R129, -R141 ;  /* 0x00000081020d7223 */ /* 0x000fc2000001088d */
[C-C-:B------:R-:W-:Y:S01]  /*f490*/  FFMA.FTZ R85, R2.reuse, R115, -R145.reuse ;  /* 0x0000007302557223 */ /* 0x140fe20000010891 */
[----:B------:R-:W-:-:S01]  /*f4a0*/  FFMA.FTZ R115, R2, R95, -R145 ;  /* 0x0000005f02737223 */ /* 0x000fc20000010891 */
[----:B------:R-:W-:-:S04]  /*f4b0*/  FFMA.FTZ R125, R2, R133, -R141 ;  /* 0x00000085027d7223 */ /* 0x000fc8000001088d */
[----:B------:R-:W1:Y:S01]  /*f4c0*/  MUFU.EX2 R121, R121 ;  /* 0x0000007900797308 */ /* 0x000e620000000800 */
[----:B------:R-:W-:-:S01]  /*f4d0*/  FFMA.FTZ R95, R2, R99, -R145 ;  /* 0x00000063025f7223 */ /* 0x000fc20000010891 */
[C-C-:B------:R-:W-:Y:S01]  /*f4e0*/  FFMA.FTZ R133, R2.reuse, R60, -R141.reuse ;  /* 0x0000003c02857223 */ /* 0x140fe2000001088d */
[----:B------:R-:W-:-:S01]  /*f4f0*/  FFMA.FTZ R60, R2, R64, -R141 ;  /* 0x00000040023c7223 */ /* 0x000fc2000001088d */
[----:B--2---:R-:W-:-:S04]  /*f500*/  FFMA.FTZ R99, R140, R155, R9 ;  /* 0x0000009b8c637223 */ /* 0x004fc80000010009 */
[----:B------:R-:W2:Y:S01]  /*f510*/  MUFU.EX2 R12, R12 ;  /* 0x0000000c000c7308 */ /* 0x000ea20000000800 */
[----:B------:R-:W-:-:S01]  /*f520*/  FFMA.FTZ R64, R2, R122, -R145 ;  /* 0x0000007a02407223 */ /* 0x000fc20000010891 */
[C-C-:B------:R-:W-:Y:S01]  /*f530*/  FFMA.FTZ R129, R2.reuse, R84, -R141.reuse ;  /* 0x0000005402817223 */ /* 0x140fe2000001088d */
[----:B------:R-:W-:-:S01]  /*f540*/  FFMA.FTZ R142, R2, R61, -R141 ;  /* 0x0000003d028e7223 */ /* 0x000fc2000001088d */
[----:B------:R-:W-:Y:S01]  /*f550*/  FFMA.FTZ R84, R2, R114, -R145 ;  /* 0x0000007202547223 */ /* 0x000fe20000010891 */
[----:B------:R-:W-:-:S01]  /*f560*/  FADD.FTZ R99, R11, R99 ;  /* 0x000000630b637221 */ /* 0x000fc20000010000 */
[C---:B------:R-:W-:Y:S02]  /*f570*/  FFMA.FTZ R61, R2.reuse, R65, -R141 ;  /* 0x00000041023d7223 */ /* 0x040fe4000001088d */
[----:B------:R-:W3:Y:S01]  /*f580*/  MUFU.EX2 R13, R13 ;  /* 0x0000000d000d7308 */ /* 0x000ee20000000800 */
[----:B------:R-:W-:-:S01]  /*f590*/  FFMA.FTZ R114, R2, R94, -R145 ;  /* 0x0000005e02727223 */ /* 0x000fc20000010891 */
[C-C-:B------:R-:W-:Y:S01]  /*f5a0*/  FFMA.FTZ R65, R2.reuse, R123, -R145.reuse ;  /* 0x0000007b02417223 */ /* 0x140fe20000010891 */
[----:B------:R-:W-:-:S01]  /*f5b0*/  FFMA.FTZ R94, R2, R98, -R145 ;  /* 0x00000062025e7223 */ /* 0x000fc20000010891 */
[----:B------:R-:W-:Y:S01]  /*f5c0*/  FFMA.FTZ R98, R2, R102, -R145 ;  /* 0x0000006602627223 */ /* 0x000fe20000010891 */
[----:B0-----:R-:W-:-:S01]  /*f5d0*/  FADD.FTZ R102, R120, R99 ;  /* 0x0000006378667221 */ /* 0x001fc20000010000 */
[----:B------:R-:W-:-:S02]  /*f5e0*/  FFMA.FTZ R14, R2, R104, -R141 ;  /* 0x00000068020e7223 */ /* 0x000fc4000001088d */
[----:B------:R-:W0:Y:S01]  /*f5f0*/  MUFU.EX2 R124, R124 ;  /* 0x0000007c007c7308 */ /* 0x000e220000000800 */
[----:B------:R-:W-:-:S01]  /*f600*/  FFMA.FTZ R122, R2, R126, -R145 ;  /* 0x0000007e027a7223 */ /* 0x000fc20000010891 */
[----:B-1----:R-:W-:Y:S01]  /*f610*/  FADD.FTZ R102, R121, R102 ;  /* 0x0000006679667221 */ /* 0x002fe20000010000 */
[----:B------:R-:W-:-:S05]  /*f620*/  FFMA.FTZ R104, R2, R105, -R141 ;  /* 0x0000006902687223 */ /* 0x000fca000001088d */
[----:B------:R-:W-:Y:S01]  /*f630*/  MUFU.EX2 R10, R10 ;  /* 0x0000000a000a7308 */ /* 0x000fe20000000800 */
[----:B------:R-:W-:-:S01]  /*f640*/  FFMA.FTZ R128, R2, R108, -R141 ;  /* 0x0000006c02807223 */ /* 0x000fc2000001088d */
[----:B------:R-:W-:-:S06]  /*f650*/  FFMA.FTZ R105, R2, R112, -R141 ;  /* 0x0000007002697223 */ /* 0x000fcc000001088d */
[----:B------:R-:W1:Y:S01]  /*f660*/  MUFU.EX2 R64, R64 ;  /* 0x0000004000407308 */ /* 0x000e620000000800 */
[----:B------:R-:W-:-:S01]  /*f670*/  FFMA.FTZ R108, R2, R113, -R141 ;  /* 0x00000071026c7223 */ /* 0x000fc2000001088d */
[C---:B------:R-:W-:Y:S01]  /*f680*/  FFMA.FTZ R123, R2.reuse, R127, -R145 ;  /* 0x0000007f027b7223 */ /* 0x040fe20000010891 */
[----:B------:R-:W-:-:S01]  /*f690*/  FFMA.FTZ R112, R2, R116, -R141 ;  /* 0x0000007402707223 */ /* 0x000fc2000001088d */
[----:B------:R-:W-:-:S04]  /*f6a0*/  FFMA.FTZ R113, R2, R117, -R141 ;  /* 0x0000007502717223 */ /* 0x000fc8000001088d */
[----:B------:R-:W4:Y:S01]  /*f6b0*/  MUFU.EX2 R125, R125 ;  /* 0x0000007d007d7308 */ /* 0x000f220000000800 */
[----:B------:R-:W-:-:S01]  /*f6c0*/  FFMA.FTZ R116, R2, R92, -R141 ;  /* 0x0000005c02747223 */ /* 0x000fc2000001088d */
[----:B------:R-:W-:Y:S01]  /*f6d0*/  FFMA.FTZ R117, R2, R93, -R141 ;  /* 0x0000005d02757223 */ /* 0x000fe2000001088d */
[----:B--2---:R-:W-:-:S05]  /*f6e0*/  FADD.FTZ R102, R12, R102 ;  /* 0x000000660c667221 */ /* 0x004fca0000010000 */
[----:B------:R-:W2:Y:S01]  /*f6f0*/  MUFU.EX2 R65, R65 ;  /* 0x0000004100417308 */ /* 0x000ea20000000800 */
[----:B------:R-:W-:-:S01]  /*f700*/  FFMA.FTZ R92, R2, R96, -R141 ;  /* 0x00000060025c7223 */ /* 0x000fc2000001088d */
[C-C-:B------:R-:W-:Y:S01]  /*f710*/  FFMA.FTZ R93, R2.reuse, R97, -R141.reuse ;  /* 0x00000061025d7223 */ /* 0x140fe2000001088d */
[----:B------:R-:W-:-:S01]  /*f720*/  FFMA.FTZ R143, R2, R68, -R141 ;  /* 0x00000044028f7223 */ /* 0x000fc2000001088d */
[C-C-:B------:R-:W-:Y:S01]  /*f730*/  FFMA.FTZ R96, R2.reuse, R100, -R141.reuse ;  /* 0x0000006402607223 */ /* 0x140fe2000001088d */
[----:B------:R-:W-:-:S03]  /*f740*/  FFMA.FTZ R97, R2, R101, -R141 ;  /* 0x0000006502617223 */ /* 0x000fc6000001088d */
[----:B------:R-:W-:Y:S01]  /*f750*/  MUFU.EX2 R14, R14 ;  /* 0x0000000e000e7308 */ /* 0x000fe20000000800 */
[----:B------:R-:W-:-:S01]  /*f760*/  FFMA.FTZ R68, R2, R130, -R145 ;  /* 0x0000008202447223 */ /* 0x000fc20000010891 */
[C-C-:B------:R-:W-:Y:S01]  /*f770*/  FFMA.FTZ R100, R2.reuse, R76, -R141.reuse ;  /* 0x0000004c02647223 */ /* 0x140fe2000001088d */
[----:B------:R-:W-:-:S01]  /*f780*/  FFMA.FTZ R101, R2, R77, -R141 ;  /* 0x0000004d02657223 */ /* 0x000fc2000001088d */
[----:B------:R-:W-:-:S04]  /*f790*/  FFMA.FTZ R109, R2, R109, -R141 ;  /* 0x0000006d026d7223 */ /* 0x000fc8000001088d */
[----:B------:R-:W5:Y:S01]  /*f7a0*/  MUFU.EX2 R122, R122 ;  /* 0x0000007a007a7308 */ /* 0x000f620000000800 */
        /* <DEDUP_REMOVED lines=9> */
[----:B---3--:R-:W-:Y:S01]  /*f840*/  FADD.FTZ R102, R13, R102 ;  /* 0x000000660d667221 */ /* 0x008fe20000010000 */
[----:B------:R-:W-:-:S01]  /*f850*/  FFMA.FTZ R141, R2, R69, -R141 ;  /* 0x00000045028d7223 */ /* 0x000fc2000001088d */
[----:B------:R-:W-:-:S04]  /*f860*/  FFMA.FTZ R69, R2, R131, -R145 ;  /* 0x0000008302457223 */ /* 0x000fc80000010891 */
[----:B------:R-:W3:Y:S01]  /*f870*/  MUFU.EX2 R123, R123 ;  /* 0x0000007b007b7308 */ /* 0x000ee20000000800 */
[----:B0-----:R-:W-:-:S01]  /*f880*/  FADD.FTZ R102, R124, R102 ;  /* 0x000000667c667221 */ /* 0x001fc20000010000 */
[----:B-1----:R-:W-:Y:S01]  /*f890*/  FFMA.FTZ R21, R10, R21, R64 ;  /* 0x000000150a157223 */ /* 0x002fe20000010040 */
[----:B------:R-:W-:-:S01]  /*f8a0*/  FFMA.FTZ R126, R2, R134, -R145 ;  /* 0x00000086027e7223 */ /* 0x000fc20000010891 */
[----:B------:R-:W-:-:S04]  /*f8b0*/  FFMA.FTZ R103, R2, R103, -R145 ;  /* 0x0000006702677223 */ /* 0x000fc80000010891 */
[----:B------:R-:W-:Y:S01]  /*f8c0*/  MUFU.EX2 R128, R128 ;  /* 0x0000008000807308 */ /* 0x000fe20000000800 */
[----:B----4-:R-:W-:-:S01]  /*f8d0*/  FADD.FTZ R102, R125, R102 ;  /* 0x000000667d667221 */ /* 0x010fc20000010000 */
[----:B--2---:R-:W-:-:S06]  /*f8e0*/  FADD.FTZ R21, R65, R21 ;  /* 0x0000001541157221 */ /* 0x004fcc0000010000 */
[----:B------:R-:W0:Y:S01]  /*f8f0*/  MUFU.EX2 R68, R68 ;  /* 0x0000004400447308 */ /* 0x000e220000000800 */
[----:B------:R-:W-:-:S01]  /*f900*/  FFMA.FTZ R127, R2, R135, -R145 ;  /* 0x00000087027f7223 */ /* 0x000fc20000010891 */
[----:B-----5:R-:W-:-:S06]  /*f910*/  FADD.FTZ R21, R122, R21 ;  /* 0x000000157a157221 */ /* 0x020fcc0000010000 */
[----:B------:R-:W1:Y:S01]  /*f920*/  MUFU.EX2 R109, R109 ;  /* 0x0000006d006d7308 */ /* 0x000e620000000800 */
[----:B------:R-:W-:-:S07]  /*f930*/  FFMA.FTZ R80, R2, R106, -R145 ;  /* 0x0000006a02507223 */ /* 0x000fce0000010891 */
[----:B------:R-:W2:Y:S01]  /*f940*/  MUFU.EX2 R69, R69 ;  /* 0x0000004500457308 */ /* 0x000ea20000000800 */
[----:B---3--:R-:W-:-:S07]  /*f950*/  FADD.FTZ R21, R123, R21 ;  /* 0x000000157b157221 */ /* 0x008fce0000010000 */
[----:B------:R3:W-:Y:S01]  /*f960*/  MUFU.EX2 R99, R103 ;  /* 0x0000006700637308 */ /* 0x0007e20000000800 */
[----:B------:R-:W-:-:S07]  /*f970*/  FFMA.FTZ R81, R2, R107, -R145 ;  /* 0x0000006b02517223 */ /* 0x000fce0000010891 */
[----:B------:R-:W-:Y:S01]  /*f980*/  MUFU.EX2 R105, R105 ;  /* 0x0000006900697308 */ /* 0x000fe20000000800 */
[----:B---3--:R-:W-:-:S01]  /*f990*/  FFMA.FTZ R103, R2, R78, -R145 ;  /* 0x0000004e02677223 */ /* 0x008fc20000010891 */
[----:B------:R-:W-:-:S06]  /*f9a0*/  FADD.FTZ R78, R14, R102 ;  /* 0x000000660e4e7221 */ /* 0x000fcc0000010000 */
[----:B------:R-:W3:Y:S01]  /*f9b0*/  MUFU.EX2 R126, R126 ;  /* 0x0000007e007e7308 */ /* 0x000ee20000000800 */
[----:B------:R-:W-:-:S01]  /*f9c0*/  FADD.FTZ R78, R104, R78 ;  /* 0x0000004e684e7221 */ /* 0x000fc20000010000 */
[----:B0-----:R-:W-:-:S06]  /*f9d0*/  FADD.FTZ R21, R68, R21 ;  /* 0x0000001544157221 */ /* 0x001fcc0000010000 */
[----:B------:R-:W-:Y:S01]  /*f9e0*/  MUFU.EX2 R108, R108 ;  /* 0x0000006c006c7308 */ /* 0x000fe20000000800 */
[----:B------:R-:W-:-:S01]  /*f9f0*/  FADD.FTZ R78, R128, R78 ;  /* 0x0000004e804e7221 */ /* 0x000fc20000010000 */
[----:B------:R-:W-:-:S06]  /*fa00*/  FFMA.FTZ R106, R2, R110, -R145 ;  /* 0x0000006e026a7223 */ /* 0x000fcc0000010891 */
[----:B------:R-:W0:Y:S01]  /*fa10*/  MUFU.EX2 R127, R127 ;  /* 0x0000007f007f7308 */ /* 0x000e220000000800 */
[----:B-1----:R-:W-:-:S01]  /*fa20*/  FADD.FTZ R78, R109, R78 ;  /* 0x0000004e6d4e7221 */ /* 0x002fc20000010000 */
[----:B--2---:R-:W-:-:S06]  /*fa30*/  FADD.FTZ R21, R69, R21 ;  /* 0x0000001545157221 */ /* 0x004fcc0000010000 */
[----:B------:R-:W-:Y:S01]  /*fa40*/  MUFU.EX2 R112, R112 ;  /* 0x0000007000707308 */ /* 0x000fe20000000800 */
[----:B------:R-:W-:-:S07]  /*fa50*/  FFMA.FTZ R107, R2, R111, -R145 ;  /* 0x0000006f026b7223 */ /* 0x000fce0000010891 */
[----:B------:R-:W1:Y:S01]  /*fa60*/  MUFU.EX2 R80, R80 ;  /* 0x0000005000507308 */ /* 0x000e620000000800 */
[----:B---3--:R-:W-:-:S07]  /*fa70*/  FADD.FTZ R21, R126, R21 ;  /* 0x000000157e157221 */ /* 0x008fce0000010000 */
[----:B------:R-:W-:Y:S01]  /*fa80*/  MUFU.EX2 R113, R113 ;  /* 0x0000007100717308 */ /* 0x000fe20000000800 */
[----:B------:R-:W-:-:S07]  /*fa90*/  FFMA.FTZ R82, R2, R82, -R145 ;  /* 0x0000005202527223 */ /* 0x000fce0000010891 */
[----:B------:R-:W2:Y:S01]  /*faa0*/  MUFU.EX2 R81, R81 ;  /* 0x0000005100517308 */ /* 0x000ea20000000800 */
[----:B0-----:R-:W-:-:S07]  /*fab0*/  FADD.FTZ R21, R127, R21 ;  /* 0x000000157f157221 */ /* 0x001fce0000010000 */
[----:B------:R0:W-:Y:S08]  /*fac0*/  MUFU.EX2 R102, R103 ;  /* 0x0000006700667308 */ /* 0x0001f00000000800 */
[----:B------:R-:W-:Y:S01]  /*fad0*/  MUFU.EX2 R88, R88 ;  /* 0x0000005800587308 */ /* 0x000fe20000000800 */
[----:B0-----:R-:W-:-:S01]  /*fae0*/  FFMA.FTZ R103, R2, R79, -R145 ;  /* 0x0000004f02677223 */ /* 0x001fc20000010891 */
[----:B------:R-:W-:-:S06]  /*faf0*/  FADD.FTZ R79, R105, R78 ;  /* 0x0000004e694f7221 */ /* 0x000fcc0000010000 */
[----:B------:R-:W0:Y:S01]  /*fb00*/  MUFU.EX2 R106, R106 ;  /* 0x0000006a006a7308 */ /* 0x000e220000000800 */
[----:B------:R-:W-:-:S01]  /*fb10*/  FADD.FTZ R79, R108, R79 ;  /* 0x0000004f6c4f7221 */ /* 0x000fc20000010000 */
[----:B-1----:R-:W-:-:S06]  /*fb20*/  FADD.FTZ R21, R80, R21 ;  /* 0x0000001550157221 */ /* 0x002fcc0000010000 */
[----:B------:R-:W-:Y:S01]  /*fb30*/  MUFU.EX2 R89, R89 ;  /* 0x0000005900597308 */ /* 0x000fe20000000800 */
[----:B------:R-:W-:-:S07]  /*fb40*/  FFMA.FTZ R110, R2, R118, -R145 ;  /* 0x00000076026e7223 */ /* 0x000fce0000010891 */
[----:B------:R-:W1:Y:S01]  /*fb50*/  MUFU.EX2 R107, R107 ;  /* 0x0000006b006b7308 */ /* 0x000e620000000800 */
[----:B------:R-:W-:-:S01]  /*fb60*/  FFMA.FTZ R83, R2, R83, -R145 ;  /* 0x0000005302537223 */ /* 0x000fc20000010891 */
[----:B--2---:R-:W-:-:S06]  /*fb70*/  FADD.FTZ R21, R81, R21 ;  /* 0x0000001551157221 */ /* 0x004fcc0000010000 */
[----:B------:R-:W-:Y:S01]  /*fb80*/  MUFU.EX2 R116, R116 ;  /* 0x0000007400747308 */ /* 0x000fe20000000800 */
[----:B------:R-:W-:-:S07]  /*fb90*/  FFMA.FTZ R111, R2, R119, -R145 ;  /* 0x00000077026f7223 */ /* 0x000fce0000010891 */
[----:B------:R2:W-:Y:S08]  /*fba0*/  MUFU.EX2 R78, R82 ;  /* 0x00000052004e7308 */ /* 0x0005f00000000800 */
[----:B------:R-:W3:Y:S01]  /*fbb0*/  MUFU.EX2 R84, R84 ;  /* 0x0000005400547308 */ /* 0x000ee20000000800 */
[----:B--2---:R-:W-:-:S04]  /*fbc0*/  FADD.FTZ R82, R112, R79 ;  /* 0x0000004f70527221 */ /* 0x004fc80000010000 */
[----:B------:R-:W-:-:S03]  /*fbd0*/  FADD.FTZ R82, R113, R82 ;  /* 0x0000005271527221 */ /* 0x000fc60000010000 */
[----:B------:R-:W-:Y:S01]  /*fbe0*/  MUFU.EX2 R117, R117 ;  /* 0x0000007500757308 */ /* 0x000fe20000000800 */
[----:B0-----:R-:W-:-:S01]  /*fbf0*/  FADD.FTZ R21, R106, R21 ;  /* 0x000000156a157221 */ /* 0x001fc20000010000 */
        /* <DEDUP_REMOVED lines=8> */
[----:B--2---:R-:W-:-:S04]  /*fc80*/  FADD.FTZ R83, R88, R82 ;  /* 0x0000005258537221 */ /* 0x004fc80000010000 */
[----:B------:R-:W-:-:S03]  /*fc90*/  FADD.FTZ R83, R89, R83 ;  /* 0x0000005359537221 */ /* 0x000fc60000010000 */
[----:B------:R-:W2:Y:S01]  /*fca0*/  MUFU.EX2 R93, R93 ;  /* 0x0000005d005d7308 */ /* 0x000ea20000000800 */
[----:B---3--:R-:W-:-:S07]  /*fcb0*/  FADD.FTZ R21, R84, R21 ;  /* 0x0000001554157221 */ /* 0x008fce0000010000 */
[----:B------:R-:W3:Y:S01]  /*fcc0*/  MUFU.EX2 R111, R111 ;  /* 0x0000006f006f7308 */ /* 0x000ee20000000800 */
[----:B0-----:R-:W-:-:S07]  /*fcd0*/  FADD.FTZ R21, R85, R21 ;  /* 0x0000001555157221 */ /* 0x001fce0000010000 */
[----:B------:R-:W0:Y:S08]  /*fce0*/  MUFU.EX2 R96, R96 ;  /* 0x0000006000607308 */ /* 0x000e300000000800 */
[----:B------:R5:W-:Y:S08]  /*fcf0*/  MUFU.EX2 R82, R86 ;  /* 0x0000005600527308 */ /* 0x000bf00000000800 */
[----:B------:R-:W0:Y:S01]  /*fd00*/  MUFU.EX2 R90, R90 ;  /* 0x0000005a005a7308 */ /* 0x000e220000000800 */
[----:B-----5:R-:W-:-:S04]  /*fd10*/  FADD.FTZ R86, R116, R83 ;  /* 0x0000005374567221 */ /* 0x020fc80000010000 */
[----:B------:R-:W-:-:S03]  /*fd20*/  FADD.FTZ R86, R117, R86 ;  /* 0x0000005675567221 */ /* 0x000fc60000010000 */
[----:B------:R-:W5:Y:S01]  /*fd30*/  MUFU.EX2 R97, R97 ;  /* 0x0000006100617308 */ /* 0x000f620000000800 */
[----:B-1----:R-:W-:-:S01]  /*fd40*/  FADD.FTZ R86, R92, R86 ;  /* 0x000000565c567221 */ /* 0x002fc20000010000 */
[----:B------:R-:W1:Y:S01]  /*fd50*/  S2R R155, SR_TID.X ;  /* 0x00000000009b7919 */ /* 0x000e620000002100 */
[----:B----4-:R-:W-:-:S05]  /*fd60*/  FADD.FTZ R21, R110, R21 ;  /* 0x000000156e157221 */ /* 0x010fca0000010000 */
[----:B------:R-:W4:Y:S01]  /*fd70*/  MUFU.EX2 R91, R91 ;  /* 0x0000005b005b7308 */ /* 0x000f220000000800 */
[----:B------:R-:W-:Y:S01]  /*fd80*/  WARPGROUP.ARRIVE ;  /* 0x00000000000079c5 */ /* 0x000fe20000000000 */
[----:B--2---:R-:W-:-:S06]  /*fd90*/  FADD.FTZ R86, R93, R86 ;  /* 0x000000565d567221 */ /* 0x004fcc0000010000 */
[----:B------:R-:W-:Y:S01]  /*fda0*/  MUFU.EX2 R72, R72 ;  /* 0x0000004800487308 */ /* 0x000fe20000000800 */
[----:B---3--:R-:W-:-:S07]  /*fdb0*/  FADD.FTZ R21, R111, R21 ;  /* 0x000000156f157221 */ /* 0x008fce0000010000 */
[----:B------:R-:W2:Y:S01]  /*fdc0*/  MUFU.EX2 R114, R114 ;  /* 0x0000007200727308 */ /* 0x000ea20000000800 */
[----:B0-----:R-:W-:-:S01]  /*fdd0*/  FADD.FTZ R86, R96, R86 ;  /* 0x0000005660567221 */ /* 0x001fc20000010000 */
[----:B------:R-:W-:Y:S06]  /*fde0*/  QGMMA.64x64x32.F32.E4M3.E4M3 R24, R136, gdesc[UR4], R24, gsb0 ;  /* 0x00e0000488187df3 */ /* 0x000fec0008000818 */
[----:B------:R-:W-:Y:S01]  /*fdf0*/  MUFU.EX2 R73, R73 ;  /* 0x0000004900497308 */ /* 0x000fe20000000800 */
[----:B------:R-:W-:-:S07]  /*fe00*/  FADD.FTZ R21, R90, R21 ;  /* 0x000000155a157221 */ /* 0x000fce0000010000 */
[----:B------:R-:W0:Y:S01]  /*fe10*/  MUFU.EX2 R115, R115 ;  /* 0x0000007300737308 */ /* 0x000e220000000800 */
[----:B------:R-:W-:-:S01]  /*fe20*/  FFMA.FTZ R87, R2, R87, -R145 ;  /* 0x0000005702577223 */ /* 0x000fc20000010891 */
[----:B-----5:R-:W-:-:S06]  /*fe30*/  FADD.FTZ R86, R97, R86 ;  /* 0x0000005661567221 */ /* 0x020fcc0000010000 */
[----:B------:R-:W-:Y:S01]  /*fe40*/  MUFU.EX2 R100, R100 ;  /* 0x0000006400647308 */ /* 0x000fe20000000800 */
[----:B----4-:R-:W-:-:S07]  /*fe50*/  FADD.FTZ R21, R91, R21 ;  /* 0x000000155b157221 */ /* 0x010fce0000010000 */
[----:B------:R-:W3:Y:S01]  /*fe60*/  MUFU.EX2 R94, R94 ;  /* 0x0000005e005e7308 */ /* 0x000ee20000000800 */
[----:B--2---:R-:W-:-:S07]  /*fe70*/  FADD.FTZ R21, R114, R21 ;  /* 0x0000001572157221 */ /* 0x004fce0000010000 */
[----:B------:R-:W-:Y:S01]  /*fe80*/  MUFU.EX2 R101, R101 ;  /* 0x0000006500657308 */ /* 0x000fe20000000800 */
[----:B------:R-:W-:-:S07]  /*fe90*/  FFMA.FTZ R74, R2, R74, -R145 ;  /* 0x0000004a024a7223 */ /* 0x000fce0000010891 */
[----:B------:R-:W2:Y:S01]  /*fea0*/  MUFU.EX2 R95, R95 ;  /* 0x0000005f005f7308 */ /* 0x000ea20000000800 */
[----:B------:R-:W-:-:S01]  /*feb0*/  FFMA.FTZ R62, R2, R62, -R145 ;  /* 0x0000003e023e7223 */ /* 0x000fc20000010891 */
[----:B0-----:R-:W-:-:S06]  /*fec0*/  FADD.FTZ R21, R115, R21 ;  /* 0x0000001573157221 */ /* 0x001fcc0000010000 */
[----:B------:R-:W-:Y:S01]  /*fed0*/  MUFU.EX2 R76, R76 ;  /* 0x0000004c004c7308 */ /* 0x000fe20000000800 */
[----:B------:R-:W-:-:S07]  /*fee0*/  FFMA.FTZ R75, R2, R75, -R145 ;  /* 0x0000004b024b7223 */ /* 0x000fce0000010891 */
[----:B------:R0:W-:Y:S08]  /*fef0*/  MUFU.EX2 R83, R87 ;  /* 0x0000005700537308 */ /* 0x0001f00000000800 */
[----:B------:R-:W4:Y:S01]  /*ff00*/  MUFU.EX2 R98, R98 ;  /* 0x0000006200627308 */ /* 0x000f220000000800 */
[----:B0-----:R-:W-:-:S04]  /*ff10*/  FADD.FTZ R87, R72, R86 ;  /* 0x0000005648577221 */ /* 0x001fc80000010000 */
[----:B------:R-:W-:-:S03]  /*ff20*/  FADD.FTZ R87, R73, R87 ;  /* 0x0000005749577221 */ /* 0x000fc60000010000 */
[----:B------:R-:W0:Y:S01]  /*ff30*/  MUFU.EX2 R77, R77 ;  /* 0x0000004d004d7308 */ /* 0x000e220000000800 */
[----:B---3--:R-:W-:-:S01]  /*ff40*/  FADD.FTZ R21, R94, R21 ;  /* 0x000000155e157221 */ /* 0x008fc20000010000 */
[----:B------:R-:W-:-:S06]  /*ff50*/  FFMA.FTZ R63, R2, R63, -R145 ;  /* 0x0000003f023f7223 */ /* 0x000fcc0000010891 */
[----:B------:R-:W-:Y:S01]  /*ff60*/  MUFU.EX2 R129, R129 ;  /* 0x0000008100817308 */ /* 0x000fe20000000800 */
[----:B--2---:R-:W-:-:S07]  /*ff70*/  FADD.FTZ R21, R95, R21 ;  /* 0x000000155f157221 */ /* 0x004fce0000010000 */
[----:B------:R2:W-:Y:S08]  /*ff80*/  MUFU.EX2 R86, R62 ;  /* 0x0000003e00567308 */ /* 0x0005f00000000800 */
[----:B------:R-:W3:Y:S01]  /*ff90*/  MUFU.EX2 R74, R74 ;  /* 0x0000004a004a7308 */ /* 0x000ee20000000800 */
[----:B--2---:R-:W-:-:S04]  /*ffa0*/  FADD.FTZ R62, R100, R87 ;  /* 0x00000057643e7221 */ /* 0x004fc80000010000 */
[----:B------:R-:W-:-:S03]  /*ffb0*/  FADD.FTZ R62, R101, R62 ;  /* 0x0000003e653e7221 */ /* 0x000fc60000010000 */
[----:B------:R-:W-:Y:S01]  /*ffc0*/  MUFU.EX2 R132, R132 ;  /* 0x0000008400847308 */ /* 0x000fe20000000800 */
[----:B-1----:R-:W-:Y:S01]  /*ffd0*/  LOP3.LUT R118, R155, 0x7f, RZ, 0xc0, !PT ;  /* 0x0000007f9b767812 */ /* 0x002fe200078ec0ff */
[----:B----4-:R-:W-:-:S06]  /*ffe0*/  FADD.FTZ R21, R98, R21 ;  /* 0x0000001562157221 */ /* 0x010fcc0000010000 */
[----:B------:R-:W1:Y:S01]  /*fff0*/  MUFU.EX2 R75, R75 ;  /* 0x0000004b004b7308 */ /* 0x000e620000000800 */
[----:B------:R-:W-:-:S01]  /*10000*/  FFMA.FTZ R66, R2, R66, -R145 ;  /* 0x0000004202427223 */ /* 0x000fc20000010891 */
[----:B------:R-:W-:-:S06]  /*10010*/  ISETP.NE.AND P0, PT, R118, RZ, PT ;  /* 0x000000ff7600720c */ /* 0x000fcc0003f05270 */
[----:B------:R-:W2:Y:S01]  /*10020*/  MUFU.EX2 R56, R56 ;  /* 0x0000003800387308 */ /* 0x000ea20000000800 */
[----:B------:R-:W-:-:S07]  /*10030*/  FADD.FTZ R21, R99, R21 ;  /* 0x0000001563157221 */ /* 0x000fce0000010000 */
[----:B------:R4:W-:Y:S02]  /*10040*/  MUFU.EX2 R87, R63 ;  /* 0x0000003f00577308 */ /* 0x0009e40000000800 */
[----:B----4-:R-:W-:-:S06]  /*10050*/  FADD.FTZ R63, R76, R62 ;  /* 0x0000003e4c3f7221 */ /* 0x010fcc0000010000 */
[----:B------:R-:W4:Y:S01]  /*10060*/  MUFU.EX2 R57, R57 ;  /* 0x0000003900397308 */ /* 0x000f220000000800 */
[----:B0-----:R-:W-:-:S07]  /*10070*/  FADD.FTZ R63, R77, R63 ;  /* 0x0000003f4d3f7221 */ /* 0x001fce0000010000 */
[----:B------:R-:W0:Y:S01]  /*10080*/  MUFU.EX2 R103, R103 ;  /* 0x0000006700677308 */ /* 0x000e220000000800 */
[----:B---3--:R-:W-:-:S07]  /*10090*/  FADD.FTZ R21, R74, R21 ;  /* 0x000000154a157221 */ /* 0x008fce0000010000 */
[----:B------:R-:W3:Y:S01]  /*100a0*/  MUFU.EX2 R133, R133 ;  /* 0x0000008500857308 */ /* 0x000ee20000000800 */
[----:B-1----:R-:W-:-:S07]  /*100b0*/  FADD.FTZ R21, R75, R21 ;  /* 0x000000154b157221 */ /* 0x002fce0000010000 */
[----:B------:R1:W-:Y:S02]  /*100c0*/  MUFU.EX2 R62, R66 ;  /* 0x00000042003e7308 */ /* 0x0003e40000000800 */
[----:B-1----:R-:W-:-:S06]  /*100d0*/  FADD.FTZ R66, R129, R63 ;  /* 0x0000003f81427221 */ /* 0x002fcc0000010000 */
[----:B------:R-:W1:Y:S01]  /*100e0*/  MUFU.EX2 R142, R142 ;  /* 0x0000008e008e7308 */ /* 0x000e620000000800 */
[----:B------:R-:W-:-:S01]  /*100f0*/  FADD.FTZ R66, R132, R66 ;  /* 0x0000004284427221 */ /* 0x000fc20000010000 */
[----:B------:R-:W-:Y:S01]  /*10100*/  FADD.FTZ R21, R102, R21 ;  /* 0x0000001566157221 */ /* 0x000fe20000010000 */
[----:B------:R-:W-:-:S01]  /*10110*/  FFMA.FTZ R67, R2, R67, -R145 ;  /* 0x0000004302437223 */ /* 0x000fc20000010891 */
[----:B------:R-:W-:Y:S02]  /*10120*/  @!P0 IMAD R20, R20, 0x8, R16 ;  /* 0x0000000814148824 */ /* 0x000fe400078e0210 */
[----:B--2---:R-:W-:-:S02]  /*10130*/  FADD.FTZ R66, R56, R66 ;  /* 0x0000004238427221 */ /* 0x004fc40000010000 */
[----:B------:R-:W2:Y:S01]  /*10140*/  MUFU.EX2 R60, R60 ;  /* 0x0000003c003c7308 */ /* 0x000ea20000000800 */
[----:B------:R-:W-:-:S01]  /*10150*/  FFMA.FTZ R58, R2, R58, -R145 ;  /* 0x0000003a023a7223 */ /* 0x000fc20000010891 */
[----:B------:R-:W-:Y:S01]  /*10160*/  FFMA.FTZ R70, R2, R70, -R145 ;  /* 0x0000004602467223 */ /* 0x000fe20000010891 */
[----:B----4-:R-:W-:-:S01]  /*10170*/  FADD.FTZ R66, R57, R66 ;  /* 0x0000004239427221 */ /* 0x010fc20000010000 */
[----:B0-----:R-:W-:Y:S01]  /*10180*/  FADD.FTZ R21, R103, R21 ;  /* 0x0000001567157221 */ /* 0x001fe20000010000 */
[----:B------:R-:W-:-:S03]  /*10190*/  FFMA.FTZ R59, R2, R59, -R145 ;  /* 0x0000003b023b7223 */ /* 0x000fc60000010891 */
[----:B------:R-:W0:Y:S01]  /*101a0*/  MUFU.EX2 R61, R61 ;  /* 0x0000003d003d7308 */ /* 0x000e220000000800 */
[----:B------:R-:W-:-:S07]  /*101b0*/  FADD.FTZ R21, R78, R21 ;  /* 0x000000154e157221 */ /* 0x000fce0000010000 */
[----:B------:R4:W-:Y:S01]  /*101c0*/  MUFU.EX2 R63, R67 ;  /* 0x00000043003f7308 */ /* 0x0009e20000000800 */
[----:B------:R-:W-:-:S07]  /*101d0*/  FADD.FTZ R21, R79, R21 ;  /* 0x000000154f157221 */ /* 0x000fce0000010000 */
[----:B------:R-:W5:Y:S01]  /*101e0*/  MUFU.EX2 R143, R143 ;  /* 0x0000008f008f7308 */ /* 0x000f620000000800 */
[----:B----4-:R-:W-:-:S07]  /*101f0*/  @!P0 VIADD R67, R20, 0x13240 ;  /* 0x0001324014438836 */ /* 0x010fce0000000000 */
[----:B------:R3:W-:Y:S08]  /*10200*/  MUFU.EX2 R20, R70 ;  /* 0x0000004600147308 */ /* 0x0007f00000000800 */
[----:B------:R-:W4:Y:S01]  /*10210*/  MUFU.EX2 R58, R58 ;  /* 0x0000003a003a7308 */ /* 0x000f220000000800 */
[----:B---3--:R-:W-:-:S04]  /*10220*/  FADD.FTZ R70, R133, R66 ;  /* 0x0000004285467221 */ /* 0x008fc80000010000 */
        /* <DEDUP_REMOVED lines=8> */
[----:B-----5:R-:W-:Y:S01]  /*102b0*/  FADD.FTZ R70, R143, R70 ;  /* 0x000000468f467221 */ /* 0x020fe20000010000 */
[----:B----4-:R-:W-:-:S01]  /*102c0*/  FADD.FTZ R21, R58, R21 ;  /* 0x000000153a157221 */ /* 0x010fc20000010000 */
        /* <DEDUP_REMOVED lines=15> */
.L_x_1945:
        /* <DEDUP_REMOVED lines=30> */
[-C--:B------:R-:W-:Y:S01]  /*105a0*/  FMUL.FTZ R29, R29, R140.reuse ;  /* 0x0000008c1d1d7220 */ /* 0x080fe20000410000 */
[-C--:B------:R-:W-:Y:S01]  /*105b0*/  FMUL.FTZ R32, R32, R140.reuse ;  /* 0x0000008c20207220 */ /* 0x080fe20000410000 */
        /* <DEDUP_REMOVED lines=14> */
[----:B------:R-:W-:Y:S01]  /*106a0*/  FMUL.FTZ R26, R26, R10 ;  /* 0x0000000a1a1a7220 */ /* 0x000fe20000410000 */
[----:B------:R-:W-:Y:S01]  /*106b0*/  F2FP.SATFINITE.E4M3.F32.PACK_AB_MERGE_C R148, R104, R14, R109 ;  /* 0x0000000e6894723e */ /* 0x000fe2000480706d */
        /* <DEDUP_REMOVED lines=36> */
[C---:B--2---:R-:W-:Y:S01]  /*10900*/  ISETP.GT.AND P0, PT, R3.reuse, R15, PT ;  /* 0x0000000f0300720c */ /* 0x044fe20003f04270 */
[----:B------:R-:W-:-:S02]  /*10910*/  VIADD R3, R3, 0xffffffff ;  /* 0xffffffff03037836 */ /* 0x000fc40000000000 */
[----:B------:R-:W-:-:S10]  /*10920*/  IMAD.MOV.U32 R15, RZ, RZ, R156 ;  /* 0x000000ffff0f7224 */ /* 0x000fd400078e009c */
[----:B-1----:R-:W-:Y:S05]  /*10930*/  @P0 BRA `(.L_x_1946) ;  /* 0xffffffd800b00947 */ /* 0x002fea000383ffff */
.L_x_1934:
[----:B------:R-:W-:Y:S05]  /*10940*/  BSYNC B0 ;  /* 0x0000000000007941 */ /* 0x000fea0003800000 */
.L_x_1933:
[----:B------:R-:W-:Y:S06]  /*10950*/  BAR.ARV 0x8, 0x200 ;  /* 0x0208000000007b1d */ /* 0x000fec0000002000 */
[----:B------:R-:W-:Y:S05]  /*10960*/  @!P1 BRA `(.L_x_1947) ;  /* 0x0000000000049947 */ /* 0x000fea0003800000 */
[----:B------:R-:W-:Y:S01]  /*10970*/  BPT.TRAP 0x1 ;  /* 0x000000040000795c */ /* 0x000fe20000300000 */
.L_x_1947:
[----:B------:R-:W-:Y:S01]  /*10980*/  IMAD R3, R23, 0x8, R16 ;  /* 0x0000000817037824 */ /* 0x000fe200078e0210 */
[----:B------:R-:W-:-:S04]  /*10990*/  SHF.L.U32 R4, R156, 0x1f, RZ ;  /* 0x0000001f9c047819 */ /* 0x000fc800000006ff */
[----:B------:R1:W2:Y:S01]  /*109a0*/  SYNCS.PHASECHK.TRANS64.TRYWAIT P0, [R3+URZ+0x13250], R4 ;  /* 0x01325004030075a7 */ /* 0x0002a2000800017f */
[----:B------:R-:W-:Y:S05]  /*109b0*/  @!P1 BRA `(.L_x_1948) ;  /* 0x0000000000049947 */ /* 0x000fea0003800000 */
[----:B------:R-:W-:Y:S01]  /*109c0*/  BPT.TRAP 0x1 ;  /* 0x000000040000795c */ /* 0x000fe20000300000 */
.L_x_1948:
[----:B------:R-:W-:Y:S04]  /*109d0*/  BSSY B0, `(.L_x_1949) ;  /* 0x0000004000007945 */ /* 0x000fe80003800000 */
[----:B--2---:R-:W-:Y:S05]  /*109e0*/  @P0 BRA `(.L_x_1950) ;  /* 0x0000000000080947 */ /* 0x004fea0003800000 */
[----:B------:R-:W2:Y:S02]  /*109f0*/  SYNCS.PHASECHK.TRANS64.TRYWAIT P0, [R3+URZ+0x13250], R4 ;  /* 0x01325004030075a7 */ /* 0x000ea4000800017f */
[----:B--2---:R-:W-:Y:S05]  /*10a00*/  @!P0 BRA `(.L_x_1951) ;  /* 0x000000a400748947 */ /* 0x004fea0003800000 */
.L_x_1950:
[----:B------:R-:W-:Y:S05]  /*10a10*/  BSYNC B0 ;  /* 0x0000000000007941 */ /* 0x000fea0003800000 */
.L_x_1949:
[----:B------:R-:W3:Y:S01]  /*10a20*/  LDL R6, [R1+0x70] ;  /* 0x0000700001067983 */ /* 0x000ee20000100800 */
[----:B------:R-:W-:-:S03]  /*10a30*/  ULDC.64 UR4, c[0x0][0x9a0] ;  /* 0x0002680000047ab9 */ /* 0x000fc60000000a00 */
[----:B------:R-:W4:Y:S01]  /*10a40*/  LDL R9, [R1+0x5c] ;  /* 0x00005c0001097983 */ /* 0x000f220000100800 */
[----:B------:R-:W-:Y:S01]  /*10a50*/  ISETP.NE.U32.AND P0, PT, RZ, UR4, PT ;  /* 0x00000004ff007c0c */ /* 0x000fe2000bf05070 */
[----:B------:R-:W-:Y:S02]  /*10a60*/  IMAD.MOV.U32 R5, RZ, RZ, -0x3ffffff0 ;  /* 0xc0000010ff057424 */ /* 0x000fe400078e00ff */
[----:B0-----:R-:W5:Y:S01]  /*10a70*/  LDL.LU R24, [R1+0x18] ;  /* 0x0000180001187983 */ /* 0x001f620000300800 */
[----:B------:R-:W-:Y:S01]  /*10a80*/  ISETP.NE.AND.EX P0, PT, RZ, UR5, PT, P0 ;  /* 0x00000005ff007c0c */ /* 0x000fe2000bf05300 */
[----:B------:R-:W-:Y:S01]  /*10a90*/  VIADD R16, R16, 0x1000 ;  /* 0x0000100010107836 */ /* 0x000fe20000000000 */
[----:B------:R-:W-:Y:S01]  /*10aa0*/  R2UR UR7, R5 ;  /* 0x00000000050772ca */ /* 0x000fe200000e0000 */
[----:B------:R-:W5:Y:S03]  /*10ab0*/  LDL.LU R25, [R1+0x1c] ;  /* 0x00001c0001197983 */ /* 0x000f660000300800 */
[----:B------:R-:W-:Y:S01]  /*10ac0*/  SHF.R.U32.HI R16, RZ, 0x4, R16 ;  /* 0x00000004ff107819 */ /* 0x000fe20000011610 */
[----:B------:R-:W5:Y:S03]  /*10ad0*/  LDL.LU R28, [R1+0xc] ;  /* 0x00000c00011c7983 */ /* 0x000f660000300800 */
[----:B------:R-:W-:-:S03]  /*10ae0*/  LOP3.LUT R16, R16, 0x3fff, RZ, 0xc0, !PT ;  /* 0x00003fff10107812 */ /* 0x000fc600078ec0ff */
[----:B------:R-:W3:Y:S01]  /*10af0*/  @P0 LDC.64 R10, c[0x0][0x9c8] ;  /* 0x00027200ff0a0b82 */ /* 0x000ee20000000a00 */
[----:B------:R-:W-:-:S05]  /*10b00*/  LOP3.LUT R16, R16, 0x10000, RZ, 0xfc, !PT ;  /* 0x0001000010107812 */ /* 0x000fca00078efcff */
[----:B-12---:R-:W-:-:S05]  /*10b10*/  IMAD R4, R23, 0x280, R16 ;  /* 0x0000028017047824 */ /* 0x006fca00078e0210 */
[----:B------:R-:W-:Y:S01]  /*10b20*/  R2UR UR6, R4 ;  /* 0x00000000040672ca */ /* 0x000fe200000e0000 */
[-C--:B---3--:R-:W-:Y:S02]  /*10b30*/  @P0 IMAD R12, R6, R10.reuse, RZ ;  /* 0x0000000a060c0224 */ /* 0x088fe400078e02ff */
[----:B----4-:R-:W-:-:S04]  /*10b40*/  @P0 IMAD.WIDE.U32 R6, R9, R10, RZ ;  /* 0x0000000a09060225 */ /* 0x010fc800078e00ff */
[----:B------:R-:W-:Y:S02]  /*10b50*/  @P0 IMAD R5, R9, R11, R12 ;  /* 0x0000000b09050224 */ /* 0x000fe400078e020c */
[----:B------:R-:W2:Y:S01]  /*10b60*/  LDL R9, [R1+0x48] ;  /* 0x0000480001097983 */ /* 0x000ea20000100800 */
[----:B------:R-:W2:Y:S03]  /*10b70*/  @P0 LDC.64 R10, c[0x0][0x9d0] ;  /* 0x00027400ff0a0b82 */ /* 0x000ea60000000a00 */
[----:B------:R-:W3:Y:S01]  /*10b80*/  LDL.LU R12, [R1] ;  /* 0x00000000010c7983 */ /* 0x000ee20000300800 */
[----:B-----5:R-:W-:-:S06]  /*10b90*/  WARPGROUP.ARRIVE ;  /* 0x00000000000079c5 */ /* 0x020fcc0000000000 */
[----:B------:R-:W-:Y:S01]  /*10ba0*/  QGMMA.64x64x32.F32.E4M3.E4M3 R24, R152, gdesc[UR4], R24, gsb0 ;  /* 0x00e0000498187df3 */ /* 0x000fe20008000818 */
[----:B------:R-:W-:Y:S02]  /*10bb0*/  @P0 IMAD.IADD R7, R7, 0x1, R5 ;  /* 0x0000000107070824 */ /* 0x000fe400078e0205 */
[----:B------:R-:W-:Y:S02]  /*10bc0*/  WARPGROUP.DEPBAR.LE gsb0, 0x0 ;  /* 0x00008000000079c5 */ /* 0x000fe40000010000 */
[----:B------:R-:W-:Y:S01]  /*10bd0*/  WARPGROUP.ARRIVE ;  /* 0x00000000000079c5 */ /* 0x000fe20000000000 */
[----:B--2---:R-:W-:-:S04]  /*10be0*/  @P0 IMAD.WIDE.U32 R6, R9, R10, R6 ;  /* 0x0000000a09060225 */ /* 0x004fc800078e0006 */
[----:B------:R-:W-:Y:S01]  /*10bf0*/  @P0 IMAD R11, R9, R11, R7 ;  /* 0x0000000b090b0224 */ /* 0x000fe200078e0207 */
[C---:B------:R-:W-:Y:S01]  /*10c00*/  @P0 LEA R10, P2, R6.reuse, UR4, 0x2 ;  /* 0x00000004060a0c11 */ /* 0x040fe2000f8410ff */
[----:B------:R-:W-:Y:S02]  /*10c10*/  IMAD.MOV.U32 R9, RZ, RZ, 0x3f800000 ;  /* 0x3f800000ff097424 */ /* 0x000fe400078e00ff */
[----:B------:R-:W-:Y:S01]  /*10c20*/  IMAD.MOV.U32 R7, RZ, RZ, -0x3ffffff0 ;  /* 0xc0000010ff077424 */ /* 0x000fe200078e00ff */
[----:B------:R-:W-:Y:S01]  /*10c30*/  @P0 LEA.HI.X R11, R6, UR5, R11, 0x2, P2 ;  /* 0x00000005060b0c11 */ /* 0x000fe200090f140b */
[----:B------:R-:W-:-:S03]  /*10c40*/  VIADD R6, R4, 0x80 ;  /* 0x0000008004067836 */ /* 0x000fc60000000000 */
[----:B------:R-:W-:Y:S01]  /*10c50*/  R2UR UR7, R7 ;  /* 0x00000000070772ca */ /* 0x000fe200000e0000 */
        /* <DEDUP_REMOVED lines=15> */
[----:B0-----:R-:W0:Y:S01]  /*10d50*/  SHFL.BFLY PT, R10, R21, 0x2, 0x1f ;  /* 0x0c401f00150a7f89 */ /* 0x001e2200000e0000 */
[----:B------:R-:W-:Y:S01]  /*10d60*/  VIADD R4, R4, 0x200 ;  /* 0x0000020004047836 */ /* 0x000fe20000000000 */
[----:B------:R-:W-:-:S02]  /*10d70*/  WARPGROUP.DEPBAR.LE gsb0, 0x0 ;  /* 0x00008000000079c5 */ /* 0x000fc40000010000 */
[----:B------:R-:W-:-:S06]  /*10d80*/  WARPGROUP.ARRIVE ;  /* 0x00000000000079c5 */ /* 0x000fcc0000000000 */
[----:B------:R-:W-:Y:S01]  /*10d90*/  QGMMA.64x64x32.F32.E4M3.E4M3 R24, R140, gdesc[UR4], R24, gsb0 ;  /* 0x00e000048c187df3 */ /* 0x000fe20008000818 */
[----:B-1----:R-:W-:-:S01]  /*10da0*/  FADD.FTZ R6, R5, R12 ;  /* 0x0000000c05067221 */ /* 0x002fc20000010000 */
[----:B------:R-:W-:Y:S01]  /*10db0*/  IMAD.MOV.U32 R5, RZ, RZ, -0x3ffffff0 ;  /* 0xc0000010ff057424 */ /* 0x000fe200078e00ff */
[----:B------:R-:W-:-:S04]  /*10dc0*/  R2UR UR6, R4 ;  /* 0x00000000040672ca */ /* 0x000fc800000e0000 */
[----:B------:R-:W-:Y:S01]  /*10dd0*/  R2UR UR7, R5 ;  /* 0x00000000050772ca */ /* 0x000fe200000e0000 */
[----:B------:R-:W1:Y:S01]  /*10de0*/  SHFL.BFLY PT, R7, R6, 0x1, 0x1f ;  /* 0x0c201f0006077f89 */ /* 0x000e6200000e0000 */
[----:B0-----:R-:W-:-:S05]  /*10df0*/  FADD.FTZ R10, R10, R21 ;  /* 0x000000150a0a7221 */ /* 0x001fca0000010000 */
[----:B------:R-:W0:Y:S01]  /*10e00*/  SHFL.BFLY PT, R5, R10, 0x1, 0x1f ;  /* 0x0c201f000a057f89 */ /* 0x000e2200000e0000 */
[----:B------:R-:W-:Y:S02]  /*10e10*/  IMAD.MOV.U32 R4, RZ, RZ, RZ ;  /* 0x000000ffff047224 */ /* 0x000fe400078e00ff */
[----:B-1----:R-:W-:-:S05]  /*10e20*/  FADD.FTZ R11, R6, R7 ;  /* 0x00000007060b7221 */ /* 0x002fca0000010000 */
[----:B------:R-:W-:Y:S01]  /*10e30*/  FSETP.NE.FTZ.AND P0, PT, R11, RZ, PT ;  /* 0x000000ff0b00720b */ /* 0x000fe20003f15000 */
[----:B0-----:R-:W-:-:S01]  /*10e40*/  FADD.FTZ R12, R10, R5 ;  /* 0x000000050a0c7221 */ /* 0x001fc20000010000 */
[----:B------:R-:W-:Y:S01]  /*10e50*/  FMUL.FTZ R13, R11, 0.00390625 ;  /* 0x3b8000000b0d7820 */ /* 0x000fe20000410000 */
[----:B------:R-:W-:Y:S02]  /*10e60*/  WARPGROUP.DEPBAR.LE gsb0, 0x0 ;  /* 0x00008000000079c5 */ /* 0x000fe40000010000 */
[----:B------:R-:W-:-:S06]  /*10e70*/  WARPGROUP.ARRIVE ;  /* 0x00000000000079c5 */ /* 0x000fcc0000000000 */
[----:B------:R-:W-:Y:S01]  /*10e80*/  QGMMA.64x64x32.F32.E4M3.E4M3 R24, R136, gdesc[UR4], R24, gsb0 ;  /* 0x00e0000488187df3 */ /* 0x000fe20008000818 */
[----:B------:R-:W-:Y:S01]  /*10e90*/  FMUL.FTZ R14, R12, 0.00390625 ;  /* 0x3b8000000c0e7820 */ /* 0x000fe20000410000 */
[----:B------:R-:W-:Y:S01]  /*10ea0*/  FSETP.NE.FTZ.AND P2, PT, R13, RZ, PT ;  /* 0x000000ff0d00720b */ /* 0x000fe20003f55000 */
[----:B------:R-:W-:Y:S03]  /*10eb0*/  @P0 MUFU.RCP R4, R11 ;  /* 0x0000000b00040308 */ /* 0x000fe60000001000 */
[----:B------:R-:W-:Y:S02]  /*10ec0*/  FSETP.NE.FTZ.AND P3, PT, R14, RZ, PT ;  /* 0x000000ff0e00720b */ /* 0x000fe40003f75000 */
[----:B------:R-:W-:Y:S01]  /*10ed0*/  FSETP.NE.FTZ.AND P0, PT, R12, RZ, PT ;  /* 0x000000ff0c00720b */ /* 0x000fe20003f15000 */
[----:B------:R-:W-:-:S06]  /*10ee0*/  IMAD.MOV.U32 R10, RZ, RZ, RZ ;  /* 0x000000ffff0a7224 */ /* 0x000fcc00078e00ff */
[----:B------:R-:W0:Y:S08]  /*10ef0*/  @P2 MUFU.LG2 R6, R13 ;  /* 0x0000000d00062308 */ /* 0x000e300000000c00 */
[----:B------:R-:W1:Y:S08]  /*10f00*/  @P3 MUFU.LG2 R7, R14 ;  /* 0x0000000e00073308 */ /* 0x000e700000000c00 */
[----:B------:R-:W3:Y:S01]  /*10f10*/  @P0 MUFU.RCP R10, R12 ;  /* 0x0000000c000a0308 */ /* 0x000ee20000001000 */
[----:B------:R-:W-:Y:S01]  /*10f20*/  @P2 FMUL.FTZ R5, R2, 0.69314718246459960938 ;  /* 0x3f31721802052820 */ /* 0x000fe20000410000 */
[----:B0-----:R-:W-:Y:S01]  /*10f30*/  @P2 FMUL.FTZ R6, R6, 0.69314718246459960938 ;  /* 0x3f31721806062820 */ /* 0x001fe20000410000 */
[----:B------:R-:W-:Y:S01]  /*10f40*/  @P3 FMUL.FTZ R2, R2, 0.69314718246459960938 ;  /* 0x3f31721802023820 */ /* 0x000fe20000410000 */
[----:B------:R-:W-:-:S02]  /*10f50*/  IMAD.MOV.U32 R61, RZ, RZ, -0x800000 ;  /* 0xff800000ff3d7424 */ /* 0x000fc400078e00ff */
[----:B------:R-:W-:Y:S02]  /*10f60*/  IMAD.MOV.U32 R60, RZ, RZ, -0x800000 ;  /* 0xff800000ff3c7424 */ /* 0x000fe400078e00ff */
[----:B-1----:R-:W-:Y:S01]  /*10f70*/  @P3 FMUL.FTZ R7, R7, 0.69314718246459960938 ;  /* 0x3f31721807073820 */ /* 0x002fe20000410000 */
[----:B------:R-:W-:-:S01]  /*10f80*/  @P2 FFMA.FTZ R61, R5, R0, R6 ;  /* 0x00000000053d2223 */ /* 0x000fc20000010006 */
[----:B--2---:R-:W-:Y:S02]  /*10f90*/  FMUL.FTZ R0, R4, R9 ;  /* 0x0000000904007220 */ /* 0x004fe40000410000 */
[----:B------:R-:W-:-:S01]  /*10fa0*/  @P3 FFMA.FTZ R60, R2, R8, R7 ;  /* 0x00000008023c3223 */ /* 0x000fc20000010007 */
[----:B---3--:R-:W-:Y:S01]  /*10fb0*/  FMUL.FTZ R10, R10, R9 ;  /* 0x000000090a0a7220 */ /* 0x008fe20000410000 */
[----:B------:R-:W-:Y:S02]  /*10fc0*/  WARPGROUP.DEPBAR.LE gsb0, 0x0 ;  /* 0x00008000000079c5 */ /* 0x000fe40000010000 */
[----:B------:R-:W-:Y:S05]  /*10fd0*/  @!P1 BRA `(.L_x_1952) ;  /* 0x0000000000049947 */ /* 0x000fea0003800000 */
[----:B------:R-:W-:Y:S01]  /*10fe0*/  BPT.TRAP 0x1 ;  /* 0x000000040000795c */ /* 0x000fe20000300000 */
.L_x_1952:
        /* <DEDUP_REMOVED lines=15> */
[----:B0-----:R-:W-:Y:S01]  /*110e0*/  SEL R3, RZ, 0x1, P1 ;  /* 0x00000001ff037807 */ /* 0x001fe20000800000 */
        /* <DEDUP_REMOVED lines=29> */
.L_x_1889:
[----:B------:R-:W2:Y:S01]  /*112c0*/  LDL R77, [R1+0x60] ;  /* 0x00006000014d7983 */ /* 0x000ea20000100800 */
[----:B------:R-:W1:Y:S01]  /*112d0*/  S2UR UR4, SR_CgaCtaId ;  /* 0x00000000000479c3 */ /* 0x000e620000008800 */
[----:B------:R-:W-:Y:S01]  /*112e0*/  MOV R16, 0x400 ;  /* 0x0000040000107802 */ /* 0x000fe20000000f00 */
[----:B------:R-:W-:Y:S01]  /*112f0*/  BSSY B0, `(.L_x_1953) ;  /* 0x00002a1000007945 */ /* 0x000fe20003800000 */
[----:B------:R-:W3:Y:S01]  /*11300*/  S2R R8, SR_TID.X ;  /* 0x0000000000087919 */ /* 0x000ee20000002100 */
[----:B-1----:R-:W-:-:S05]  /*11310*/  IMAD.U32 R0, RZ, RZ, UR4 ;  /* 0x00000004ff007e24 */ /* 0x002fca000f8e00ff */
[----:B------:R1:W-:Y:S01]  /*11320*/  STL [R1+0x38], R0 ;  /* 0x0000380001007387 */ /* 0x0003e20000100800 */
[----:B------:R-:W-:Y:S01]  /*11330*/  LEA R16, R0, R16, 0x18 ;  /* 0x0000001000107211 */ /* 0x000fe200078ec0ff */
[----:B------:R-:W-:Y:S01]  /*11340*/  BAR.SYNC.DEFER_BLOCKING 0x5, 0x200 ;  /* 0x0148000000007b1d */ /* 0x000fe20000010000 */
[----:B---3--:R-:W-:-:S05]  /*11350*/  VIADD R83, R8, 0xffffff80 ;  /* 0xffffff8008537836 */ /* 0x008fca0000000000 */
[----:B------:R-:W-:-:S04]  /*11360*/  SHF.R.S32.HI R75, RZ, 0x1f, R83 ;  /* 0x0000001fff4b7819 */ /* 0x000fc80000011453 */
[----:B------:R-:W-:-:S04]  /*11370*/  LEA.HI R75, R75, R83, RZ, 0x3 ;  /* 0x000000534b4b7211 */ /* 0x000fc800078f18ff */
[----:B------:R-:W-:-:S05]  /*11380*/  LOP3.LUT R75, R75, 0xfffffff8, RZ, 0xc0, !PT ;  /* 0xfffffff84b4b7812 */ /* 0x000fca00078ec0ff */
[----:B------:R-:W-:-:S04]  /*11390*/  IMAD.IADD R75, R83, 0x1, -R75 ;  /* 0x00000001534b7824 */ /* 0x000fc800078e0a4b */
[----:B-1----:R-:W-:Y:S01]  /*113a0*/  IMAD.SHL.U32 R0, R75, 0x8, RZ ;  /* 0x000000084b007824 */ /* 0x002fe200078e00ff */
[----:B-----5:R1:W3:Y:S04]  /*113b0*/  LDS.128 R24, [R16+0x132d0] ;  /* 0x0132d00010187984 */ /* 0x0202e80000000c00 */
[----:B------:R-:W-:Y:S01]  /*113c0*/  SHF.R.S32.HI R63, RZ, 0x1f, R0 ;  /* 0x0000001fff3f7819 */ /* 0x000fe20000011400 */
[----:B------:R-:W-:Y:S06]  /*113d0*/  BAR.ARV 0x4, 0x200 ;  /* 0x0108000000007b1d */ /* 0x000fec0000002000 */
[----:B--2---:R-:W-:-:S13]  /*113e0*/  ISETP.NE.AND P1, PT, R77, RZ, PT ;  /* 0x000000ff4d00720c */ /* 0x004fda0003f25270 */
[----:B------:R-:W2:Y:S02]  /*113f0*/  @!P1 LDC R77, c[0x0][0xad4] ;  /* 0x0002b500ff4d9b82 */ /* 0x000ea40000000800 */
[----:B--2---:R1:W-:Y:S01]  /*11400*/  @!P1 STL [R1+0x60], R77 ;  /* 0x0000604d01009387 */ /* 0x0043e20000100800 */
[----:B---3--:R-:W-:Y:S05]  /*11410*/  @P0 BRA `(.L_x_1954) ;  /* 0x0000001c00b40947 */ /* 0x008fea0003800000 */
[----:B------:R-:W2:Y:S01]  /*11420*/  LDL.LU R12, [R1+0x5c] ;  /* 0x00005c00010c7983 */ /* 0x000ea20000300800 */
[----:B0-----:R-:W-:Y:S01]  /*11430*/  IMAD.SHL.U32 R2, R8, 0x4, RZ ;  /* 0x0000000408027824 */ /* 0x001fe200078e00ff */
[----:B------:R-:W-:Y:S01]  /*11440*/  ULDC.64 UR4, c[0x4][0x38] ;  /* 0x01000e0000047ab9 */ /* 0x000fe20000000a00 */
[----:B------:R-:W-:Y:S01]  /*11450*/  ULDC.64 UR6, c[0x0][0xc08] ;  /* 0x0003020000067ab9 */ /* 0x000fe20000000a00 */
[----:B------:R-:W3:Y:S04]  /*11460*/  LDL.LU R14, [R1+0x70] ;  /* 0x00007000010e7983 */ /* 0x000ee80000300800 */
[----:B------:R-:W4:Y:S01]  /*11470*/  LDL R24, [R1+0x98] ;  /* 0x0000980001187983 */ /* 0x000f220000100800 */
[----:B------:R-:W-:-:S03]  /*11480*/  LOP3.LUT R2, R2, 0xc, RZ, 0xc0, !PT ;  /* 0x0000000c02027812 */ /* 0x000fc600078ec0ff */
[----:B------:R-:W3:Y:S01]  /*11490*/  LDL R21, [R1+0x48] ;  /* 0x0000480001157983 */ /* 0x000ee20000100800 */
[----:B------:R-:W-:Y:S01]  /*114a0*/  BAR.SYNC.DEFER_BLOCKING 0x1, 0x180 ;  /* 0x0046000000007b1d */ /* 0x000fe20000010000 */
[----:B------:R-:W-:-:S05]  /*114b0*/  IADD3 R2, P0, R2, UR4, RZ ;  /* 0x0000000402027c10 */ /* 0x000fca000ff1e0ff */
[----:B------:R-:W-:Y:S01]  /*114c0*/  IMAD.X R3, RZ, RZ, UR5, P0 ;  /* 0x00000005ff037e24 */ /* 0x000fe200080e06ff */
[----:B------:R-:W-:Y:S01]  /*114d0*/  ULDC.64 UR4, c[0x0][0xc00] ;  /* 0x0003000000047ab9 */ /* 0x000fe20000000a00 */
[----:B------:R-:W3:Y:S04]  /*114e0*/  LDL.LU R88, [R1+0x64] ;  /* 0x0000640001587983 */ /* 0x000ee80000300800 */
[----:B------:R0:W3:Y:S04]  /*114f0*/  LDG.E.CONSTANT R10, desc[UR40][R2.64] ;  /* 0x00000028020a7981 */ /* 0x0000e8000c1e9900 */
[----:B------:R-:W3:Y:S01]  /*11500*/  LDL.LU R87, [R1+0x68] ;  /* 0x0000680001577983 */ /* 0x000ee20000300800 */
[----:B------:R-:W1:Y:S01]  /*11510*/  S2R R9, SR_SWINHI ;  /* 0x0000000000097919 */ /* 0x000e620000002f00 */
        /* <DEDUP_REMOVED lines=10> */
[----:B0-----:R-:W-:Y:S02]  /*115c0*/  MOV R2, R16 ;  /* 0x0000001000027202 */ /* 0x001fe40000000f00 */
[----:B-1----:R-:W-:Y:S02]  /*115d0*/  MOV R3, R9 ;  /* 0x0000000900037202 */ /* 0x002fe40000000f00 */
        /* <DEDUP_REMOVED lines=25> */
[----:B----4-:R-:W-:-:S03]  /*11770*/  IMAD.WIDE R4, R24, 0x2, R2 ;  /* 0x0000000218047825 */ /* 0x010fc600078e0202 */
[C---:B------:R-:W-:Y:S02]  /*11780*/  IADD3 R7, P3, R4.reuse, 0x20, RZ ;  /* 0x0000002004077810 */ /* 0x040fe40007f7e0ff */
[C---:B------:R-:W-:Y:S02]  /*11790*/  LOP3.LUT R9, R4.reuse, 0x380, RZ, 0xc0, !PT ;  /* 0x0000038004097812 */ /* 0x040fe400078ec0ff */
[----:B------:R-:W-:Y:S02]  /*117a0*/  LOP3.LUT R8, R7, 0x380, RZ, 0xc0, !PT ;  /* 0x0000038007087812 */ /* 0x000fe400078ec0ff */
[----:B------:R-:W-:Y:S02]  /*117b0*/  SHF.R.U64 R9, R9, 0x3, RZ ;  /* 0x0000000309097819 */ /* 0x000fe400000012ff */
[C---:B------:R-:W-:Y:S02]  /*117c0*/  IADD3 R29, P2, R4.reuse, 0x40, RZ ;  /* 0x00000040041d7810 */ /* 0x040fe40007f5e0ff */
[----:B------:R-:W-:-:S02]  /*117d0*/  IADD3 R33, P1, R4, 0x60, RZ ;  /* 0x0000006004217810 */ /* 0x000fc40007f3e0ff */
[----:B------:R-:W-:Y:S01]  /*117e0*/  SHF.R.U64 R8, R8, 0x3, RZ ;  /* 0x0000000308087819 */ /* 0x000fe200000012ff */
[----:B--2---:R-:W-:Y:S01]  /*117f0*/  IMAD.MOV.U32 R86, RZ, RZ, R12 ;  /* 0x000000ffff567224 */ /* 0x004fe200078e000c */
[----:B------:R-:W-:Y:S02]  /*11800*/  LOP3.LUT R4, R9, R4, RZ, 0x3c, !PT ;  /* 0x0000000409047212 */ /* 0x000fe400078e3cff */
[----:B------:R-:W-:Y:S02]  /*11810*/  LOP3.LUT R6, R29, 0x380, RZ, 0xc0, !PT ;  /* 0x000003801d067812 */ /* 0x000fe400078ec0ff */
[----:B------:R-:W-:Y:S01]  /*11820*/  LOP3.LUT R12, R33, 0x380, RZ, 0xc0, !PT ;  /* 0x00000380210c7812 */ /* 0x000fe200078ec0ff */
[--C-:B------:R-:W-:Y:S01]  /*11830*/  IMAD.X R65, RZ, RZ, R5.reuse, P2 ;  /* 0x000000ffff417224 */ /* 0x100fe200010e0605 */
[----:B------:R-:W-:Y:S01]  /*11840*/  LOP3.LUT R8, R8, R7, RZ, 0x3c, !PT ;  /* 0x0000000708087212 */ /* 0x000fe200078e3cff */
[--C-:B------:R-:W-:Y:S01]  /*11850*/  IMAD.X R7, RZ, RZ, R5.reuse, P1 ;  /* 0x000000ffff077224 */ /* 0x100fe200008e0605 */
[----:B------:R-:W-:Y:S01]  /*11860*/  MOV R62, R4 ;  /* 0x00000004003e7202 */ /* 0x000fe20000000f00 */
[----:B------:R-:W-:Y:S01]  /*11870*/  IMAD.X R9, RZ, RZ, R5, P3 ;  /* 0x000000ffff097224 */ /* 0x000fe200018e0605 */
[----:B------:R-:W-:-:S02]  /*11880*/  SHF.R.U64 R6, R6, 0x3, RZ ;  /* 0x0000000306067819 */ /* 0x000fc400000012ff */
[----:B---3--:R-:W-:Y:S01]  /*11890*/  LOP3.LUT R5, R10, 0x2, RZ, 0x3c, !PT ;  /* 0x000000020a057812 */ /* 0x008fe200078e3cff */
[----:B------:R-:W-:Y:S01]  /*118a0*/  IMAD.MOV.U32 R81, RZ, RZ, R21 ;  /* 0x000000ffff517224 */ /* 0x000fe200078e0015 */
[----:B------:R-:W-:Y:S02]  /*118b0*/  SHF.R.U64 R12, R12, 0x3, RZ ;  /* 0x000000030c0c7819 */ /* 0x000fe400000012ff */
[----:B------:R-:W-:Y:S01]  /*118c0*/  SEL R21, R42, R43, P0 ;  /* 0x0000002b2a157207 */ /* 0x000fe20000000000 */
[----:B------:R-:W-:Y:S01]  /*118d0*/  SHFL.IDX PT, R48, R15, R10, 0x1c1f ;  /* 0x001c1f0a0f307589 */ /* 0x000fe200000e0000 */
[----:B------:R-:W-:Y:S02]  /*118e0*/  SEL R42, R43, R42, P0 ;  /* 0x0000002a2b2a7207 */ /* 0x000fe40000000000 */
[----:B------:R-:W-:Y:S01]  /*118f0*/  LOP3.LUT R64, R6, R29, RZ, 0x3c, !PT ;  /* 0x0000001d06407212 */ /* 0x000fe200078e3cff */
[----:B------:R-:W0:Y:S01]  /*11900*/  SHFL.IDX PT, R47, R34, R5, 0x1c1f ;  /* 0x001c1f05222f7589 */ /* 0x000e2200000e0000 */
[----:B------:R-:W-:Y:S01]  /*11910*/  LOP3.LUT R6, R12, R33, RZ, 0x3c, !PT ;  /* 0x000000210c067212 */ /* 0x000fe200078e3cff */
[----:B------:R-:W-:Y:S01]  /*11920*/  IMAD.MOV.U32 R85, RZ, RZ, R14 ;  /* 0x000000ffff557224 */ /* 0x000fe200078e000e */
[----:B------:R-:W-:Y:S01]  /*11930*/  MOV R64, R64 ;  /* 0x0000004000407202 */ /* 0x000fe20000000f00 */
[----:B------:R-:W-:Y:S01]  /*11940*/  SHFL.IDX PT, R14, R45, R10, 0x1c1f ;  /* 0x001c1f0a2d0e7589 */ /* 0x000fe200000e0000 */
[----:B------:R-:W-:-:S03]  /*11950*/  MOV R65, R6 ;  /* 0x0000000600417202 */ /* 0x000fc60000000f00 */
[----:B------:R-:W-:Y:S04]  /*11960*/  SHFL.IDX PT, R49, R49, R10, 0x1c1f ;  /* 0x001c1f0a31317589 */ /* 0x000fe800000e0000 */
[----:B------:R-:W1:Y:S04]  /*11970*/  SHFL.IDX PT, R50, R66, R5, 0x1c1f ;  /* 0x001c1f0542327589 */ /* 0x000e6800000e0000 */
[----:B------:R-:W-:Y:S04]  /*11980*/  SHFL.IDX PT, R28, R71, R10, 0x1c1f ;  /* 0x001c1f0a471c7589 */ /* 0x000fe800000e0000 */
[----:B------:R-:W2:Y:S04]  /*11990*/  SHFL.IDX PT, R29, R78, R5, 0x1c1f ;  /* 0x001c1f054e1d7589 */ /* 0x000ea800000e0000 */
[----:B------:R-:W-:Y:S04]  /*119a0*/  SHFL.IDX PT, R44, R13, R10, 0x1c1f ;  /* 0x001c1f0a0d2c7589 */ /* 0x000fe800000e0000 */
[----:B------:R-:W3:Y:S04]  /*119b0*/  SHFL.IDX PT, R45, R68, R5, 0x1c1f ;  /* 0x001c1f05442d7589 */ /* 0x000ee800000e0000 */
[----:B------:R-:W-:Y:S04]  /*119c0*/  SHFL.IDX PT, R52, R21, R10, 0x1c1f ;  /* 0x001c1f0a15347589 */ /* 0x000fe800000e0000 */
[----:B------:R-:W4:Y:S01]  /*119d0*/  SHFL.IDX PT, R51, R42, R5, 0x1c1f ;  /* 0x001c1f052a337589 */ /* 0x000f2200000e0000 */
[----:B------:R-:W-:-:S03]  /*119e0*/  MOV R24, R8 ;  /* 0x0000000800187202 */ /* 0x000fc60000000f00 */
[----:B------:R-:W-:Y:S04]  /*119f0*/  SHFL.IDX PT, R4, R73, R10, 0x1c1f ;  /* 0x001c1f0a49047589 */ /* 0x000fe800000e0000 */
[----:B------:R-:W-:Y:S04]  /*11a00*/  SHFL.IDX PT, R12, R41, R10, 0x1c1f ;  /* 0x001c1f0a290c7589 */ /* 0x000fe800000e0000 */
[----:B------:R-:W4:Y:S04]  /*11a10*/  SHFL.IDX PT, R7, R80, R5, 0x1c1f ;  /* 0x001c1f0550077589 */ /* 0x000f2800000e0000 */
[----:B------:R-:W4:Y:S04]  /*11a20*/  SHFL.IDX PT, R15, R30, R5, 0x1c1f ;  /* 0x001c1f051e0f7589 */ /* 0x000f2800000e0000 */
[----:B------:R-:W-:Y:S04]  /*11a30*/  SHFL.IDX PT, R40, R11, R10, 0x1c1f ;  /* 0x001c1f0a0b287589 */ /* 0x000fe800000e0000 */
[----:B------:R-:W-:Y:S04]  /*11a40*/  SHFL.IDX PT, R53, R53, R10, 0x1c1f ;  /* 0x001c1f0a35357589 */ /* 0x000fe800000e0000 */
[----:B------:R-:W4:Y:S04]  /*11a50*/  SHFL.IDX PT, R41, R20, R5, 0x1c1f ;  /* 0x001c1f0514297589 */ /* 0x000f2800000e0000 */
[----:B------:R0:W4:Y:S04]  /*11a60*/  SHFL.IDX PT, R54, R46, R5, 0x1c1f ;  /* 0x001c1f052e367589 */ /* 0x00012800000e0000 */
[----:B------:R-:W-:Y:S04]  /*11a70*/  SHFL.IDX PT, R32, R67, R10, 0x1c1f ;  /* 0x001c1f0a43207589 */ /* 0x000fe800000e0000 */
[----:B------:R-:W-:Y:S04]  /*11a80*/  SHFL.IDX PT, R36, R37, R10, 0x1c1f ;  /* 0x001c1f0a25247589 */ /* 0x000fe800000e0000 */
[----:B------:R-:W4:Y:S04]  /*11a90*/  SHFL.IDX PT, R33, R56, R5, 0x1c1f ;  /* 0x001c1f0538217589 */ /* 0x000f2800000e0000 */
[----:B------:R-:W4:Y:S04]  /*11aa0*/  SHFL.IDX PT, R37, R72, R5, 0x1c1f ;  /* 0x001c1f0548257589 */ /* 0x000f2800000e0000 */
[----:B------:R-:W4:Y:S04]  /*11ab0*/  SHFL.IDX PT, R13, R70, R5, 0x1c1f ;  /* 0x001c1f05460d7589 */ /* 0x000f2800000e0000 */
[----:B------:R-:W-:Y:S04]  /*11ac0*/  SHFL.IDX PT, R56, R31, R10, 0x1c1f ;  /* 0x001c1f0a1f387589 */ /* 0x000fe800000e0000 */
[----:B------:R4:W4:Y:S04]  /*11ad0*/  SHFL.IDX PT, R55, R38, R5, 0x1c1f ;  /* 0x001c1f0526377589 */ /* 0x00092800000e0000 */
[----:B------:R-:W-:Y:S04]  /*11ae0*/  SHFL.IDX PT, R6, R69, R10, 0x1c1f ;  /* 0x001c1f0a45067589 */ /* 0x000fe800000e0000 */
[----:B------:R-:W4:Y:S04]  /*11af0*/  SHFL.IDX PT, R9, R76, R5, 0x1c1f ;  /* 0x001c1f054c097589 */ /* 0x000f2800000e0000 */
[----:B------:R-:W-:Y:S04]  /*11b00*/  SHFL.IDX PT, R8, R59, R10, 0x1c1f ;  /* 0x001c1f0a3b087589 */ /* 0x000fe800000e0000 */
[----:B------:R-:W4:Y:S04]  /*11b10*/  SHFL.IDX PT, R11, R74, R5, 0x1c1f ;  /* 0x001c1f054a0b7589 */ /* 0x000f2800000e0000 */
[----:B------:R-:W-:Y:S04]  /*11b20*/  SHFL.IDX PT, R57, R57, R10, 0x1c1f ;  /* 0x001c1f0a39397589 */ /* 0x000fe800000e0000 */
[----:B------:R-:W4:Y:S01]  /*11b30*/  SHFL.IDX PT, R58, R58, R5, 0x1c1f ;  /* 0x001c1f053a3a7589 */ /* 0x000f2200000e0000 */
[----:B0-----:R-:W-:-:S02]  /*11b40*/  SEL R46, R48, R47, P0 ;  /* 0x0000002f302e7207 */ /* 0x001fc40000000000 */
[----:B------:R-:W-:Y:S02]  /*11b50*/  SEL R48, R47, R48, P0 ;  /* 0x000000302f307207 */ /* 0x000fe40000000000 */
[----:B-1----:R-:W-:Y:S02]  /*11b60*/  SEL R47, R49, R50, P0 ;  /* 0x00000032312f7207 */ /* 0x002fe40000000000 */
[----:B--2---:R-:W-:Y:S02]  /*11b70*/  SEL R20, R28, R29, P0 ;  /* 0x0000001d1c147207 */ /* 0x004fe40000000000 */
[----:B---3--:R-:W-:Y:S02]  /*11b80*/  SEL R42, R44, R45, P0 ;  /* 0x0000002d2c2a7207 */ /* 0x008fe40000000000 */
[----:B------:R-:W-:Y:S02]  /*11b90*/  SEL R49, R50, R49, P0 ;  /* 0x0000003132317207 */ /* 0x000fe40000000000 */
[----:B------:R-:W-:-:S02]  /*11ba0*/  SEL R28, R29, R28, P0 ;  /* 0x0000001c1d1c7207 */ /* 0x000fc40000000000 */
[----:B------:R-:W-:Y:S02]  /*11bb0*/  SEL R44, R45, R44, P0 ;  /* 0x0000002c2d2c7207 */ /* 0x000fe40000000000 */
[----:B----4-:R-:W-:Y:S02]  /*11bc0*/  SEL R50, R52, R51, P0 ;  /* 0x0000003334327207 */ /* 0x010fe40000000000 */
        /* <DEDUP_REMOVED lines=41> */
[----:B------:R-:W-:Y:S04]  /*11e60*/  STSM.16.M88.4 [R64], R8 ;  /* 0x0000000840007844 */ /* 0x000fe80000000200 */
        /* <DEDUP_REMOVED lines=9> */
[----:B------:R-:W2:Y:S01]  /*11f00*/  LDC.64 R6, c[0x0][0xba8] ;  /* 0x0002ea00ff067b82 */ /* 0x000ea20000000a00 */
[----:B------:R-:W3:Y:S01]  /*11f10*/  @P0 LDG.E R62, desc[UR40][R58.64] ;  /* 0x000000283a3e0981 */ /* 0x000ee2000c1e1900 */
[----:B-1----:R-:W-:-:S05]  /*11f20*/  IMAD.MOV.U32 R14, RZ, RZ, 0x9b8 ;  /* 0x000009b8ff0e7424 */ /* 0x002fca00078e00ff */
[----:B------:R-:W-:-:S04]  /*11f30*/  SEL R14, R14, 0x978, P3 ;  /* 0x000009780e0e7807 */ /* 0x000fc80001800000 */
[----:B------:R-:W1:Y:S01]  /*11f40*/  LDC.64 R10, c[0x0][R14+0x220] ;  /* 0x000088000e0a7b82 */ /* 0x000e620000000a00 */
[----:B------:R-:W-:-:S07]  /*11f50*/  ISETP.NE.U32.AND P1, PT, RZ, UR6, PT ;  /* 0x00000006ff007c0c */ /* 0x000fce000bf25070 */
[----:B------:R-:W4:Y:S01]  /*11f60*/  LDC.64 R12, c[0x0][R14+0x218] ;  /* 0x000086000e0c7b82 */ /* 0x000f220000000a00 */
[----:B------:R-:W-:Y:S02]  /*11f70*/  ISETP.NE.AND.EX P1, PT, RZ, UR7, PT, P1 ;  /* 0x00000007ff007c0c */ /* 0x000fe4000bf25310 */
[----:B0-----:R-:W-:-:S05]  /*11f80*/  ISETP.NE.AND P4, PT, R24, 0x1, PT ;  /* 0x000000011800780c */ /* 0x001fca0003f85270 */
[----:B------:R-:W0:Y:S06]  /*11f90*/  LDC.64 R8, c[0x0][R14+0x228] ;  /* 0x00008a000e087b82 */ /* 0x000e2c0000000a00 */
[----:B------:R-:W-:Y:S01]  /*11fa0*/  @P1 IADD3 R66, P2, R88, UR6, RZ ;  /* 0x0000000658421c10 */ /* 0x000fe2000ff5e0ff */
[----:B------:R-:W-:Y:S01]  /*11fb0*/  ULDC UR6, c[0x0][0xa88] ;  /* 0x0002a20000067ab9 */ /* 0x000fe20000000800 */
[----:B------:R3:W3:Y:S01]  /*11fc0*/  LDC.64 R4, c[0x0][R14+0x210] ;  /* 0x000084000e047b82 */ /* 0x0006e20000000a00 */
[----:B------:R-:W-:Y:S01]  /*11fd0*/  IMAD.U32 R69, RZ, RZ, UR6 ;  /* 0x00000006ff457e24 */ /* 0x000fe2000f8e00ff */
[----:B------:R-:W-:-:S02]  /*11fe0*/  @P1 IADD3.X R67, R87, UR7, RZ, P2, !PT ;  /* 0x0000000757431c10 */ /* 0x000fc400097fe4ff */
[----:B------:R-:W-:-:S03]  /*11ff0*/  ISETP.NE.U32.AND P2, PT, RZ, UR4, PT ;  /* 0x00000004ff007c0c */ /* 0x000fc6000bf45070 */
[----:B------:R2:W5:Y:S01]  /*12000*/  @P1 LDG.E R69, desc[UR40][R66.64] ;  /* 0x0000002842451981 */ /* 0x000562000c1e1900 */
[----:B------:R-:W-:Y:S01]  /*12010*/  ISETP.NE.AND.EX P2, PT, RZ, UR5, PT, P2 ;  /* 0x00000005ff007c0c */ /* 0x000fe2000bf45320 */
[----:B------:R-:W3:Y:S08]  /*12020*/  @P4 LDC R73, c[0x0][0xbf0] ;  /* 0x0002fc00ff494b82 */ /* 0x000ef00000000800 */
[----:B--2---:R-:W2:Y:S01]  /*12030*/  @P4 LDC R66, c[0x0][0xbec] ;  /* 0x0002fb00ff424b82 */ /* 0x004ea20000000800 */
[----:B------:R-:W-:-:S02]  /*12040*/  SEL R64, R86, RZ, !P2 ;  /* 0x000000ff56407207 */ /* 0x000fc40005000000 */
[----:B------:R-:W-:-:S03]  /*12050*/  SEL R15, R85, RZ, !P2 ;  /* 0x000000ff550f7207 */ /* 0x000fc60005000000 */
[-C--:B-1----:R-:W-:Y:S02]  /*12060*/  IMAD R11, R11, R64.reuse, RZ ;  /* 0x000000400b0b7224 */ /* 0x082fe400078e02ff */
[----:B------:R-:W1:Y:S02]  /*12070*/  @!P3 LDC R6, c[0x0][0xb50] ;  /* 0x0002d400ff06bb82 */ /* 0x000e640000000800 */
[C---:B------:R-:W-:Y:S02]  /*12080*/  IMAD R71, R10.reuse, R15, R11 ;  /* 0x0000000f0a477224 */ /* 0x040fe400078e020b */
[----:B------:R-:W-:-:S04]  /*12090*/  IMAD.WIDE.U32 R10, R10, R64, RZ ;  /* 0x000000400a0a7225 */ /* 0x000fc800078e00ff */
[----:B------:R-:W1:Y:S01]  /*120a0*/  @!P3 LDC R7, c[0x0][0xb54] ;  /* 0x0002d500ff07bb82 */ /* 0x000e620000000800 */
[-C--:B----4-:R-:W-:Y:S02]  /*120b0*/  IMAD R65, R13, R81.reuse, RZ ;  /* 0x000000510d417224 */ /* 0x090fe400078e02ff */
[----:B------:R-:W-:-:S04]  /*120c0*/  IMAD.WIDE.U32 R12, R12, R81, RZ ;  /* 0x000000510c0c7225 */ /* 0x000fc800078e00ff */
[----:B------:R-:W-:Y:S01]  /*120d0*/  IMAD.IADD R15, R84, 0x1, R82 ;  /* 0x00000001540f7824 */ /* 0x000fe200078e0252 */
[----:B------:R-:W-:Y:S01]  /*120e0*/  SEL R67, R79, RZ, P3 ;  /* 0x000000ff4f437207 */ /* 0x000fe20001800000 */
[----:B------:R-:W-:Y:S02]  /*120f0*/  IMAD.IADD R71, R11, 0x1, R71 ;  /* 0x000000010b477824 */ /* 0x000fe400078e0247 */
[----:B------:R-:W-:Y:S02]  /*12100*/  IMAD.MOV.U32 R11, RZ, RZ, R15 ;  /* 0x000000ffff0b7224 */ /* 0x000fe400078e000f */
[----:B------:R-:W-:Y:S02]  /*12110*/  IMAD.IADD R68, R13, 0x1, R65 ;  /* 0x000000010d447824 */ /* 0x000fe400078e0241 */
[-C--:B0-----:R-:W-:Y:S02]  /*12120*/  IMAD R13, R9, R67.reuse, RZ ;  /* 0x00000043090d7224 */ /* 0x081fe400078e02ff */
[----:B------:R-:W-:-:S04]  /*12130*/  IMAD.WIDE.U32 R8, R8, R67, RZ ;  /* 0x0000004308087225 */ /* 0x000fc800078e00ff */
[----:B------:R-:W-:Y:S01]  /*12140*/  IMAD.IADD R13, R9, 0x1, R13 ;  /* 0x00000001090d7824 */ /* 0x000fe200078e020d */
[--C-:B---3--:R-:W-:Y:S01]  /*12150*/  IADD3 R12, P2, P5, R10, R12, R62.reuse ;  /* 0x0000000c0a0c7210 */ /* 0x108fe20007d5e03e */
[----:B--2---:R-:W-:Y:S01]  /*12160*/  @P4 IMAD.HI.U32 R10, R15, R66, RZ ;  /* 0x000000420f0a4227 */ /* 0x004fe200078e00ff */
        /* <DEDUP_REMOVED lines=14> */
[----:B------:R-:W-:Y:S01]  /*12250*/  LEA.HI.X R4, R8, R7, R4, 0x2, P2 ;  /* 0x0000000708047211 */ /* 0x000fe200010f1404 */
[----:B------:R-:W-:Y:S06]  /*12260*/  @P1 BRA `(.L_x_1955) ;  /* 0x0000000000101947 */ /* 0x000fec0003800000 */
[----:B------:R-:W-:Y:S05]  /*12270*/  @!P0 BRA `(.L_x_1955) ;  /* 0x00000000000c8947 */ /* 0x000fea0003800000 */
[----:B------:R-:W2:Y:S04]  /*12280*/  LDG.E R6, desc[UR40][R58.64] ;  /* 0x000000283a067981 */ /* 0x000ea8000c1e1900 */
[----:B-----5:R-:W2:Y:S02]  /*12290*/  LDG.E R69, desc[UR40][R58.64+0x4] ;  /* 0x000004283a457981 */ /* 0x020ea4000c1e1900 */
[----:B--2---:R-:W-:-:S07]  /*122a0*/  IMAD.IADD R69, R69, 0x1, -R6 ;  /* 0x0000000145457824 */ /* 0x004fce00078e0a06 */
.L_x_1955:
[----:B------:R-:W2:Y:S01]  /*122b0*/  LDL R11, [R1+0x94] ;  /* 0x00009400010b7983 */ /* 0x000ea20000100800 */
[----:B------:R-:W0:Y:S03]  /*122c0*/  S2R R5, SR_TID.X ;  /* 0x0000000000057919 */ /* 0x000e260000002100 */
[----:B------:R-:W-:Y:S04]  /*122d0*/  SHFL.IDX PT, R6, R10, RZ, 0x1c1f ;  /* 0x001c1fff0a067589 */ /* 0x000fe800000e0000 */
[----:B------:R-:W1:Y:S04]  /*122e0*/  SHFL.IDX PT, R7, R4, RZ, 0x1c1f ;  /* 0x001c1fff04077589 */ /* 0x000e6800000e0000 */
[----:B------:R-:W-:Y:S01]  /*122f0*/  SHFL.IDX PT, R8, R10, 0x1, 0x1c1f ;  /* 0x003c1f000a087f89 */ /* 0x000fe200000e0000 */
[----:B0-----:R-:W-:-:S05]  /*12300*/  VIADD R12, R5, 0xffffff80 ;  /* 0xffffff80050c7836 */ /* 0x001fca0000000000 */
[----:B------:R-:W-:-:S04]  /*12310*/  SHF.R.S32.HI R5, RZ, 0x1f, R12 ;  /* 0x0000001fff057819 */ /* 0x000fc8000001140c */
[----:B------:R-:W-:-:S04]  /*12320*/  LEA.HI R5, R5, R12, RZ, 0x7 ;  /* 0x0000000c05057211 */ /* 0x000fc800078f38ff */
[----:B------:R-:W-:Y:S01]  /*12330*/  LOP3.LUT R5, R5, 0xffffff80, RZ, 0xc0, !PT ;  /* 0xffffff8005057812 */ /* 0x000fe200078ec0ff */
[----:B------:R-:W0:Y:S04]  /*12340*/  SHFL.IDX PT, R9, R4, 0x1, 0x1c1f ;  /* 0x003c1f0004097f89 */ /* 0x000e2800000e0000 */
[----:B------:R-:W-:Y:S02]  /*12350*/  IMAD.IADD R5, R12, 0x1, -R5 ;  /* 0x000000010c057824 */ /* 0x000fe400078e0a05 */
[----:B-----5:R-:W-:-:S03]  /*12360*/  IMAD R58, R69, R24, RZ ;  /* 0x00000018453a7224 */ /* 0x020fc600078e02ff */
[----:B------:R-:W-:Y:S01]  /*12370*/  LOP3.LUT P0, RZ, R5, 0x3, RZ, 0xc0, !PT ;  /* 0x0000000305ff7812 */ /* 0x000fe2000780c0ff */
[----:B--2---:R-:W-:-:S04]  /*12380*/  IMAD.IADD R13, R11, 0x1, R82 ;  /* 0x000000010b0d7824 */ /* 0x004fc800078e0252 */
[C---:B------:R-:W-:Y:S01]  /*12390*/  VIADD R5, R13.reuse, 0x8 ;  /* 0x000000080d057836 */ /* 0x040fe20000000000 */
[----:B------:R-:W-:-:S04]  /*123a0*/  ISETP.GE.OR P1, PT, R13, R58, P0 ;  /* 0x0000003a0d00720c */ /* 0x000fc80000726670 */
[----:B------:R-:W-:-:S09]  /*123b0*/  ISETP.GE.OR P0, PT, R5, R58, P0 ;  /* 0x0000003a0500720c */ /* 0x000fd20000706670 */
[----:B-1----:R1:W-:Y:S04]  /*123c0*/  @!P1 ST.E desc[UR40][R6.64], R61 ;  /* 0x0000003d06009985 */ /* 0x0023e8000c101928 */
[----:B0-----:R1:W-:Y:S01]  /*123d0*/  @!P0 ST.E desc[UR40][R8.64], R60 ;  /* 0x0000003c08008985 */ /* 0x0013e2000c101928 */
[----:B------:R-:W-:Y:S05]  /*123e0*/  @P3 BRA `(.L_x_1956) ;  /* 0x0000000400ac3947 */ /* 0x000fea0003800000 */
[----:B------:R-:W-:Y:S01]  /*123f0*/  SHF.R.S32.HI R59, RZ, 0x1f, R83 ;  /* 0x0000001fff3b7819 */ /* 0x000fe20000011453 */
[----:B------:R-:W0:Y:S01]  /*12400*/  @P4 LDC R21, c[0x0][0xbec] ;  /* 0x0002fb00ff154b82 */ /* 0x000e220000000800 */
[----:B------:R-:W-:Y:S02]  /*12410*/  ULDC.64 UR4, c[0x0][0xaa0] ;  /* 0x0002a80000047ab9 */ /* 0x000fe40000000a00 */
[----:B------:R-:W-:-:S04]  /*12420*/  LEA.HI R59, R59, R83, RZ, 0x3 ;  /* 0x000000533b3b7211 */ /* 0x000fc800078f18ff */
[----:B------:R-:W-:Y:S01]  /*12430*/  SHF.R.S32.HI R59, RZ, 0x3, R59 ;  /* 0x00000003ff3b7819 */ /* 0x000fe2000001143b */
[----:B------:R-:W2:Y:S04]  /*12440*/  @P4 LDC R35, c[0x0][0xbf0] ;  /* 0x0002fc00ff234b82 */ /* 0x000ea80000000800 */
[----:B------:R-:W-:-:S04]  /*12450*/  IMAD R5, R59, 0x40, R0 ;  /* 0x000000403b057824 */ /* 0x000fc800078e0200 */
[----:B------:R-:W-:-:S03]  /*12460*/  IMAD.WIDE R2, R5, 0x2, R2 ;  /* 0x0000000205027825 */ /* 0x000fc600078e0202 */
[C---:B------:R-:W-:Y:S02]  /*12470*/  IADD3 R13, P0, R2.reuse, 0x1800, RZ ;  /* 0x00001800020d7810 */ /* 0x040fe40007f1e0ff */
[C---:B------:R-:W-:Y:S02]  /*12480*/  IADD3 R29, P1, R2.reuse, 0x3000, RZ ;  /* 0x00003000021d7810 */ /* 0x040fe40007f3e0ff */
[----:B-1----:R-:W-:Y:S02]  /*12490*/  LOP3.LUT R9, R2, 0x380, RZ, 0xc0, !PT ;  /* 0x0000038002097812 */ /* 0x002fe400078ec0ff */
        /* <DEDUP_REMOVED lines=16> */
[----:B------:R-:W-:Y:S02]  /*125a0*/  IMAD R65, R65, UR4, RZ ;  /* 0x0000000441417c24 */ /* 0x000fe4000f8e02ff */
[----:B------:R-:W-:Y:S01]  /*125b0*/  IMAD.X R5, RZ, RZ, R3, P0 ;  /* 0x000000ffff057224 */ /* 0x000fe200000e0603 */
[----:B------:R-:W-:Y:S01]  /*125c0*/  SHF.R.U64 R2, R2, 0x3, RZ ;  /* 0x0000000302027819 */ /* 0x000fe200000012ff */
[----:B------:R-:W-:-:S03]  /*125d0*/  IMAD R65, R62, UR5, R65 ;  /* 0x000000053e417c24 */ /* 0x000fc6000f8e0241 */
[----:B------:R-:W-:Y:S01]  /*125e0*/  LOP3.LUT R4, R2, R7, RZ, 0x3c, !PT ;  /* 0x0000000702047212 */ /* 0x000fe200078e3cff */
[----:B------:R-:W-:Y:S01]  /*125f0*/  IMAD.WIDE.U32 R2, R62, UR4, RZ ;  /* 0x000000043e027c25 */ /* 0x000fe2000f8e00ff */
[----:B------:R-:W-:-:S03]  /*12600*/  ULDC.64 UR4, c[0x0][0xae8] ;  /* 0x0002ba0000047ab9 */ /* 0x000fc60000000a00 */
[----:B------:R-:W-:Y:S01]  /*12610*/  IMAD R20, R75, 0x30, R59 ;  /* 0x000000304b147824 */ /* 0x000fe200078e023b */
[----:B------:R-:W-:Y:S01]  /*12620*/  SHF.R.S32.HI R33, RZ, 0x1f, R64 ;  /* 0x0000001fff217819 */ /* 0x000fe20000011440 */
[----:B------:R-:W-:Y:S01]  /*12630*/  IMAD.IADD R3, R3, 0x1, R65 ;  /* 0x0000000103037824 */ /* 0x000fe200078e0241 */
[----:B------:R-:W5:Y:S01]  /*12640*/  LD.E.128 R4, desc[UR40][R4.64] ;  /* 0x0000002804047980 */ /* 0x000f62000c101d00 */
[----:B------:R-:W-:Y:S02]  /*12650*/  IMAD.IADD R32, R82, 0x1, R20 ;  /* 0x0000000152207824 */ /* 0x000fe400078e0214 */
[----:B------:R-:W-:Y:S01]  /*12660*/  IMAD.WIDE.U32 R2, R81, UR4, R2 ;  /* 0x0000000451027c25 */ /* 0x000fe2000f8e0002 */
[----:B------:R-:W-:Y:S01]  /*12670*/  @!PT LDS RZ, [RZ] ;  /* 0x00000000fffff984 */ /* 0x000fe20000000800 */
[----:B------:R-:W-:Y:S01]  /*12680*/  @!PT LDS RZ, [RZ] ;  /* 0x00000000fffff984 */ /* 0x000fe20000000800 */
[----:B------:R-:W-:Y:S01]  /*12690*/  @!PT LDS RZ, [RZ] ;  /* 0x00000000fffff984 */ /* 0x000fe20000000800 */
[----:B------:R-:W-:Y:S01]  /*126a0*/  @!PT LDS RZ, [RZ] ;  /* 0x00000000fffff984 */ /* 0x000fe20000000800 */
[----:B------:R1:W-:Y:S06]  /*126b0*/  MEMBAR.ALL.CTA ;  /* 0x0000000000007992 */ /* 0x0003ec0000008000 */
[----:B-1----:R-:W1:Y:S01]  /*126c0*/  FENCE.VIEW.ASYNC.S ;  /* 0x00000000000073c6 */ /* 0x002e620000000000 */
[----:B0-----:R-:W-:-:S04]  /*126d0*/  @P4 IMAD.HI.U32 R20, R32, R21, RZ ;  /* 0x0000001520144227 */ /* 0x001fc800078e00ff */
[----:B------:R-:W-:Y:S01]  /*126e0*/  IMAD R3, R81, UR5, R3 ;  /* 0x0000000551037c24 */ /* 0x000fe2000f8e0203 */
[----:B------:R-:W-:Y:S01]  /*126f0*/  ULDC.64 UR4, c[0x0][0xaf0] ;  /* 0x0002bc0000047ab9 */ /* 0x000fe20000000a00 */
[----:B------:R-:W-:Y:S01]  /*12700*/  IMAD.MOV.U32 R21, RZ, RZ, R32 ;  /* 0x000000ffff157224 */ /* 0x000fe200078e0020 */
[----:B--2---:R-:W-:Y:S01]  /*12710*/  @P4 SHF.R.U32.HI R21, RZ, R35, R20 ;  /* 0x00000023ff154219 */ /* 0x004fe20000011614 */
[----:B------:R-:W-:Y:S02]  /*12720*/  IMAD R33, R33, UR4, RZ ;  /* 0x0000000421217c24 */ /* 0x000fe4000f8e02ff */
[----:B------:R-:W-:Y:S02]  /*12730*/  IMAD.IADD R37, R59, 0x1, R82 ;  /* 0x000000013b257824 */ /* 0x000fe400078e0252 */
[C---:B------:R-:W-:Y:S02]  /*12740*/  IMAD R33, R64.reuse, UR5, R33 ;  /* 0x0000000540217c24 */ /* 0x040fe4000f8e0221 */
[----:B------:R-:W-:Y:S01]  /*12750*/  IMAD.WIDE.U32 R64, R64, UR4, R2 ;  /* 0x0000000440407c25 */ /* 0x000fe2000f8e0002 */
[----:B------:R-:W-:Y:S01]  /*12760*/  SHF.R.S32.HI R2, RZ, 0x1f, R21 ;  /* 0x0000001fff027819 */ /* 0x000fe20000011415 */
[----:B------:R-:W-:-:S02]  /*12770*/  ULDC.64 UR4, c[0x0][0xae0] ;  /* 0x0002b80000047ab9 */ /* 0x000fc40000000a00 */
[----:B------:R-:W-:Y:S02]  /*12780*/  IMAD.MOV R3, RZ, RZ, -R21 ;  /* 0x000000ffff037224 */ /* 0x000fe400078e0a15 */
[----:B------:R-:W-:Y:S02]  /*12790*/  IMAD.IADD R65, R65, 0x1, R33 ;  /* 0x0000000141417824 */ /* 0x000fe400078e0221 */
[----:B------:R-:W-:Y:S02]  /*127a0*/  IMAD R33, R24, R3, R32 ;  /* 0x0000000318217224 */ /* 0x000fe400078e0220 */
[----:B------:R-:W-:-:S03]  /*127b0*/  IMAD R2, R2, UR4, RZ ;  /* 0x0000000402027c24 */ /* 0x000fc6000f8e02ff */
[----:B------:R-:W-:Y:S01]  /*127c0*/  SHF.R.S32.HI R20, RZ, 0x1f, R33 ;  /* 0x0000001fff147819 */ /* 0x000fe20000011421 */
[C---:B------:R-:W-:Y:S02]  /*127d0*/  IMAD R35, R21.reuse, UR5, R2 ;  /* 0x0000000515237c24 */ /* 0x040fe4000f8e0202 */
[----:B------:R-:W-:Y:S01]  /*127e0*/  IMAD.WIDE.U32 R2, R21, UR4, R64 ;  /* 0x0000000415027c25 */ /* 0x000fe2000f8e0040 */
[----:B------:R-:W-:-:S03]  /*127f0*/  ULDC.64 UR4, c[0x0][0xad8] ;  /* 0x0002b60000047ab9 */ /* 0x000fc60000000a00 */
[----:B------:R-:W-:Y:S02]  /*12800*/  IMAD.IADD R3, R3, 0x1, R35 ;  /* 0x0000000103037824 */ /* 0x000fe400078e0223 */
[----:B------:R-:W-:Y:S02]  /*12810*/  IMAD R20, R20, UR4, RZ ;  /* 0x0000000414147c24 */ /* 0x000fe4000f8e02ff */
[----:B------:R-:W-:-:S04]  /*12820*/  IMAD.WIDE.U32 R2, R33, UR4, R2 ;  /* 0x0000000421027c25 */ /* 0x000fc8000f8e0002 */
[----:B------:R-:W-:Y:S01]  /*12830*/  IMAD R21, R33, UR5, R20 ;  /* 0x0000000521157c24 */ /* 0x000fe2000f8e0214 */
[----:B------:R-:W-:Y:S02]  /*12840*/  ULDC.64 UR4, c[0x0][0xa80] ;  /* 0x0002a00000047ab9 */ /* 0x000fe40000000a00 */
[C---:B------:R-:W-:Y:S01]  /*12850*/  LEA R24, P0, R2.reuse, UR4, 0x1 ;  /* 0x0000000402187c11 */ /* 0x040fe2000f8008ff */
[----:B------:R-:W-:Y:S01]  /*12860*/  IMAD.IADD R3, R3, 0x1, R21 ;  /* 0x0000000103037824 */ /* 0x000fe200078e0215 */
[----:B------:R-:W-:Y:S01]  /*12870*/  ULDC UR4, c[0x0][0xac8] ;  /* 0x0002b20000047ab9 */ /* 0x000fe20000000800 */
[C---:B------:R-:W-:Y:S02]  /*12880*/  VIADD R21, R37.reuse, 0x60 ;  /* 0x0000006025157836 */ /* 0x040fe40000000000 */
[----:B-1----:R-:W0:Y:S01]  /*12890*/  SHFL.IDX PT, R35, R24, RZ, 0x181f ;  /* 0x00181fff18237589 */ /* 0x002e2200000e0000 */
        /* <DEDUP_REMOVED lines=32> */
.L_x_1956:
[----:B------:R-:W2:Y:S01]  /*12aa0*/  LDL R72, [R1+0x40] ;  /* 0x0000400001487983 */ /* 0x000ea20000100800 */
[----:B------:R-:W0:Y:S01]  /*12ab0*/  @P4 LDC R0, c[0x0][0xbec] ;  /* 0x0002fb00ff004b82 */ /* 0x000e220000000800 */
[----:B------:R-:W-:Y:S01]  /*12ac0*/  ULDC.64 UR4, c[0x0][0xb08] ;  /* 0x0002c20000047ab9 */ /* 0x000fe20000000a00 */
[----:B-1----:R-:W-:Y:S01]  /*12ad0*/  SHF.R.S32.HI R7, RZ, 0x1f, R64 ;  /* 0x0000001fff077819 */ /* 0x002fe20000011440 */
[----:B------:R-:W3:Y:S01]  /*12ae0*/  LDL R71, [R1+0x78] ;  /* 0x0000780001477983 */ /* 0x000ee20000100800 */
[----:B------:R-:W-:Y:S01]  /*12af0*/  IMAD R65, R65, UR4, RZ ;  /* 0x0000000441417c24 */ /* 0x000fe2000f8e02ff */
[----:B------:R-:W-:Y:S01]  /*12b00*/  ULDC.64 UR6, c[0x0][0xb30] ;  /* 0x0002cc0000067ab9 */ /* 0x000fe20000000a00 */
[C---:B------:R-:W-:Y:S01]  /*12b10*/  IMAD.WIDE.U32 R2, R62.reuse, UR4, RZ ;  /* 0x000000043e027c25 */ /* 0x040fe2000f8e00ff */
[----:B------:R1:W5:Y:S01]  /*12b20*/  LDL R70, [R1+0x8c] ;  /* 0x00008c0001467983 */ /* 0x0003620000100800 */
[----:B------:R-:W4:Y:S02]  /*12b30*/  @P4 LDC R11, c[0x0][0xbf0] ;  /* 0x0002fc00ff0b4b82 */ /* 0x000f240000000800 */
[----:B------:R-:W-:Y:S01]  /*12b40*/  IMAD R65, R62, UR5, R65 ;  /* 0x000000053e417c24 */ /* 0x000fe2000f8e0241 */
[----:B------:R1:W5:Y:S01]  /*12b50*/  LDL R69, [R1+0x80] ;  /* 0x0000800001457983 */ /* 0x0003620000100800 */
[----:B------:R-:W-:-:S02]  /*12b60*/  ULDC.64 UR4, c[0x0][0xb38] ;  /* 0x0002ce0000047ab9 */ /* 0x000fc40000000a00 */
[----:B------:R-:W-:Y:S01]  /*12b70*/  IMAD.IADD R3, R3, 0x1, R65 ;  /* 0x0000000103037824 */ /* 0x000fe200078e0241 */
[----:B------:R1:W5:Y:S01]  /*12b80*/  LDL R68, [R1+0x88] ;  /* 0x0000880001447983 */ /* 0x0003620000100800 */
[----:B------:R-:W-:-:S03]  /*12b90*/  IMAD.WIDE.U32 R2, R81, UR4, R2 ;  /* 0x0000000451027c25 */ /* 0x000fc6000f8e0002 */
[----:B------:R1:W5:Y:S01]  /*12ba0*/  LDL R66, [R1+0x7c] ;  /* 0x00007c0001427983 */ /* 0x0003620000100800 */
[----:B------:R-:W-:Y:S01]  /*12bb0*/  IMAD R3, R81, UR5, R3 ;  /* 0x0000000551037c24 */ /* 0x000fe2000f8e0203 */
[----:B------:R-:W-:Y:S01]  /*12bc0*/  ULDC.64 UR4, c[0x0][0xb40] ;  /* 0x0002d00000047ab9 */ /* 0x000fe20000000a00 */
[----:B0-----:R-:W-:-:S04]  /*12bd0*/  @P4 IMAD.HI.U32 R0, R15, R0, RZ ;  /* 0x000000000f004227 */ /* 0x001fc800078e00ff */
[----:B------:R-:W-:-:S04]  /*12be0*/  IMAD R7, R7, UR4, RZ ;  /* 0x0000000407077c24 */ /* 0x000fc8000f8e02ff */
[C---:B------:R-:W-:Y:S02]  /*12bf0*/  IMAD R9, R64.reuse, UR5, R7 ;  /* 0x0000000540097c24 */ /* 0x040fe4000f8e0207 */
[----:B------:R-:W-:Y:S01]  /*12c00*/  IMAD.WIDE.U32 R64, R64, UR4, R2 ;  /* 0x0000000440407c25 */ /* 0x000fe2000f8e0002 */
[----:B------:R-:W-:-:S03]  /*12c10*/  ULDC.64 UR4, c[0x0][0xb48] ;  /* 0x0002d20000047ab9 */ /* 0x000fc60000000a00 */
[----:B------:R-:W-:Y:S01]  /*12c20*/  IMAD.MOV.U32 R7, RZ, RZ, R15 ;  /* 0x000000ffff077224 */ /* 0x000fe200078e000f */
[----:B----4-:R-:W-:Y:S01]  /*12c30*/  @P4 SHF.R.U32.HI R7, RZ, R11, R0 ;  /* 0x0000000bff074219 */ /* 0x010fe20000011600 */
        /* <DEDUP_REMOVED lines=13> */
[----:B------:R-:W-:Y:S02]  /*12d10*/  VIADD R4, R16, 0x13220 ;  /* 0x0001322010047836 */ /* 0x000fe40000000000 */
[C---:B------:R-:W-:Y:S02]  /*12d20*/  IMAD R7, R9.reuse, UR5, R0 ;  /* 0x0000000509077c24 */ /* 0x040fe4000f8e0200 */
[----:B------:R-:W-:Y:S01]  /*12d30*/  IMAD.WIDE.U32 R2, R9, UR4, R2 ;  /* 0x0000000409027c25 */ /* 0x000fe2000f8e0002 */
[----:B------:R-:W-:Y:S01]  /*12d40*/  ISETP.GE.AND P0, PT, R13, R58, PT ;  /* 0x0000003a0d00720c */ /* 0x000fe20003f06270 */
[----:B------:R-:W-:Y:S01]  /*12d50*/  ULDC.64 UR4, c[0x0][0xb00] ;  /* 0x0002c00000047ab9 */ /* 0x000fe20000000a00 */
[----:B------:R-:W-:Y:S01]  /*12d60*/  PRMT R4, RZ, 0x654, R4 ;  /* 0x00000654ff047816 */ /* 0x000fe20000000004 */
[----:B------:R-:W-:Y:S01]  /*12d70*/  IMAD.IADD R3, R3, 0x1, R7 ;  /* 0x0000000103037824 */ /* 0x000fe200078e0207 */
[----:B------:R-:W-:-:S02]  /*12d80*/  LEA R0, P1, R2, UR4, 0x2 ;  /* 0x0000000402007c11 */ /* 0x000fc4000f8210ff */
[----:B------:R0:W-:Y:S01]  /*12d90*/  SYNCS.ARRIVE.TRANS64.RED.A1T0 RZ, [R4+URZ], RZ ;  /* 0x000000ff04ff79a7 */ /* 0x0001e2000810043f */
[----:B------:R-:W-:Y:S02]  /*12da0*/  BSSY B1, `(.L_x_1958) ;  /* 0x000002e000017945 */ /* 0x000fe40003800000 */
[----:B------:R1:W4:Y:S01]  /*12db0*/  SHFL.IDX PT, R6, R0, RZ, 0x1c1f ;  /* 0x001c1fff00067589 */ /* 0x00032200000e0000 */
[----:B0-----:R-:W-:-:S05]  /*12dc0*/  LEA.HI.X R4, R2, UR5, R3, 0x2, P1 ;  /* 0x0000000502047c11 */ /* 0x001fca00088f1403 */
[----:B------:R1:W0:Y:S01]  /*12dd0*/  SHFL.IDX PT, R7, R4, RZ, 0x1c1f ;  /* 0x001c1fff04077589 */ /* 0x00022200000e0000 */
[C---:B--2---:R-:W-:Y:S02]  /*12de0*/  VIADD R59, R72.reuse, 0x8 ;  /* 0x00000008483b7836 */ /* 0x044fe40000000000 */
[C---:B------:R-:W-:Y:S02]  /*12df0*/  VIADD R61, R72.reuse, 0x10 ;  /* 0x00000010483d7836 */ /* 0x040fe40000000000 */
[C---:B------:R-:W-:Y:S02]  /*12e00*/  VIADD R63, R72.reuse, 0x18 ;  /* 0x00000018483f7836 */ /* 0x040fe40000000000 */
[----:B------:R-:W-:Y:S01]  /*12e10*/  VIADD R65, R72, 0x20 ;  /* 0x0000002048417836 */ /* 0x000fe20000000000 */
[----:B---3--:R-:W-:Y:S02]  /*12e20*/  SHF.R.S32.HI R67, RZ, 0x1f, R71 ;  /* 0x0000001fff437819 */ /* 0x008fe40000011447 */
[----:B------:R-:W-:-:S02]  /*12e30*/  SHF.R.S32.HI R24, RZ, 0x1f, R59 ;  /* 0x0000001fff187819 */ /* 0x000fc4000001143b */
[----:B------:R-:W-:Y:S02]  /*12e40*/  SHF.R.S32.HI R60, RZ, 0x1f, R61 ;  /* 0x0000001fff3c7819 */ /* 0x000fe4000001143d */
[----:B------:R-:W-:Y:S02]  /*12e50*/  SHF.R.S32.HI R62, RZ, 0x1f, R63 ;  /* 0x0000001fff3e7819 */ /* 0x000fe4000001143f */
[----:B------:R-:W-:Y:S01]  /*12e60*/  SHF.R.S32.HI R64, RZ, 0x1f, R65 ;  /* 0x0000001fff407819 */ /* 0x000fe20000011441 */
[----:B01--4-:R-:W-:Y:S06]  /*12e70*/  @P0 BRA `(.L_x_1959) ;  /* 0x0000000000800947 */ /* 0x013fec0003800000 */
        /* <DEDUP_REMOVED lines=15> */
[----:B-----5:R-:W-:Y:S02]  /*12f70*/  ISETP.GE.AND P1, PT, R69, UR4, PT ;  /* 0x0000000445007c0c */ /* 0x020fe4000bf26270 */
        /* <DEDUP_REMOVED lines=16> */
.L_x_1959:
[----:B------:R-:W-:Y:S05]  /*13080*/  BSYNC B1 ;  /* 0x0000000000017941 */ /* 0x000fea0003800000 */
.L_x_1958:
        /* <DEDUP_REMOVED lines=10> */
[----:B--2---:R-:W-:-:S04]  /*13130*/  @!P0 LEA R4, P5, R59, R6, 0x2 ;  /* 0x000000063b048211 */ /* 0x004fc800078a10ff */
[-C--:B-1----:R-:W-:Y:S01]  /*13140*/  @!P0 LEA.HI.X R5, R59, R7.reuse, R24, 0x2, P5 ;  /* 0x000000073b058211 */ /* 0x082fe200028f1418 */
[----:B------:R-:W-:Y:S01]  /*13150*/  @!P4 IMAD.WIDE R2, R72, 0x4, R6 ;  /* 0x000000044802c825 */ /* 0x000fe200078e0206 */
[-C--:B------:R-:W-:Y:S02]  /*13160*/  @!P1 LEA R8, P5, R61, R6.reuse, 0x2 ;  /* 0x000000063d089211 */ /* 0x080fe400078a10ff */
[----:B------:R-:W-:Y:S02]  /*13170*/  @!P2 LEA R10, P6, R63, R6, 0x2 ;  /* 0x000000063f0aa211 */ /* 0x000fe400078c10ff */
[-C--:B------:R-:W-:Y:S01]  /*13180*/  @!P1 LEA.HI.X R9, R61, R7.reuse, R60, 0x2, P5 ;  /* 0x000000073d099211 */ /* 0x080fe200028f143c */
[----:B------:R0:W-:Y:S01]  /*13190*/  @!P4 ST.E.64 desc[UR40][R2.64], R42 ;  /* 0x0000002a0200c985 */ /* 0x0001e2000c101b28 */
[----:B------:R-:W-:Y:S02]  /*131a0*/  ISETP.GE.AND P5, PT, R71, UR4, PT ;  /* 0x0000000447007c0c */ /* 0x000fe4000bfa6270 */
[----:B-----5:R-:W-:Y:S01]  /*131b0*/  ISETP.GE.AND P4, PT, R69, UR4, PT ;  /* 0x0000000445007c0c */ /* 0x020fe2000bf86270 */
[----:B------:R0:W-:Y:S01]  /*131c0*/  @!P0 ST.E.64 desc[UR40][R4.64], R44 ;  /* 0x0000002c04008985 */ /* 0x0001e2000c101b28 */
[----:B------:R-:W-:-:S02]  /*131d0*/  @!P2 LEA.HI.X R11, R63, R7, R62, 0x2, P6 ;  /* 0x000000073f0ba211 */ /* 0x000fc400030f143e */
[CC--:B------:R-:W-:Y:S01]  /*131e0*/  @!P3 LEA R12, P6, R65.reuse, R6.reuse, 0x2 ;  /* 0x00000006410cb211 */ /* 0x0c0fe200078c10ff */
[----:B------:R0:W-:Y:S03]  /*131f0*/  @!P1 ST.E.64 desc[UR40][R8.64], R46 ;  /* 0x0000002e08009985 */ /* 0x0001e6000c101b28 */
[-C--:B------:R-:W-:Y:S01]  /*13200*/  @!P3 LEA.HI.X R13, R65, R7.reuse, R64, 0x2, P6 ;  /* 0x00000007410db211 */ /* 0x080fe200030f1440 */
[----:B------:R0:W-:Y:S02]  /*13210*/  @!P2 ST.E.64 desc[UR40][R10.64], R48 ;  /* 0x000000300a00a985 */ /* 0x0001e4000c101b28 */
[-C--:B------:R-:W-:Y:S02]  /*13220*/  @!P5 LEA R14, P0, R71, R6.reuse, 0x2 ;  /* 0x00000006470ed211 */ /* 0x080fe400078010ff */
[----:B------:R-:W-:Y:S01]  /*13230*/  @!P4 LEA R20, P1, R69, R6, 0x2 ;  /* 0x000000064514c211 */ /* 0x000fe200078210ff */
[----:B------:R0:W-:Y:S01]  /*13240*/  @!P3 ST.E.64 desc[UR40][R12.64], R50 ;  /* 0x000000320c00b985 */ /* 0x0001e2000c101b28 */
[----:B------:R-:W-:-:S02]  /*13250*/  @!P5 LEA.HI.X R15, R71, R7, R67, 0x2, P0 ;  /* 0x00000007470fd211 */ /* 0x000fc400000f1443 */
[----:B------:R-:W-:Y:S02]  /*13260*/  @!P4 LEA.HI.X R21, R69, R7, R70, 0x2, P1 ;  /* 0x000000074515c211 */ /* 0x000fe400008f1446 */
[----:B------:R-:W-:Y:S01]  /*13270*/  ISETP.GE.AND P0, PT, R66, UR4, PT ;  /* 0x0000000442007c0c */ /* 0x000fe2000bf06270 */
[----:B------:R0:W-:Y:S04]  /*13280*/  @!P5 ST.E.64 desc[UR40][R14.64], R52 ;  /* 0x000000340e00d985 */ /* 0x0001e8000c101b28 */
[----:B------:R0:W-:Y:S08]  /*13290*/  @!P4 ST.E.64 desc[UR40][R20.64], R54 ;  /* 0x000000361400c985 */ /* 0x0001f0000c101b28 */
[----:B------:R-:W-:Y:S05]  /*132a0*/  @P0 BRA `(.L_x_1957) ;  /* 0x0000000800940947 */ /* 0x000fea0003800000 */
[----:B0-----:R-:W-:-:S04]  /*132b0*/  LEA R2, P0, R66, R6, 0x2 ;  /* 0x0000000642027211 */ /* 0x001fc800078010ff */
[----:B------:R-:W-:-:S05]  /*132c0*/  LEA.HI.X R3, R66, R7, R68, 0x2, P0 ;  /* 0x0000000742037211 */ /* 0x000fca00000f1444 */
[----:B------:R3:W-:Y:S01]  /*132d0*/  ST.E.64 desc[UR40][R2.64], R56 ;  /* 0x0000003802007985 */ /* 0x0007e2000c101b28 */
[----:B------:R-:W-:Y:S05]  /*132e0*/  BRA `(.L_x_1957) ;  /* 0x0000000800847947 */ /* 0x000fea0003800000 */
.L_x_1954:
[----:B------:R-:W0:Y:S01]  /*132f0*/  LDL.LU R4, [R1+0x64] ;  /* 0x0000640001047983 */ /* 0x000e220000300800 */
[----:B------:R-:W-:Y:S01]  /*13300*/  ULDC.64 UR6, c[0x0][0xc08] ;  /* 0x0003020000067ab9 */ /* 0x000fe20000000a00 */
[----:B------:R-:W-:Y:S02]  /*13310*/  ULDC.64 UR4, c[0x0][0xc00] ;  /* 0x0003000000047ab9 */ /* 0x000fe40000000a00 */
[----:B------:R-:W2:Y:S01]  /*13320*/  LDL.LU R7, [R1+0x68] ;  /* 0x0000680001077983 */ /* 0x000ea20000300800 */
[----:B------:R-:W-:Y:S01]  /*13330*/  ISETP.NE.U32.AND P1, PT, RZ, UR6, PT ;  /* 0x00000006ff007c0c */ /* 0x000fe2000bf25070 */
[----:B------:R-:W-:Y:S01]  /*13340*/  IMAD.MOV.U32 R15, RZ, RZ, RZ ;  /* 0x000000ffff0f7224 */ /* 0x000fe200078e00ff */
[----:B------:R-:W-:Y:S01]  /*13350*/  ISETP.NE.U32.AND P0, PT, RZ, UR4, PT ;  /* 0x00000004ff007c0c */ /* 0x000fe2000bf05070 */
[----:B------:R-:W3:Y:S01]  /*13360*/  S2R R6, SR_TID.X ;  /* 0x0000000000067919 */ /* 0x000ee20000002100 */
[----:B------:R-:W-:Y:S02]  /*13370*/  ISETP.NE.AND.EX P1, PT, RZ, UR7, PT, P1 ;  /* 0x00000007ff007c0c */ /* 0x000fe4000bf25310 */
[----:B------:R-:W-:-:S02]  /*13380*/  ISETP.NE.AND.EX P0, PT, RZ, UR5, PT, P0 ;  /* 0x00000005ff007c0c */ /* 0x000fc4000bf05300 */
[----:B0-----:R-:W-:Y:S01]  /*13390*/  IADD3 R2, P2, R4, UR4, RZ ;  /* 0x0000000404027c10 */ /* 0x001fe2000ff5e0ff */
[----:B------:R-:W-:-:S03]  /*133a0*/  ULDC UR4, c[0x0][0xa88] ;  /* 0x0002a20000047ab9 */ /* 0x000fc60000000800 */
[----:B--2---:R-:W-:-:S05]  /*133b0*/  IADD3.X R3, R7, UR5, RZ, P2, !PT ;  /* 0x0000000507037c10 */ /* 0x004fca00097fe4ff */
[----:B------:R-:W-:Y:S01]  /*133c0*/  @P1 IADD3 R4, P2, R4, UR6, RZ ;  /* 0x0000000604041c10 */ /* 0x000fe2000ff5e0ff */
[----:B------:R-:W-:Y:S01]  /*133d0*/  IMAD.U32 R14, RZ, RZ, UR4 ;  /* 0x00000004ff0e7e24 */ /* 0x000fe2000f8e00ff */
[----:B------:R0:W5:Y:S02]  /*133e0*/  @P0 LDG.E R15, desc[UR40][R2.64] ;  /* 0x00000028020f0981 */ /* 0x000164000c1e1900 */
[----:B------:R-:W-:Y:S01]  /*133f0*/  @P1 IADD3.X R5, R7, UR7, RZ, P2, !PT ;  /* 0x0000000707051c10 */ /* 0x000fe200097fe4ff */
[----:B---3--:R-:W-:-:S04]  /*13400*/  VIADD R32, R6, 0xffffff80 ;  /* 0xffffff8006207836 */ /* 0x008fc80000000000 */
[----:B------:R0:W5:Y:S01]  /*13410*/  @P1 LDG.E R14, desc[UR40][R4.64] ;  /* 0x00000028040e1981 */ /* 0x000162000c1e1900 */
[----:B------:R-:W-:Y:S02]  /*13420*/  ISETP.GT.AND P3, PT, R32, 0xbf, PT ;  /* 0x000000bf2000780c */ /* 0x000fe40003f64270 */
[----:B------:R-:W-:Y:S01]  /*13430*/  ISETP.GT.AND P2, PT, R77, 0x1, PT ;  /* 0x000000014d00780c */ /* 0x000fe20003f44270 */
[----:B------:R-:W-:-:S12]  /*13440*/  @P1 BRA `(.L_x_1960) ;  /* 0x0000000000101947 */ /* 0x000fd80003800000 */
[----:B------:R-:W-:Y:S05]  /*13450*/  @!P0 BRA `(.L_x_1960) ;  /* 0x00000000000c8947 */ /* 0x000fea0003800000 */
[----:B0-----:R-:W2:Y:S04]  /*13460*/  LDG.E R5, desc[UR40][R2.64] ;  /* 0x0000002802057981 */ /* 0x001ea8000c1e1900 */
[----:B-----5:R-:W2:Y:S02]  /*13470*/  LDG.E R14, desc[UR40][R2.64+0x4] ;  /* 0x00000428020e7981 */ /* 0x020ea4000c1e1900 */
[----:B--2---:R-:W-:-:S07]  /*13480*/  IMAD.IADD R14, R14, 0x1, -R5 ;  /* 0x000000010e0e7824 */ /* 0x004fce00078e0a05 */
.L_x_1960:
[----:B0-----:R-:W2:Y:S04]  /*13490*/  LDL.LU R2, [R1+0x70] ;  /* 0x0000700001027983 */ /* 0x001ea80000300800 */
[----:B------:R-:W3:Y:S01]  /*134a0*/  LDL.LU R3, [R1+0x5c] ;  /* 0x00005c0001037983 */ /* 0x000ee20000300800 */
[----:B------:R-:W-:Y:S01]  /*134b0*/  BSSY B1, `(.L_x_1961) ;  /* 0x0000038000017945 */ /* 0x000fe20003800000 */
[----:B-----5:R-:W-:Y:S02]  /*134c0*/  SHF.R.S32.HI R24, RZ, 0x1f, R15 ;  /* 0x0000001fff187819 */ /* 0x020fe4000001140f */
[----:B--2---:R-:W-:Y:S02]  /*134d0*/  SEL R28, R2, RZ, !P0 ;  /* 0x000000ff021c7207 */ /* 0x004fe40004000000 */
[----:B---3--:R-:W-:Y:S01]  /*134e0*/  SEL R29, R3, RZ, !P0 ;  /* 0x000000ff031d7207 */ /* 0x008fe20004000000 */
[----:B------:R-:W-:Y:S06]  /*134f0*/  @P3 BRA `(.L_x_1962) ;  /* 0x0000000000cc3947 */ /* 0x000fec0003800000 */
[----:B------:R-:W2:Y:S01]  /*13500*/  LDL R3, [R1+0x3c] ;  /* 0x00003c0001037983 */ /* 0x000ea20000100800 */
[----:B------:R-:W0:Y:S02]  /*13510*/  LDC R33, c[0x0][0xbe8] ;  /* 0x0002fa00ff217b82 */ /* 0x000e240000000800 */
[----:B0-----:R-:W-:Y:S01]  /*13520*/  IMAD R2, R14, R33, RZ ;  /* 0x000000210e027224 */ /* 0x001fe200078e02ff */
[----:B--2---:R-:W-:-:S04]  /*13530*/  IADD3 R31, R3, -0x80, R6 ;  /* 0xffffff80031f7810 */ /* 0x004fc80007ffe006 */
        /* <DEDUP_REMOVED lines=9> */
[----:B------:R-:W0:Y:S08]  /*135d0*/  LDC.64 R2, c[0x0][0xba8] ;  /* 0x0002ea00ff027b82 */ /* 0x000e300000000a00 */
[----:B------:R-:W4:Y:S08]  /*135e0*/  LDC.64 R8, c[0x0][R30+0x220] ;  /* 0x000088001e087b82 */ /* 0x000f300000000a00 */
[----:B------:R-:W2:Y:S08]  /*135f0*/  LDC.64 R6, c[0x0][R30+0x218] ;  /* 0x000086001e067b82 */ /* 0x000eb00000000a00 */
[----:B------:R-:W5:Y:S08]  /*13600*/  LDC.64 R10, c[0x0][R30+0x228] ;  /* 0x00008a001e0a7b82 */ /* 0x000f700000000a00 */
[----:B------:R-:W1:Y:S08]  /*13610*/  LDC.64 R4, c[0x0][R30+0x210] ;  /* 0x000084001e047b82 */ /* 0x000e700000000a00 */
[----:B------:R-:W5:Y:S08]  /*13620*/  @P0 LDC R20, c[0x0][0xbec] ;  /* 0x0002fb00ff140b82 */ /* 0x000f700000000800 */
[----:B------:R-:W1:Y:S01]  /*13630*/  @P0 LDC R37, c[0x0][0xbf0] ;  /* 0x0002fc00ff250b82 */ /* 0x000e620000000800 */
[----:B----4-:R-:W-:-:S07]  /*13640*/  IMAD R9, R9, R29, RZ ;  /* 0x0000001d09097224 */ /* 0x010fce00078e02ff */
[----:B0-----:R-:W0:Y:S01]  /*13650*/  @!P3 LDC R2, c[0x0][0xb50] ;  /* 0x0002d400ff02bb82 */ /* 0x001e220000000800 */
[----:B------:R-:W-:Y:S02]  /*13660*/  IMAD R9, R8, R28, R9 ;  /* 0x0000001c08097224 */ /* 0x000fe400078e0209 */
[----:B-----5:R-:W-:-:S05]  /*13670*/  @P0 IMAD.HI.U32 R20, R31, R20, RZ ;  /* 0x000000141f140227 */ /* 0x020fca00078e00ff */
[----:B------:R-:W4:Y:S01]  /*13680*/  @!P3 LDC R3, c[0x0][0xb54] ;  /* 0x0002d500ff03bb82 */ /* 0x000f220000000800 */
[----:B-1----:R-:W-:Y:S01]  /*13690*/  @P0 SHF.R.U32.HI R21, RZ, R37, R20 ;  /* 0x00000025ff150219 */ /* 0x002fe20000011614 */
        /* <DEDUP_REMOVED lines=22> */
[----:B----4-:R-:W-:Y:S01]  /*13800*/  LEA.HI.X R3, R4, R3, R5, 0x2, P0 ;  /* 0x0000000304037211 */ /* 0x010fe200000f1405 */
[----:B------:R-:W-:-:S05]  /*13810*/  IMAD.MOV.U32 R5, RZ, RZ, -0x800000 ;  /* 0xff800000ff057424 */ /* 0x000fca00078e00ff */
[----:B------:R0:W-:Y:S03]  /*13820*/  STG.E desc[UR40][R2.64], R5 ;  /* 0x0000000502007986 */ /* 0x0001e6000c101928 */
.L_x_1962:
[----:B------:R-:W-:Y:S05]  /*13830*/  BSYNC B1 ;  /* 0x0000000000017941 */ /* 0x000fea0003800000 */
.L_x_1961:
[----:B------:R-:W-:Y:S05]  /*13840*/  @P2 BRA `(.L_x_1957) ;  /* 0x00000004002c2947 */ /* 0x000fea0003800000 */
[----:B------:R-:W2:Y:S01]  /*13850*/  LDL.LU R13, [R1+0x48] ;  /* 0x00004800010d7983 */ /* 0x000ea20000300800 */
[----:B------:R-:W3:Y:S01]  /*13860*/  LDC R11, c[0x0][0xbe8] ;  /* 0x0002fa00ff0b7b82 */ /* 0x000ee20000000800 */
[----:B------:R-:W-:Y:S01]  /*13870*/  SHF.R.S32.HI R10, RZ, 0x1f, R32 ;  /* 0x0000001fff0a7819 */ /* 0x000fe20000011420 */
[----:B------:R-:W-:Y:S01]  /*13880*/  ULDC.64 UR4, c[0x0][0xaa0] ;  /* 0x0002a80000047ab9 */ /* 0x000fe20000000a00 */
[----:B------:R-:W4:Y:S01]  /*13890*/  LDL.LU R12, [R1+0x3c] ;  /* 0x00003c00010c7983 */ /* 0x000f220000300800 */
[----:B0-----:R-:W-:Y:S01]  /*138a0*/  IMAD R2, R24, UR4, RZ ;  /* 0x0000000418027c24 */ /* 0x001fe2000f8e02ff */
        /* <DEDUP_REMOVED lines=11> */
[----:B------:R-:W0:Y:S08]  /*13960*/  @P0 LDC R7, c[0x0][0xbec] ;  /* 0x0002fb00ff070b82 */ /* 0x000e300000000800 */
[----:B------:R-:W3:Y:S01]  /*13970*/  @P0 LDC R9, c[0x0][0xbf0] ;  /* 0x0002fc00ff090b82 */ /* 0x000ee20000000800 */
[----:B--2---:R-:W-:-:S04]  /*13980*/  IMAD.WIDE.U32 R2, R13, UR4, R2 ;  /* 0x000000040d027c25 */ /* 0x004fc8000f8e0002 */
[----:B----4-:R-:W-:Y:S02]  /*13990*/  IMAD.IADD R8, R12, 0x1, R4 ;  /* 0x000000010c087824 */ /* 0x010fe400078e0204 */
[----:B------:R-:W-:Y:S01]  /*139a0*/  IMAD R3, R13, UR5, R3 ;  /* 0x000000050d037c24 */ /* 0x000fe2000f8e0203 */
[----:B------:R-:W-:Y:S01]  /*139b0*/  ULDC.64 UR4, c[0x0][0xae0] ;  /* 0x0002b80000047ab9 */ /* 0x000fe20000000a00 */
[----:B0-----:R-:W-:-:S04]  /*139c0*/  @P0 IMAD.HI.U32 R4, R8, R7, RZ ;  /* 0x0000000708040227 */ /* 0x001fc800078e00ff */
        /* <DEDUP_REMOVED lines=21> */
[----:B------:R-:W-:Y:S02]  /*13b20*/  IMAD.IADD R4, R10, 0x1, R12 ;  /* 0x000000010a047824 */ /* 0x000fe400078e020c */
[----:B------:R-:W-:Y:S01]  /*13b30*/  LEA.HI.X R8, R2, UR5, R3, 0x1, P0 ;  /* 0x0000000502087c11 */ /* 0x000fe200080f0c03 */
[----:B------:R-:W0:Y:S01]  /*13b40*/  SHFL.IDX PT, R9, R5, RZ, 0x181f ;  /* 0x00181fff05097589 */ /* 0x000e2200000e0000 */
        /* <DEDUP_REMOVED lines=12> */
[----:B------:R-:W1:Y:S04]  /*13c10*/  SHFL.IDX PT, R10, R8, 0x1, 0x181f ;  /* 0x00381f00080a7f89 */ /* 0x000e6800000e0000 */
[----:B------:R-:W1:Y:S01]  /*13c20*/  SHFL.IDX PT, R12, R8, 0x2, 0x181f ;  /* 0x00581f00080c7f89 */ /* 0x000e6200000e0000 */
[----:B0-----:R-:W-:-:S03]  /*13c30*/  @!P3 LEA R2, P6, R0, R9, 0x1 ;  /* 0x000000090002b211 */ /* 0x001fc600078c08ff */
[----:B------:R5:W0:Y:S01]  /*13c40*/  SHFL.IDX PT, R14, R8, 0x3, 0x181f ;  /* 0x00781f00080e7f89 */ /* 0x000a2200000e0000 */
[C---:B--2---:R-:W-:Y:S02]  /*13c50*/  @!P2 LEA R4, P5, R0.reuse, R11, 0x1 ;  /* 0x0000000b0004a211 */ /* 0x044fe400078a08ff */
[C---:B---3--:R-:W-:Y:S02]  /*13c60*/  @!P1 LEA R6, P4, R0.reuse, R13, 0x1 ;  /* 0x0000000d00069211 */ /* 0x048fe400078808ff */
[C---:B----4-:R-:W-:Y:S02]  /*13c70*/  @!P3 LEA.HI.X R3, R0.reuse, R7, R63, 0x1, P6 ;  /* 0x000000070003b211 */ /* 0x050fe400030f0c3f */
[----:B-----5:R-:W-:-:S03]  /*13c80*/  @!P0 LEA R8, P6, R0, R15, 0x1 ;  /* 0x0000000f00088211 */ /* 0x020fc600078c08ff */
[----:B------:R2:W-:Y:S01]  /*13c90*/  @!P3 ST.E.128 desc[UR40][R2.64], RZ ;  /* 0x000000ff0200b985 */ /* 0x0005e2000c101d28 */
[C-C-:B-1----:R-:W-:Y:S02]  /*13ca0*/  @!P2 LEA.HI.X R5, R0.reuse, R10, R63.reuse, 0x1, P5 ;  /* 0x0000000a0005a211 */ /* 0x142fe400028f0c3f */
[----:B------:R-:W-:-:S03]  /*13cb0*/  @!P1 LEA.HI.X R7, R0, R12, R63, 0x1, P4 ;  /* 0x0000000c00079211 */ /* 0x000fc600020f0c3f */
[----:B------:R2:W-:Y:S01]  /*13cc0*/  @!P2 ST.E.128 desc[UR40][R4.64], RZ ;  /* 0x000000ff0400a985 */ /* 0x0005e2000c101d28 */
[----:B0-----:R-:W-:-:S03]  /*13cd0*/  @!P0 LEA.HI.X R9, R0, R14, R63, 0x1, P6 ;  /* 0x0000000e00098211 */ /* 0x001fc600030f0c3f */
[----:B------:R2:W-:Y:S04]  /*13ce0*/  @!P1 ST.E.128 desc[UR40][R6.64], RZ ;  /* 0x000000ff06009985 */ /* 0x0005e8000c101d28 */
[----:B------:R2:W-:Y:S02]  /*13cf0*/  @!P0 ST.E.128 desc[UR40][R8.64], RZ ;  /* 0x000000ff08008985 */ /* 0x0005e4000c101d28 */
.L_x_1957:
[----:B------:R-:W-:Y:S05]  /*13d00*/  BSYNC B0 ;  /* 0x0000000000007941 */ /* 0x000fea0003800000 */
.L_x_1953:
[----:B------:R-:W-:Y:S02]  /*13d10*/  ULDC UR4, c[0x0][0xc3c] ;  /* 0x00030f0000047ab9 */ /* 0x000fe40000000800 */
[----:B------:R-:W-:-:S13]  /*13d20*/  ISETP.GE.AND P0, PT, R27, UR4, PT ;  /* 0x000000041b007c0c */ /* 0x000fda000bf06270 */
[----:B------:R-:W-:Y:S05]  /*13d30*/  @!P0 BRA `(.L_x_1963) ;  /* 0xfffffed400048947 */ /* 0x000fea000383ffff */
[----:B------:R-:W-:Y:S05]  /*13d40*/  BRA `(.L_x_1844) ;  /* 0x0000006800e87947 */ /* 0x000fea0003800000 */
.L_x_1842:
        /* <DEDUP_REMOVED lines=16> */
.L_x_1964:
        /* <DEDUP_REMOVED lines=44> */
.L_x_1968:
        /* <DEDUP_REMOVED lines=37> */
.L_x_1966:
        /* <DEDUP_REMOVED lines=13> */
.L_x_1969:
        /* <DEDUP_REMOVED lines=61> */
.L_x_1970:
        /* <DEDUP_REMOVED lines=60> */
.L_x_1971:
[----:B------:R-:W-:-:S05]  /*14bc0*/  LOP3.LUT R2, RZ, R2, RZ, 0x33, !PT ;  /* 0x00000002ff027212 */ /* 0x000fca00078e33ff */
[----:B------:R-:W-:Y:S01]  /*14bd0*/  IMAD.IADD R25, R25, 0x1, R2 ;  /* 0x0000000119197824 */ /* 0x000fe200078e0202 */
[----:B------:R-:W-:Y:S06]  /*14be0*/  BRA `(.L_x_1972) ;  /* 0x00000000000c7947 */ /* 0x000fec0003800000 */
.L_x_1967:
[----:B------:R-:W-:Y:S02]  /*14bf0*/  IMAD.MOV.U32 R25, RZ, RZ, RZ ;  /* 0x000000ffff197224 */ /* 0x000fe400078e00ff */
[----:B------:R-:W-:Y:S02]  /*14c00*/  IMAD.U32 R24, RZ, RZ, UR6 ;  /* 0x00000006ff187e24 */ /* 0x000fe4000f8e00ff */
[----:B------:R-:W-:-:S07]  /*14c10*/  IMAD.MOV.U32 R26, RZ, RZ, RZ ;  /* 0x000000ffff1a7224 */ /* 0x000fce00078e00ff */
.L_x_1972:
[----:B------:R-:W-:-:S13]  /*14c20*/  ISETP.NE.AND P0, PT, R0, RZ, PT ;  /* 0x000000ff0000720c */ /* 0x000fda0003f05270 */
[----:B------:R-:W0:Y:S01]  /*14c30*/  @!P0 S2R R3, SR_CgaCtaId ;  /* 0x0000000000038919 */ /* 0x000e220000008800 */
[----:B------:R-:W-:-:S04]  /*14c40*/  @!P0 MOV R0, 0x400 ;  /* 0x0000040000008802 */ /* 0x000fc80000000f00 */
[----:B0-----:R-:W-:-:S05]  /*14c50*/  @!P0 LEA R0, R3, R0, 0x18 ;  /* 0x0000000003008211 */ /* 0x001fca00078ec0ff */
[----:B------:R1:W-:Y:S01]  /*14c60*/  @!P0 STS.128 [R0+0x132d0], R24 ;  /* 0x0132d01800008388 */ /* 0x0003e20000000c00 */
[----:B------:R-:W-:Y:S06]  /*14c70*/  BAR.ARV 0x5, 0x200 ;  /* 0x0148000000007b1d */ /* 0x000fec0000002000 */
.L_x_1965:
        /* <DEDUP_REMOVED lines=54> */
.L_x_2079:
        /* <DEDUP_REMOVED lines=22> */
[C---:B------:R-:W-:Y:S01]  /*15140*/  IADD3.X R3, R14.reuse, UR7, RZ, P2, !PT ;  /* 0x000000070e037c10 */ /* 0x040fe200097fe4ff */
[----:B------:R-:W-:Y:S01]  /*15150*/  ULDC.64 UR6, c[0x0][0xa10] ;  /* 0x0002840000067ab9 */ /* 0x000fe20000000a00 */
[----:B------:R-:W-:Y:S01]  /*15160*/  ISETP.NE.U32.AND P1, PT, RZ, UR4, PT ;  /* 0x00000004ff007c0c */ /* 0x000fe2000bf25070 */
[----:B------:R-:W-:Y:S01]  /*15170*/  STL [R1+0x4], R14 ;  /* 0x0000040e01007387 */ /* 0x000fe20000100800 */
[C---:B------:R-:W-:Y:S01]  /*15180*/  IADD3 R6, P3, R17.reuse, UR4, RZ ;  /* 0x0000000411067c10 */ /* 0x040fe2000ff7e0ff */
        /* <DEDUP_REMOVED lines=28> */
[----:B--2---:R0:W-:Y:S01]  /*15350*/  STL [R1+0x1c], R8 ;  /* 0x00001c0801007387 */ /* 0x0041e20000100800 */
[----:B------:R-:W-:Y:S02]  /*15360*/  IMAD.MOV.U32 R13, RZ, RZ, R8 ;  /* 0x000000ffff0d7224 */ /* 0x000fe400078e0008 */
[----:B0-----:R-:W-:Y:S01]  /*15370*/  IMAD.U32 R8, RZ, RZ, UR5 ;  /* 0x00000005ff087e24 */ /* 0x001fe2000f8e00ff */
[----:B------:R-:W-:Y:S06]  /*15380*/  @P3 BRA `(.L_x_1974) ;  /* 0x0000000000143947 */ /* 0x000fec0003800000 */
[----:B------:R-:W-:Y:S05]  /*15390*/  @!P0 BRA `(.L_x_1974) ;  /* 0x0000000000108947 */ /* 0x000fea0003800000 */
[----:B------:R-:W2:Y:S04]  /*153a0*/  LDG.E R11, desc[UR40][R2.64] ;  /* 0x00000028020b7981 */ /* 0x000ea8000c1e1900 */
[----:B------:R-:W2:Y:S02]  /*153b0*/  LDG.E R2, desc[UR40][R2.64+0x4] ;  /* 0x0000042802027981 */ /* 0x000ea4000c1e1900 */
[----:B--2---:R-:W-:-:S05]  /*153c0*/  IMAD.IADD R13, R2, 0x1, -R11 ;  /* 0x00000001020d7824 */ /* 0x004fca00078e0a0b */
[----:B------:R0:W-:Y:S02]  /*153d0*/  STL [R1+0x1c], R13 ;  /* 0x00001c0d01007387 */ /* 0x0001e40000100800 */
.L_x_1974:
[C---:B------:R-:W-:Y:S01]  /*153e0*/  LOP3.LUT R2, R26.reuse, 0xff000000, RZ, 0xc0, !PT ;  /* 0xff0000001a027812 */ /* 0x040fe200078ec0ff */
        /* <DEDUP_REMOVED lines=15> */
.L_x_1975:
[----:B------:R-:W-:Y:S05]  /*154e0*/  @!P1 BRA `(.L_x_1976) ;  /* 0x00000000000c9947 */ /* 0x000fea0003800000 */
[----:B------:R-:W2:Y:S04]  /*154f0*/  LDG.E R10, desc[UR40][R6.64] ;  /* 0x00000028060a7981 */ /* 0x000ea8000c1e1900 */
[----:B------:R-:W2:Y:S02]  /*15500*/  LDG.E R6, desc[UR40][R6.64+0x4] ;  /* 0x0000042806067981 */ /* 0x000ea4000c1e1900 */
[----:B--2---:R-:W-:-:S07]  /*15510*/  IMAD.IADD R10, R6, 0x1, -R10 ;  /* 0x00000001060a7824 */ /* 0x004fce00078e0a0a */
.L_x_1976:
[----:B-1----:R-:W3:Y:S04]  /*15520*/  @P2 LDG.E R3, desc[UR40][R4.64] ;  /* 0x0000002804032981 */ /* 0x002ee8000c1e1900 */
[----:B------:R1:W3:Y:S01]  /*15530*/  @P2 LDG.E R4, desc[UR40][R4.64+0x4] ;  /* 0x0000042804042981 */ /* 0x0002e2000c1e1900 */
[----:B-----5:R-:W-:Y:S01]  /*15540*/  IMAD.IADD R10, R10, 0x1, -R9 ;  /* 0x000000010a0a7824 */ /* 0x020fe200078e0a09 */
[----:B------:R-:W-:Y:S01]  /*15550*/  LOP3.LUT R12, R2, 0xff, RZ, 0xc0, !PT ;  /* 0x000000ff020c7812 */ /* 0x000fe200078ec0ff */
[----:B------:R-:W-:Y:S04]  /*15560*/  BSSY B0, `(.L_x_1977) ;  /* 0x0000038000007945 */ /* 0x000fe80003800000 */
[----:B------:R4:W-:Y:S01]  /*15570*/  STL [R1], R12 ;  /* 0x0000000c01007387 */ /* 0x0009e20000100800 */
[----:B-1----:R-:W1:Y:S02]  /*15580*/  LDC R5, c[0x0][0x448] ;  /* 0x00011200ff057b82 */ /* 0x002e640000000800 */
[----:B-1----:R-:W-:-:S13]  /*15590*/  ISETP.NE.AND P0, PT, R5, 0x1, PT ;  /* 0x000000010500780c */ /* 0x002fda0003f05270 */
[----:B------:R-:W1:Y:S08]  /*155a0*/  @P0 LDC R5, c[0x0][0x44c] ;  /* 0x00011300ff050b82 */ /* 0x000e700000000800 */
[----:B------:R-:W0:Y:S01]  /*155b0*/  @P0 LDC R6, c[0x0][0x450] ;  /* 0x00011400ff060b82 */ /* 0x000e220000000800 */
[----:B---3--:R-:W-:Y:S02]  /*155c0*/  @P2 IMAD.IADD R8, R4, 0x1, -R3 ;  /* 0x0000000104082824 */ /* 0x008fe400078e0a03 */
[----:B------:R-:W-:-:S02]  /*155d0*/  IMAD R3, R25, 0xc0, RZ ;  /* 0x000000c019037824 */ /* 0x000fc400078e02ff */
[----:B------:R-:W-:Y:S02]  /*155e0*/  IMAD.IADD R20, R10, 0x1, R8 ;  /* 0x000000010a147824 */ /* 0x000fe400078e0208 */
[----:B------:R-:W-:-:S04]  /*155f0*/  VIADD R3, R3, 0xbf ;  /* 0x000000bf03037836 */ /* 0x000fc80000000000 */
[----:B-1----:R-:W-:-:S04]  /*15600*/  @P0 IMAD.HI.U32 R5, R3, R5, RZ ;  /* 0x0000000503050227 */ /* 0x002fc800078e00ff */
[----:B------:R-:W-:Y:S01]  /*15610*/  IMAD.MOV.U32 R4, RZ, RZ, R3 ;  /* 0x000000ffff047224 */ /* 0x000fe200078e0003 */
[----:B0-----:R-:W-:Y:S01]  /*15620*/  @P0 SHF.R.U32.HI R4, RZ, R6, R5 ;  /* 0x00000006ff040219 */ /* 0x001fe20000011605 */
[C---:B------:R-:W-:Y:S01]  /*15630*/  VIADD R3, R20.reuse, 0x9f ;  /* 0x0000009f14037836 */ /* 0x040fe20000000000 */
[----:B------:R-:W-:-:S03]  /*15640*/  IADD3 R20, R20, 0xa0, -R13 ;  /* 0x000000a014147810 */ /* 0x000fc60007ffe80d */
[----:B------:R-:W-:-:S04]  /*15650*/  IMAD.HI R3, R3, 0x66666667, RZ ;  /* 0x6666666703037827 */ /* 0x000fc800078e02ff */
[----:B------:R-:W-:Y:S01]  /*15660*/  IMAD.IADD R4, R20, 0x1, R4 ;  /* 0x0000000114047824 */ /* 0x000fe200078e0204 */
[----:B------:R-:W-:-:S03]  /*15670*/  SHF.R.U32.HI R21, RZ, 0x1f, R3 ;  /* 0x0000001fff157819 */ /* 0x000fc60000011603 */
[----:B------:R-:W-:Y:S01]  /*15680*/  IMAD.HI R4, R4, 0x66666667, RZ ;  /* 0x6666666704047827 */ /* 0x000fe200078e02ff */
[----:B------:R-:W-:-:S04]  /*15690*/  LEA.HI.SX32 R21, R3, R21, 0x1a ;  /* 0x0000001503157211 */ /* 0x000fc800078fd2ff */
[----:B------:R-:W-:-:S04]  /*156a0*/  SHF.R.U32.HI R5, RZ, 0x1f, R4 ;  /* 0x0000001fff057819 */ /* 0x000fc80000011604 */
[----:B------:R-:W-:Y:S02]  /*156b0*/  LEA.HI.SX32 R5, R4, R5, 0x1a ;  /* 0x0000000504057211 */ /* 0x000fe400078fd2ff */
[----:B------:R-:W-:Y:S01]  /*156c0*/  SHF.R.U32.HI R4, RZ, 0x10, R2 ;  /* 0x00000010ff047819 */ /* 0x000fe20000011602 */
[----:B------:R-:W-:Y:S01]  /*156d0*/  IMAD.MOV.U32 R2, RZ, RZ, RZ ;  /* 0x000000ffff027224 */ /* 0x000fe200078e00ff */
[----:B------:R-:W-:-:S04]  /*156e0*/  VIMNMX R5, R21, R5, PT ;  /* 0x0000000515057248 */ /* 0x000fc80003fe0100 */
[----:B------:R-:W-:-:S13]  /*156f0*/  ISETP.GE.AND P0, PT, R5, 0x1, PT ;  /* 0x000000010500780c */ /* 0x000fda0003f06270 */
[----:B----4-:R-:W-:Y:S05]  /*15700*/  @!P0 BRA `(.L_x_1978) ;  /* 0x0000000000748947 */ /* 0x010fea0003800000 */
        /* <DEDUP_REMOVED lines=8> */
[----:B------:R0:W1:Y:S02]  /*15790*/  F2I.FTZ.U32.TRUNC.NTZ R3, R2 ;  /* 0x0000000200037305 */ /* 0x000064000021f000 */
[----:B0-----:R-:W-:-:S04]  /*157a0*/  LOP3.LUT R2, R9, R6, RZ, 0x3c, !PT ;  /* 0x0000000609027212 */ /* 0x001fc800078e3cff */
[----:B------:R-:W-:Y:S01]  /*157b0*/  ISETP.GE.AND P3, PT, R2, RZ, PT ;  /* 0x000000ff0200720c */ /* 0x000fe20003f66270 */
[----:B-1----:R-:W-:-:S04]  /*157c0*/  IMAD.MOV R2, RZ, RZ, -R3 ;  /* 0x000000ffff027224 */ /* 0x002fc800078e0a03 */
[----:B--2---:R-:W-:Y:S02]  /*157d0*/  IMAD R11, R2, R7, RZ ;  /* 0x00000007020b7224 */ /* 0x004fe400078e02ff */
        /* <DEDUP_REMOVED lines=16> */
.L_x_1978:
[----:B------:R-:W-:Y:S05]  /*158e0*/  BSYNC B0 ;  /* 0x0000000000007941 */ /* 0x000fea0003800000 */
.L_x_1977:
[-C--:B------:R-:W-:Y:S01]  /*158f0*/  IMAD R3, R12, R2.reuse, RZ ;  /* 0x000000020c037224 */ /* 0x080fe200078e02ff */
[----:B------:R-:W-:Y:S04]  /*15900*/  BSSY B0, `(.L_x_1979) ;  /* 0x00000d5000007945 */ /* 0x000fe80003800000 */
        /* <DEDUP_REMOVED lines=22> */
[----:B------:R0:W1:Y:S02]  /*15a70*/  SHFL.IDX PT, R14, R6, RZ, 0x1f ;  /* 0x00001fff060e7589 */ /* 0x00006400000e0000 */
.L_x_2114:
[----:B-1----:R-:W-:Y:S02]  /*15a80*/  ISETP.NE.AND P0, PT, R14, RZ, PT ;  /* 0x000000ff0e00720c */ /* 0x002fe40003f05270 */
[----:B------:R-:W-:-:S11]  /*15a90*/  PLOP3.LUT P6, PT, PT, PT, PT, 0x8, 0x0 ;  /* 0x000000000000781c */ /* 0x000fd60003fce170 */
[----:B------:R-:W-:Y:S05]  /*15aa0*/  @P0 BRA `(.L_x_1982) ;  /* 0x00000000000c0947 */ /* 0x000fea0003800000 */
[----:B------:R-:W-:-:S03]  /*15ab0*/  UMOV UR4, 0xffffffff ;  /* 0xffffffff00047882 */ /* 0x000fc60000000000 */
[----:B------:R-:W-:Y:S05]  /*15ac0*/  BRA.DIV UR4, `(.L_x_1983) ;  /* 0x00000056048c7947 */ /* 0x000fea000b800000 */
[----:B------:R-:W-:-:S13]  /*15ad0*/  ELECT P6, URZ, PT ;  /* 0x00000000003f782f */ /* 0x000fda00038c0000 */
.L_x_1982:
[----:B0-----:R-:W3:Y:S01]  /*15ae0*/  LDL R6, [R1+0x40] ;  /* 0x0000400001067983 */ /* 0x001ee20000100800 */
[----:B------:R-:W-:Y:S01]  /*15af0*/  BSSY B1, `(.L_x_1984) ;  /* 0x0000008000017945 */ /* 0x000fe20003800000 */
[----:B---3--:R-:W-:-:S05]  /*15b00*/  VIADD R6, R6, 0x1 ;  /* 0x0000000106067836 */ /* 0x008fca0000000000 */
[----:B------:R-:W-:-:S04]  /*15b10*/  LEA.HI R7, R6, R6, RZ, 0x1 ;  /* 0x0000000606077211 */ /* 0x000fc800078f08ff */
[----:B------:R-:W-:-:S05]  /*15b20*/  LOP3.LUT R7, R7, 0xfffffffe, RZ, 0xc0, !PT ;  /* 0xfffffffe07077812 */ /* 0x000fca00078ec0ff */
[----:B------:R-:W-:-:S05]  /*15b30*/  IMAD.IADD R6, R6, 0x1, -R7 ;  /* 0x0000000106067824 */ /* 0x000fca00078e0a07 */
[----:B------:R-:W-:-:S04]  /*15b40*/  SHF.L.U32 R6, R6, 0x1f, RZ ;  /* 0x0000001f06067819 */ /* 0x000fc800000006ff */
[----:B------:R-:W0:Y:S02]  /*15b50*/  SYNCS.PHASECHK.TRANS64.TRYWAIT P0, [R18+URZ+0x13220], R6 ;  /* 0x01322006120075a7 */ /* 0x000e24000800017f */
[----:B0-----:R-:W-:Y:S05]  /*15b60*/  @!P0 BRA `(.L_x_1985) ;  /* 0x0000005400848947 */ /* 0x001fea0003800000 */
.L_x_2117:
[----:B------:R-:W-:Y:S05]  /*15b70*/  BSYNC B1 ;  /* 0x0000000000017941 */ /* 0x000fea0003800000 */
.L_x_1984:
[----:B------:R-:W-:Y:S04]  /*15b80*/  BSSY B1, `(.L_x_1986) ;  /* 0x000004d000017945 */ /* 0x000fe80003800000 */
[----:B------:R-:W-:Y:S05]  /*15b90*/  @!P6 BRA `(.L_x_1987) ;  /* 0x00000004002ce947 */ /* 0x000fea0003800000 */
[----:B0-----:R-:W-:Y:S01]  /*15ba0*/  IMAD R6, R23, 0x8, R18 ;  /* 0x0000000817067824 */ /* 0x001fe200078e0212 */
[----:B------:R-:W-:Y:S01]  /*15bb0*/  SHF.L.U32 R10, R29, 0x1f, RZ ;  /* 0x0000001f1d0a7819 */ /* 0x000fe200000006ff */
[----:B------:R-:W0:Y:S01]  /*15bc0*/  S2R R7, SR_TID.X ;  /* 0x0000000000077919 */ /* 0x000e220000002100 */
[----:B------:R-:W-:Y:S02]  /*15bd0*/  BSSY B2, `(.L_x_1988) ;  /* 0x0000005000027945 */ /* 0x000fe40003800000 */
[----:B------:R-:W1:Y:S01]  /*15be0*/  SYNCS.PHASECHK.TRANS64.TRYWAIT P0, [R6+URZ+0x132a0], R10 ;  /* 0x0132a00a060075a7 */ /* 0x000e62000800017f */
[----:B0-----:R-:W-:-:S04]  /*15bf0*/  LOP3.LUT R7, R7, 0x7f, RZ, 0xc0, !PT ;  /* 0x0000007f07077812 */ /* 0x001fc800078ec0ff */
[----:B------:R-:W-:Y:S01]  /*15c00*/  ISETP.NE.AND P1, PT, R7, RZ, PT ;  /* 0x000000ff0700720c */ /* 0x000fe20003f25270 */
[----:B-1----:R-:W-:-:S12]  /*15c10*/  @!P0 BRA `(.L_x_1989) ;  /* 0x00000054006c8947 */ /* 0x002fd80003800000 */
.L_x_2118:
[----:B------:R-:W-:Y:S05]  /*15c20*/  BSYNC B2 ;  /* 0x0000000000027941 */ /* 0x000fea0003800000 */
.L_x_1988:
        /* <DEDUP_REMOVED lines=9> */
.L_x_1991:
[----:B------:R-:W-:Y:S05]  /*15cc0*/  BSYNC B2 ;  /* 0x0000000000027941 */ /* 0x000fea0003800000 */
.L_x_1990:
[----:B------:R-:W-:Y:S01]  /*15cd0*/  IMAD.MOV.U32 R12, RZ, RZ, RZ ;  /* 0x000000ffff0c7224 */ /* 0x000fe200078e00ff */
[----:B------:R-:W-:Y:S01]  /*15ce0*/  UIADD3 UR4, UP0, UR38, 0x570, URZ ;  /* 0x0000057026047890 */ /* 0x000fe2000ff1e03f */
[----:B------:R-:W-:Y:S01]  /*15cf0*/  IMAD R7, R5, 0xa0, R0 ;  /* 0x000000a005077824 */ /* 0x000fe200078e0200 */
[----:B------:R-:W-:Y:S01]  /*15d00*/  PLOP3.LUT P0, PT, PT, PT, PT, 0x80, 0x0 ;  /* 0x000000000000781c */ /* 0x000fe20003f0f070 */
[----:B--2---:R-:W-:Y:S01]  /*15d10*/  IMAD R11, R23, 0x2800, R18 ;  /* 0x00002800170b7824 */ /* 0x004fe200078e0212 */
[----:B------:R-:W-:Y:S01]  /*15d20*/  R2UR UR10, R12 ;  /* 0x000000000c0a72ca */ /* 0x000fe200000e0000 */
[----:B------:R-:W-:Y:S01]  /*15d30*/  VIADD R7, R7, 0xffffff60 ;  /* 0xffffff6007077836 */ /* 0x000fe20000000000 */
[----:B------:R-:W-:Y:S01]  /*15d40*/  UIADD3.X UR5, URZ, UR39, URZ, UP0, !UPT ;  /* 0x000000273f057290 */ /* 0x000fe200087fe43f */
[----:B------:R-:W-:Y:S01]  /*15d50*/  VIADD R8, R6, 0x13290 ;  /* 0x0001329006087836 */ /* 0x000fe20000000000 */
[----:B------:R-:W-:Y:S01]  /*15d60*/  UMOV UR6, 0x0 ;  /* 0x0000000000067882 */ /* 0x000fe20000000000 */
[----:B------:R-:W-:Y:S01]  /*15d70*/  VIADD R9, R11, 0xe000 ;  /* 0x0000e0000b097836 */ /* 0x000fe20000000000 */
[----:B------:R-:W-:-:S09]  /*15d80*/  UMOV UR7, 0x12f00000 ;  /* 0x12f0000000077882 */ /* 0x000fd20000000000 */
.L_x_1992:
        /* <DEDUP_REMOVED lines=13> */
.L_x_2119:
[----:B------:R-:W-:Y:S05]  /*15e60*/  BSYNC B2 ;  /* 0x0000000000027941 */ /* 0x000fea0003800000 */
.L_x_1993:
        /* <DEDUP_REMOVED lines=11> */
.L_x_1996:
[----:B------:R-:W-:Y:S05]  /*15f20*/  BSYNC B2 ;  /* 0x0000000000027941 */ /* 0x000fea0003800000 */
.L_x_1995:
        /* <DEDUP_REMOVED lines=8> */
.L_x_1997:
        /* <DEDUP_REMOVED lines=10> */
.L_x_1987:
[----:B------:R-:W-:Y:S05]  /*16050*/  BSYNC B1 ;  /* 0x0000000000017941 */ /* 0x000fea0003800000 */
.L_x_1986:
        /* <DEDUP_REMOVED lines=9> */
.L_x_2010:
        /* <DEDUP_REMOVED lines=11> */
.L_x_2120:
[----:B------:R-:W-:Y:S05]  /*161a0*/  BSYNC B2 ;  /* 0x0000000000027941 */ /* 0x000fea0003800000 */
.L_x_2000:
        /* <DEDUP_REMOVED lines=9> */
.L_x_2003:
[----:B------:R-:W-:Y:S05]  /*16240*/  BSYNC B2 ;  /* 0x0000000000027941 */ /* 0x000fea0003800000 */
.L_x_2002:
        /* <DEDUP_REMOVED lines=8> */
[----:B--2---:R-:W-:Y:S01]  /*162d0*/  VIADD R11, R8, 0xe000 ;  /* 0x0000e000080b7836 */ /* 0x004fe20000000000 */
[----:B------:R-:W-:Y:S01]  /*162e0*/  UMOV UR6, 0x0 ;  /* 0x0000000000067882 */ /* 0x000fe20000000000 */
[----:B------:R-:W-:-:S10]  /*162f0*/  UMOV UR7, 0x12f00000 ;  /* 0x12f0000000077882 */ /* 0x000fd40000000000 */
.L_x_2004:
        /* <DEDUP_REMOVED lines=13> */
.L_x_2121:
[----:B------:R-:W-:Y:S05]  /*163d0*/  BSYNC B2 ;  /* 0x0000000000027941 */ /* 0x000fea0003800000 */
.L_x_2005:
        /* <DEDUP_REMOVED lines=11> */
.L_x_2008:
[----:B------:R-:W-:Y:S05]  /*16490*/  BSYNC B2 ;  /* 0x0000000000027941 */ /* 0x000fea0003800000 */
.L_x_2007:
        /* <DEDUP_REMOVED lines=8> */
.L_x_2009:
        /* <DEDUP_REMOVED lines=10> */
.L_x_1999:
[----:B------:R-:W-:Y:S05]  /*165c0*/  BSYNC B1 ;  /* 0x0000000000017941 */ /* 0x000fea0003800000 */
.L_x_1998:
        /* <DEDUP_REMOVED lines=8> */
.L_x_1980:
[----:B------:R-:W-:Y:S05]  /*16650*/  BSYNC B0 ;  /* 0x0000000000007941 */ /* 0x000fea0003800000 */
.L_x_1979:
[----:B------:R-:W0:Y:S01]  /*16660*/  LDC R0, c[0x0][0x448] ;  /* 0x00011200ff007b82 */ /* 0x000e220000000800 */
[----:B------:R-:W-:Y:S01]  /*16670*/  IMAD.MOV.U32 R2, RZ, RZ, 0xc0 ;  /* 0x000000c0ff027424 */ /* 0x000fe200078e00ff */
[----:B------:R-:W-:Y:S01]  /*16680*/  ISETP.NE.AND P2, PT, R4, RZ, PT ;  /* 0x000000ff0400720c */ /* 0x000fe20003f45270 */
[----:B------:R-:W-:Y:S05]  /*16690*/  @!P0 WARPSYNC.ALL ;  /* 0x0000000000008948 */ /* 0x000fea0003800000 */
[----:B------:R-:W-:Y:S01]  /*166a0*/  IMAD R2, R25, R2, 0xbf ;  /* 0x000000bf19027424 */ /* 0x000fe200078e0202 */
[----:B------:R-:W-:Y:S06]  /*166b0*/  BSSY B0, `(.L_x_2011) ;  /* 0x000002a000007945 */ /* 0x000fec0003800000 */
[----:B------:R-:W1:Y:S08]  /*166c0*/  @!P2 LDC R4, c[0x0][0x9f0] ;  /* 0x00027c00ff04ab82 */ /* 0x000e700000000800 */
[----:B------:R-:W-:Y:S01]  /*166d0*/  @!P0 BAR.SYNC.DEFER_BLOCKING 0xc, 0x200 ;  /* 0x0308000000008b1d */ /* 0x000fe20000010000 */
[----:B0-----:R-:W-:-:S13]  /*166e0*/  ISETP.NE.AND P1, PT, R0, 0x1, PT ;  /* 0x000000010000780c */ /* 0x001fda0003f25270 */
[----:B------:R-:W0:Y:S08]  /*166f0*/  @P1 LDC R0, c[0x0][0x44c] ;  /* 0x00011300ff001b82 */ /* 0x000e300000000800 */
[----:B------:R-:W3:Y:S01]  /*16700*/  @P1 LDC R3, c[0x0][0x450] ;  /* 0x00011400ff031b82 */ /* 0x000ee20000000800 */
[----:B0-----:R-:W-:-:S05]  /*16710*/  @P1 IMAD.HI.U32 R0, R2, R0, RZ ;  /* 0x0000000002001227 */ /* 0x001fca00078e00ff */
[----:B---3--:R-:W-:-:S05]  /*16720*/  @P1 SHF.R.U32.HI R2, RZ, R3, R0 ;  /* 0x00000003ff021219 */ /* 0x008fca0000011600 */
[----:B------:R-:W-:-:S04]  /*16730*/  IMAD.IADD R0, R20, 0x1, R2 ;  /* 0x0000000114007824 */ /* 0x000fc800078e0202 */
[----:B------:R-:W-:-:S05]  /*16740*/  IMAD.HI R0, R0, 0x66666667, RZ ;  /* 0x6666666700007827 */ /* 0x000fca00078e02ff */
[----:B------:R-:W-:-:S04]  /*16750*/  SHF.R.U32.HI R2, RZ, 0x1f, R0 ;  /* 0x0000001fff027819 */ /* 0x000fc80000011600 */
[----:B------:R-:W-:Y:S01]  /*16760*/  LEA.HI.SX32 R2, R0, R2, 0x1a ;  /* 0x0000000200027211 */ /* 0x000fe200078fd2ff */
[----:B------:R-:W-:-:S03]  /*16770*/  IMAD.MOV.U32 R0, RZ, RZ, RZ ;  /* 0x000000ffff007224 */ /* 0x000fc600078e00ff */
[----:B------:R-:W-:-:S04]  /*16780*/  VIMNMX R21, R21, R2, PT ;  /* 0x0000000215157248 */ /* 0x000fc80003fe0100 */
[----:B------:R-:W-:-:S13]  /*16790*/  ISETP.GE.AND P1, PT, R21, 0x1, PT ;  /* 0x000000011500780c */ /* 0x000fda0003f26270 */
[----:B-1----:R-:W-:Y:S05]  /*167a0*/  @!P1 BRA `(.L_x_2012) ;  /* 0x0000000000689947 */ /* 0x002fea0003800000 */
[-C--:B------:R-:W-:Y:S02]  /*167b0*/  IABS R0, R4.reuse ;  /* 0x0000000400007213 */ /* 0x080fe40000000000 */
        /* <DEDUP_REMOVED lines=25> */
.L_x_2012:
[----:B------:R-:W-:Y:S05]  /*16950*/  BSYNC B0 ;  /* 0x0000000000007941 */ /* 0x000fea0003800000 */
.L_x_2011:
[----:B------:R-:W3:Y:S02]  /*16960*/  LDL.LU R2, [R1] ;  /* 0x0000000001027983 */ /* 0x000ee40000300800 */
[----:B---3--:R-:W-:-:S05]  /*16970*/  IMAD R3, R2, R0, RZ ;  /* 0x0000000002037224 */ /* 0x008fca00078e02ff */
        /* <DEDUP_REMOVED lines=11> */
[----:B------:R-:W1:Y:S01]  /*16a30*/  LDC.64 R2, c[0x0][0xc60] ;  /* 0x00031800ff027b82 */ /* 0x000e620000000a00 */
[----:B------:R-:W0:Y:S02]  /*16a40*/  FLO.U32 R0, UR4 ;  /* 0x0000000400007d00 */ /* 0x000e2400080e0000 */
[----:B0-----:R-:W-:-:S06]  /*16a50*/  ISETP.EQ.U32.AND P0, PT, R0, R5, PT ;  /* 0x000000050000720c */ /* 0x001fcc0003f02070 */
[----:B------:R-:W1:Y:S07]  /*16a60*/  POPC R5, UR4 ;  /* 0x0000000400057d09 */ /* 0x000e6e0008000000 */
[----:B-1----:R-:W3:Y:S01]  /*16a70*/  @P0 ATOMG.E.ADD.STRONG.GPU PT, R3, desc[UR40][R2.64], R5 ;  /* 0x00000005020309a8 */ /* 0x002ee200081ee1e8 */
[----:B------:R-:W0:Y:S02]  /*16a80*/  S2R R4, SR_LTMASK ;  /* 0x0000000000047919 */ /* 0x000e240000003900 */
[----:B0-----:R-:W-:-:S04]  /*16a90*/  LOP3.LUT R4, R4, UR4, RZ, 0xc0, !PT ;  /* 0x0000000404047c12 */ /* 0x001fc8000f8ec0ff */
[----:B------:R-:W0:Y:S01]  /*16aa0*/  POPC R7, R4 ;  /* 0x0000000400077309 */ /* 0x000e220000000000 */
[----:B---3--:R-:W0:Y:S02]  /*16ab0*/  SHFL.IDX PT, R0, R3, R0, 0x1f ;  /* 0x00001f0003007589 */ /* 0x008e2400000e0000 */
[----:B0-----:R-:W-:Y:S01]  /*16ac0*/  IADD3 R24, R0, UR36, R7 ;  /* 0x0000002400187c10 */ /* 0x001fe2000fffe007 */
[----:B------:R-:W-:Y:S06]  /*16ad0*/  BRA `(.L_x_2014) ;  /* 0x0000002800787947 */ /* 0x000fec0003800000 */
.L_x_2013:
        /* <DEDUP_REMOVED lines=14> */
[----:B--2---:R-:W-:Y:S02]  /*16bc0*/  IMAD.U32 R11, RZ, RZ, UR5 ;  /* 0x00000005ff0b7e24 */ /* 0x004fe4000f8e00ff */
[----:B------:R-:W-:Y:S02]  /*16bd0*/  IMAD.MOV.U32 R8, RZ, RZ, 0x70 ;  /* 0x00000070ff087424 */ /* 0x000fe400078e00ff */
[----:B------:R-:W-:Y:S02]  /*16be0*/  IMAD.MOV.U32 R12, RZ, RZ, 0x1 ;  /* 0x00000001ff0c7424 */ /* 0x000fe400078e00ff */
[----:B------:R-:W-:-:S07]  /*16bf0*/  IMAD.MOV.U32 R13, RZ, RZ, RZ ;  /* 0x000000ffff0d7224 */ /* 0x000fce00078e00ff */
[----:B------:R-:W-:-:S07]  /*16c00*/  LEPC R20, `(.L_x_2016) ;  /* 0x000000001014794e */ /* 0x000fce0000000000 */
[----:B0-----:R-:W-:Y:S05]  /*16c10*/  CALL.ABS.NOINC R2 ;  /* 0x0000000002007343 */ /* 0x001fea0003c00000 */
.L_x_2016:
[----:B------:R-:W-:Y:S05]  /*16c20*/  BSYNC B6 ;  /* 0x0000000000067941 */ /* 0x000fea0003800000 */
.L_x_2015:
        /* <DEDUP_REMOVED lines=22> */
.L_x_2018:
[----:B------:R-:W-:Y:S05]  /*16d90*/  BSYNC B6 ;  /* 0x0000000000067941 */ /* 0x000fea0003800000 */
.L_x_2017:
        /* <DEDUP_REMOVED lines=20> */
.L_x_2020:
[----:B------:R-:W-:Y:S05]  /*16ee0*/  BSYNC B6 ;  /* 0x0000000000067941 */ /* 0x000fea0003800000 */
.L_x_2019:
        /* <DEDUP_REMOVED lines=19> */
.L_x_2022:
[----:B------:R-:W-:Y:S05]  /*17020*/  BSYNC B6 ;  /* 0x0000000000067941 */ /* 0x000fea0003800000 */
.L_x_2021:
[----:B------:R-:W3:Y:S01]  /*17030*/  LDL.LU R20, [R1+0x4] ;  /* 0x0000040001147983 */ /* 0x000ee20000300800 */
[----:B------:R-:W-:Y:S02]  /*17040*/  ULDC.64 UR4, c[0x0][0x9f8] ;  /* 0x00027e0000047ab9 */ /* 0x000fe40000000a00 */
[----:B------:R-:W-:-:S04]  /*17050*/  ISETP.NE.U32.AND P0, PT, RZ, UR4, PT ;  /* 0x00000004ff007c0c */ /* 0x000fc8000bf05070 */
[----:B------:R-:W-:-:S13]  /*17060*/  ISETP.NE.AND.EX P0, PT, RZ, UR5, PT, P0 ;  /* 0x00000005ff007c0c */ /* 0x000fda000bf05300 */
[----:B------:R-:W-:-:S04]  /*17070*/  @P0 IADD3 R2, P1, R17, UR4, RZ ;  /* 0x0000000411020c10 */ /* 0x000fc8000ff3e0ff */
[----:B---3--:R-:W-:Y:S01]  /*17080*/  @P0 IADD3.X R3, R20, UR5, RZ, P1, !PT ;  /* 0x0000000514030c10 */ /* 0x008fe20008ffe4ff */
[----:B------:R-:W-:-:S04]  /*17090*/  ULDC.64 UR4, c[0x0][0xa08] ;  /* 0x0002820000047ab9 */ /* 0x000fc80000000a00 */
[----:B------:R0:W3:Y:S02]  /*170a0*/  @P0 LDG.E R26, desc[UR40][R2.64] ;  /* 0x00000028021a0981 */ /* 0x0000e4000c1e1900 */
[----:B0-----:R-:W0:Y:S02]  /*170b0*/  LDC.64 R2, c[0x0][0x418] ;  /* 0x00010600ff027b82 */ /* 0x001e240000000a00 */
[----:B0-----:R-:W-:Y:S01]  /*170c0*/  LOP3.LUT P0, RZ, R2, UR4, RZ, 0xfc, !PT ;  /* 0x0000000402ff7c12 */ /* 0x001fe2000f80fcff */
[----:B------:R-:W-:-:S03]  /*170d0*/  UMOV UR4, 0xffffffff ;  /* 0xffffffff00047882 */ /* 0x000fc60000000000 */
[----:B------:R-:W-:Y:S02]  /*170e0*/  LOP3.LUT P0, RZ, R3, UR5, RZ, 0xfc, P0 ;  /* 0x0000000503ff7c12 */ /* 0x000fe4000800fcff */
[----:B---3--:R-:W-:Y:S02]  /*170f0*/  SHF.R.S32.HI R8, RZ, 0x1f, R26 ;  /* 0x0000001fff087819 */ /* 0x008fe4000001141a */
[----:B------:R-:W-:-:S03]  /*17100*/  SEL R17, R26, RZ, !P0 ;  /* 0x000000ff1a117207 */ /* 0x000fc60004000000 */
[----:B------:R0:W-:Y:S01]  /*17110*/  STL [R1+0x4], R8 ;  /* 0x0000040801007387 */ /* 0x0001e20000100800 */
[----:B------:R-:W-:Y:S05]  /*17120*/  BRA.DIV UR4, `(.L_x_2023) ;  /* 0x0000004204787947 */ /* 0x000fea000b800000 */
[----:B------:R-:W1:Y:S02]  /*17130*/  S2R R0, SR_TID.X ;  /* 0x0000000000007919 */ /* 0x000e640000002100 */
[----:B-1----:R-:W-:-:S04]  /*17140*/  SHF.R.U32.HI R0, RZ, 0x5, R0 ;  /* 0x00000005ff007819 */ /* 0x002fc80000011600 */
[----:B------:R-:W-:-:S05]  /*17150*/  LOP3.LUT R0, R0, 0x3, RZ, 0xc0, !PT ;  /* 0x0000000300007812 */ /* 0x000fca00078ec0ff */
[----:B------:R1:W3:Y:S02]  /*17160*/  SHFL.IDX PT, R14, R0, RZ, 0x1f ;  /* 0x00001fff000e7589 */ /* 0x0002e400000e0000 */
.L_x_2124:
        /* <DEDUP_REMOVED lines=8> */
.L_x_2127:
[----:B------:R-:W-:Y:S05]  /*171f0*/  @!P6 BRA `(.L_x_2024) ;  /* 0x000000040040e947 */ /* 0x000fea0003800000 */
[----:B-1----:R-:W3:Y:S01]  /*17200*/  LDL R0, [R1+0x24] ;  /* 0x0000240001007983 */ /* 0x002ee20000100800 */
[----:B------:R-:W-:-:S04]  /*17210*/  ISETP.NE.U32.AND P0, PT, R2, RZ, PT ;  /* 0x000000ff0200720c */ /* 0x000fc80003f05070 */
[----:B------:R-:W-:Y:S01]  /*17220*/  ISETP.NE.AND.EX P0, PT, R3, RZ, PT, P0 ;  /* 0x000000ff0300720c */ /* 0x000fe20003f05300 */
[----:B---3--:R-:W-:-:S12]  /*17230*/  VIADD R0, R0, 0xffffffff ;  /* 0xffffffff00007836 */ /* 0x008fd80000000000 */
[----:B------:R-:W-:Y:S05]  /*17240*/  @!P0 BRA `(.L_x_2026) ;  /* 0x0000000000448947 */ /* 0x000fea0003800000 */
[----:B------:R-:W1:Y:S01]  /*17250*/  LDC R7, c[0x0][0x43c] ;  /* 0x00010f00ff077b82 */ /* 0x000e620000000800 */
[----:B------:R-:W-:Y:S01]  /*17260*/  ULDC.64 UR4, c[0x0][0x428] ;  /* 0x00010a0000047ab9 */ /* 0x000fe20000000a00 */
[----:B-1----:R-:W-:-:S13]  /*17270*/  ISETP.NE.AND P0, PT, R7, 0x1, PT ;  /* 0x000000010700780c */ /* 0x002fda0003f05270 */
[----:B------:R-:W1:Y:S02]  /*17280*/  @P0 LDC.64 R4, c[0x0][0x440] ;  /* 0x00011000ff040b82 */ /* 0x000e640000000a00 */
        /* <DEDUP_REMOVED lines=13> */
.L_x_2026:
[----:B------:R-:W-:Y:S01]  /*17360*/  IMAD R4, R19, 0x8, R18 ;  /* 0x0000000813047824 */ /* 0x000fe200078e0212 */
[----:B-1----:R-:W-:Y:S01]  /*17370*/  SHF.L.U32 R3, R28, 0x1f, RZ ;  /* 0x0000001f1c037819 */ /* 0x002fe200000006ff */
[----:B------:R-:W1:Y:S03]  /*17380*/  S2R R2, SR_TID.X ;  /* 0x0000000000027919 */ /* 0x000e660000002100 */
[----:B------:R-:W3:Y:S01]  /*17390*/  SYNCS.PHASECHK.TRANS64.TRYWAIT P0, [R4+URZ+0x13280], R3 ;  /* 0x01328003040075a7 */ /* 0x000ee2000800017f */
[----:B-1----:R-:W-:-:S04]  /*173a0*/  LOP3.LUT R2, R2, 0x7f, RZ, 0xc0, !PT ;  /* 0x0000007f02027812 */ /* 0x002fc800078ec0ff */
[----:B------:R-:W-:Y:S01]  /*173b0*/  ISETP.NE.AND P1, PT, R2, RZ, PT ;  /* 0x000000ff0200720c */ /* 0x000fe20003f25270 */
[----:B---3--:R-:W-:-:S12]  /*173c0*/  @!P0 BRA `(.L_x_2027) ;  /* 0x0000004000248947 */ /* 0x008fd80003800000 */
.L_x_2128:
        /* <DEDUP_REMOVED lines=8> */
.L_x_2028:
        /* <DEDUP_REMOVED lines=18> */
.L_x_2129:
[----:B------:R-:W-:Y:S05]  /*17570*/  @P1 BRA `(.L_x_2030) ;  /* 0x00000000001c1947 */ /* 0x000fea0003800000 */
[----:B------:R-:W4:Y:S01]  /*17580*/  S2R R5, SR_TID.X ;  /* 0x0000000000057919 */ /* 0x000f220000002100 */
[----:B-1-3--:R-:W-:-:S04]  /*17590*/  IMAD.MOV.U32 R3, RZ, RZ, 0x2800 ;  /* 0x00002800ff037424 */ /* 0x00afc800078e00ff */
[----:B------:R1:W-:Y:S01]  /*175a0*/  SYNCS.ARRIVE.TRANS64 RZ, [R4+URZ+0x13230], R3 ;  /* 0x0132300304ff79a7 */ /* 0x0003e2000800003f */
[----:B----4-:R-:W-:-:S04]  /*175b0*/  LOP3.LUT R5, R5, 0x1f, RZ, 0xc0, !PT ;  /* 0x0000001f05057812 */ /* 0x010fc800078ec0ff */
[----:B------:R-:W-:-:S13]  /*175c0*/  ISETP.NE.AND P0, PT, R5, RZ, PT ;  /* 0x000000ff0500720c */ /* 0x000fda0003f05270 */
[----:B-1----:R-:W-:Y:S05]  /*175d0*/  @!P0 BRA `(.L_x_2030) ;  /* 0x0000000000048947 */ /* 0x002fea0003800000 */
[----:B------:R-:W-:Y:S01]  /*175e0*/  BPT.TRAP 0x1 ;  /* 0x000000040000795c */ /* 0x000fe20000300000 */
.L_x_2030:
        /* <DEDUP_REMOVED lines=17> */
.L_x_2024:
[----:B-1-3--:R-:W3:Y:S04]  /*17700*/  LDL.LU R4, [R1+0x18] ;  /* 0x0000180001047983 */ /* 0x00aee80000300800 */
[----:B------:R-:W4:Y:S04]  /*17710*/  LDL.LU R6, [R1+0x14] ;  /* 0x0000140001067983 */ /* 0x000f280000300800 */
[----:B------:R-:W5:Y:S01]  /*17720*/  LDL.LU R3, [R1+0x34] ;  /* 0x0000340001037983 */ /* 0x000f620000300800 */
        /* <DEDUP_REMOVED lines=9> */
[----:B---3--:R-:W-:Y:S02]  /*177c0*/  SHF.R.S32.HI R2, RZ, 0x1f, R4 ;  /* 0x0000001fff027819 */ /* 0x008fe40000011404 */
[----:B----4-:R-:W-:-:S03]  /*177d0*/  SEL R6, R6, RZ, !P0 ;  /* 0x000000ff06067207 */ /* 0x010fc60004000000 */
[----:B------:R-:W-:-:S04]  /*177e0*/  IMAD R2, R2, UR4, RZ ;  /* 0x0000000402027c24 */ /* 0x000fc8000f8e02ff */
[C---:B------:R-:W-:Y:S01]  /*177f0*/  IMAD R0, R4.reuse, UR5, R2 ;  /* 0x0000000504007c24 */ /* 0x040fe2000f8e0202 */
[----:B-----5:R-:W-:Y:S01]  /*17800*/  SEL R2, R3, RZ, !P0 ;  /* 0x000000ff03027207 */ /* 0x020fe20004000000 */
[----:B------:R-:W-:-:S04]  /*17810*/  IMAD.WIDE.U32 R4, R4, UR4, RZ ;  /* 0x0000000404047c25 */ /* 0x000fc8000f8e00ff */
[----:B------:R-:W-:Y:S01]  /*17820*/  IMAD.IADD R0, R5, 0x1, R0 ;  /* 0x0000000105007824 */ /* 0x000fe200078e0200 */
[----:B------:R1:W-:Y:S04]  /*17830*/  STL.64 [R1+0x28], R4 ;  /* 0x0000280401007387 */ /* 0x0003e80000100a00 */
[----:B------:R1:W-:Y:S04]  /*17840*/  STL [R1+0x14], R6 ;  /* 0x0000140601007387 */ /* 0x0003e80000100800 */
[----:B------:R1:W-:Y:S04]  /*17850*/  STL [R1+0x34], R2 ;  /* 0x0000340201007387 */ /* 0x0003e80000100800 */
[----:B------:R1:W-:Y:S01]  /*17860*/  STL [R1+0x18], R0 ;  /* 0x0000180001007387 */ /* 0x0003e20000100800 */
[----:B------:R-:W-:Y:S05]  /*17870*/  @!P1 BRA `(.L_x_2032) ;  /* 0x0000000000409947 */ /* 0x000fea0003800000 */
[----:B-1----:R-:W-:Y:S01]  /*17880*/  MOV R2, 0x0 ;  /* 0x0000000000027802 */ /* 0x002fe20000000f00 */
        /* <DEDUP_REMOVED lines=8> */
[----:B------:R-:W-:Y:S02]  /*17910*/  IMAD.U32 R10, RZ, RZ, UR8 ;  /* 0x00000008ff0a7e24 */ /* 0x000fe4000f8e00ff */
[----:B--2---:R-:W-:Y:S02]  /*17920*/  IMAD.U32 R11, RZ, RZ, UR9 ;  /* 0x00000009ff0b7e24 */ /* 0x004fe4000f8e00ff */
[----:B0-----:R-:W-:Y:S02]  /*17930*/  IMAD.MOV.U32 R8, RZ, RZ, 0x70 ;  /* 0x00000070ff087424 */ /* 0x001fe400078e00ff */
[----:B------:R-:W-:Y:S02]  /*17940*/  IMAD.MOV.U32 R12, RZ, RZ, 0x1 ;  /* 0x00000001ff0c7424 */ /* 0x000fe400078e00ff */
[----:B------:R-:W-:-:S07]  /*17950*/  IMAD.MOV.U32 R13, RZ, RZ, RZ ;  /* 0x000000ffff0d7224 */ /* 0x000fce00078e00ff */
[----:B------:R-:W-:-:S07]  /*17960*/  LEPC R20, `(.L_x_2032) ;  /* 0x000000001014794e */ /* 0x000fce0000000000 */
[----:B-1----:R-:W-:Y:S05]  /*17970*/  CALL.ABS.NOINC R2 ;  /* 0x0000000002007343 */ /* 0x002fea0003c00000 */
.L_x_2032:
[----:B------:R-:W-:Y:S05]  /*17980*/  BSYNC B6 ;  /* 0x0000000000067941 */ /* 0x000fea0003800000 */
.L_x_2031:
[----:B------:R-:W3:Y:S01]  /*17990*/  LDL.LU R20, [R1+0x18] ;  /* 0x0000180001147983 */ /* 0x000ee20000300800 */
[----:B------:R-:W4:Y:S01]  /*179a0*/  LDC R9, c[0x0][0x448] ;  /* 0x00011200ff097b82 */ /* 0x000f220000000800 */
[----:B------:R-:W-:Y:S01]  /*179b0*/  ULDC.64 UR4, c[0x0][0x2d8] ;  /* 0x0000b60000047ab9 */ /* 0x000fe20000000a00 */
[----:B------:R-:W-:Y:S01]  /*179c0*/  ULDC.64 UR6, c[0x0][0x2e0] ;  /* 0x0000b80000067ab9 */ /* 0x000fe20000000a00 */
[----:B-1----:R-:W3:Y:S01]  /*179d0*/  LDL.LU.64 R2, [R1+0x28] ;  /* 0x0000280001027983 */ /* 0x002ee20000300a00 */
        /* <DEDUP_REMOVED lines=65> */
[----:B-1----:R-:W-:Y:S06]  /*17df0*/  BRA.DIV UR4, `(.L_x_2033) ;  /* 0x0000003604c07947 */ /* 0x002fec000b800000 */
[----:B------:R-:W2:Y:S01]  /*17e00*/  LDL.LU R6, [R1+0x1c] ;  /* 0x00001c0001067983 */ /* 0x000ea20000300800 */
[----:B------:R-:W-:-:S03]  /*17e10*/  IMAD R25, R25, 0xc0, R21 ;  /* 0x000000c019197824 */ /* 0x000fc600078e0215 */
[----:B------:R-:W0:Y:S04]  /*17e20*/  SHFL.IDX PT, R7, R0, RZ, 0x1c1f ;  /* 0x001c1fff00077589 */ /* 0x000e2800000e0000 */
[----:B------:R-:W-:Y:S04]  /*17e30*/  SHFL.IDX PT, R8, R2, RZ, 0x1c1f ;  /* 0x001c1fff02087589 */ /* 0x000fe800000e0000 */
[----:B------:R-:W-:Y:S01]  /*17e40*/  SHFL.IDX PT, R2, R2, 0x1, 0x1c1f ;  /* 0x003c1f0002027f89 */ /* 0x000fe200000e0000 */
[----:B--2---:R-:W-:-:S03]  /*17e50*/  IMAD R5, R6, R9, RZ ;  /* 0x0000000906057224 */ /* 0x004fc600078e02ff */
[----:B------:R-:W1:Y:S02]  /*17e60*/  SHFL.IDX PT, R6, R4, RZ, 0x1c1f ;  /* 0x001c1fff04067589 */ /* 0x000e6400000e0000 */
[----:B------:R-:W-:-:S13]  /*17e70*/  ISETP.GE.AND P1, PT, R25, R5, PT ;  /* 0x000000051900720c */ /* 0x000fda0003f26270 */
[----:B0-----:R-:W-:-:S05]  /*17e80*/  @!P1 IADD3 R7, P2, R20, R7, RZ ;  /* 0x0000000714079210 */ /* 0x001fca0007f5e0ff */
[----:B-1----:R-:W-:-:S05]  /*17e90*/  @!P1 IMAD.X R6, RZ, RZ, R6, P2 ;  /* 0x000000ffff069224 */ /* 0x002fca00010e0606 */
[----:B------:R-:W-:-:S04]  /*17ea0*/  @!P1 LOP3.LUT R7, R7, R6, RZ, 0x3c, !PT ;  /* 0x0000000607079212 */ /* 0x000fc800078e3cff */
[----:B------:R-:W-:-:S04]  /*17eb0*/  @!P1 LOP3.LUT R6, R7, R6, RZ, 0x3c, !PT ;  /* 0x0000000607069212 */ /* 0x000fc800078e3cff */
[----:B------:R-:W-:-:S05]  /*17ec0*/  @!P1 LOP3.LUT R7, R7, R6, RZ, 0x3c, !PT ;  /* 0x0000000607079212 */ /* 0x000fca00078e3cff */
[----:B-----5:R0:W-:Y:S02]  /*17ed0*/  @!P1 LDGSTS.E.BYPASS.LTC128B.128 [R10+0xb000], desc[UR40][R6.64], !P0 ;  /* 0x0b000000060a9fae */ /* 0x0201e4000c101d68 */
[----:B0-----:R-:W-:Y:S02]  /*17ee0*/  VIADD R6, R25, 0x20 ;  /* 0x0000002019067836 */ /* 0x001fe40000000000 */
[----:B------:R-:W0:Y:S03]  /*17ef0*/  SHFL.IDX PT, R7, R0, 0x1, 0x1c1f ;  /* 0x003c1f0000077f89 */ /* 0x000e2600000e0000 */
[----:B------:R-:W-:Y:S02]  /*17f00*/  ISETP.GE.AND P1, PT, R6, R5, PT ;  /* 0x000000050600720c */ /* 0x000fe40003f26270 */
[----:B------:R-:W1:Y:S11]  /*17f10*/  SHFL.IDX PT, R6, R4, 0x1, 0x1c1f ;  /* 0x003c1f0004067f89 */ /* 0x000e7600000e0000 */
[----:B0-----:R-:W-:-:S05]  /*17f20*/  @!P1 IADD3 R7, P2, R20, R7, RZ ;  /* 0x0000000714079210 */ /* 0x001fca0007f5e0ff */
[----:B-1----:R-:W-:-:S05]  /*17f30*/  @!P1 IMAD.X R6, RZ, RZ, R6, P2 ;  /* 0x000000ffff069224 */ /* 0x002fca00010e0606 */
[----:B------:R-:W-:-:S04]  /*17f40*/  @!P1 LOP3.LUT R7, R7, R6, RZ, 0x3c, !PT ;  /* 0x0000000607079212 */ /* 0x000fc800078e3cff */
[----:B------:R-:W-:-:S04]  /*17f50*/  @!P1 LOP3.LUT R6, R7, R6, RZ, 0x3c, !PT ;  /* 0x0000000607069212 */ /* 0x000fc800078e3cff */
[----:B------:R-:W-:-:S05]  /*17f60*/  @!P1 LOP3.LUT R7, R7, R6, RZ, 0x3c, !PT ;  /* 0x0000000607079212 */ /* 0x000fca00078e3cff */
[----:B------:R0:W-:Y:S02]  /*17f70*/  @!P1 LDGSTS.E.BYPASS.LTC128B.128 [R10+0xb800], desc[UR40][R6.64], !P0 ;  /* 0x0b800000060a9fae */ /* 0x0001e4000c101d68 */
[----:B0-----:R-:W-:Y:S02]  /*17f80*/  VIADD R6, R25, 0x40 ;  /* 0x0000004019067836 */ /* 0x001fe40000000000 */
[----:B------:R-:W0:Y:S03]  /*17f90*/  SHFL.IDX PT, R7, R0, 0x2, 0x1c1f ;  /* 0x005c1f0000077f89 */ /* 0x000e2600000e0000 */
[----:B------:R-:W-:Y:S02]  /*17fa0*/  ISETP.GE.AND P1, PT, R6, R5, PT ;  /* 0x000000050600720c */ /* 0x000fe40003f26270 */
[----:B------:R-:W1:Y:S04]  /*17fb0*/  SHFL.IDX PT, R6, R4, 0x2, 0x1c1f ;  /* 0x005c1f0004067f89 */ /* 0x000e6800000e0000 */
[----:B------:R-:W-:Y:S07]  /*17fc0*/  SHFL.IDX PT, R4, R4, 0x3, 0x1c1f ;  /* 0x007c1f0004047f89 */ /* 0x000fee00000e0000 */
[----:B0-----:R-:W-:-:S05]  /*17fd0*/  @!P1 IADD3 R7, P2, R20, R7, RZ ;  /* 0x0000000714079210 */ /* 0x001fca0007f5e0ff */
[----:B-1----:R-:W-:-:S05]  /*17fe0*/  @!P1 IMAD.X R6, RZ, RZ, R6, P2 ;  /* 0x000000ffff069224 */ /* 0x002fca00010e0606 */
[----:B------:R-:W-:-:S04]  /*17ff0*/  @!P1 LOP3.LUT R7, R7, R6, RZ, 0x3c, !PT ;  /* 0x0000000607079212 */ /* 0x000fc800078e3cff */
[----:B------:R-:W-:-:S04]  /*18000*/  @!P1 LOP3.LUT R6, R7, R6, RZ, 0x3c, !PT ;  /* 0x0000000607069212 */ /* 0x000fc800078e3cff */
[----:B------:R-:W-:-:S05]  /*18010*/  @!P1 LOP3.LUT R7, R7, R6, RZ, 0x3c, !PT ;  /* 0x0000000607079212 */ /* 0x000fca00078e3cff */
[----:B------:R0:W-:Y:S04]  /*18020*/  @!P1 LDGSTS.E.BYPASS.LTC128B.128 [R10+0xc000], desc[UR40][R6.64], !P0 ;  /* 0x0c000000060a9fae */ /* 0x0001e8000c101d68 */
[----:B0-----:R0:W1:Y:S02]  /*18030*/  SHFL.IDX PT, R6, R0, 0x3, 0x1c1f ;  /* 0x007c1f0000067f89 */ /* 0x00106400000e0000 */
[----:B0-----:R-:W-:-:S05]  /*18040*/  VIADD R0, R25, 0x80 ;  /* 0x0000008019007836 */ /* 0x001fca0000000000 */
[----:B------:R-:W-:Y:S01]  /*18050*/  ISETP.GE.AND P2, PT, R0, R5, PT ;  /* 0x000000050000720c */ /* 0x000fe20003f46270 */
[----:B------:R-:W-:-:S05]  /*18060*/  VIADD R0, R25, 0x60 ;  /* 0x0000006019007836 */ /* 0x000fca0000000000 */
[----:B------:R-:W-:Y:S02]  /*18070*/  ISETP.GE.AND P1, PT, R0, R5, PT ;  /* 0x000000050000720c */ /* 0x000fe40003f26270 */
[----:B------:R-:W0:Y:S04]  /*18080*/  SHFL.IDX PT, R0, R3, RZ, 0x1c1f ;  /* 0x001c1fff03007589 */ /* 0x000e2800000e0000 */
[----:B------:R-:W2:Y:S07]  /*18090*/  SHFL.IDX PT, R3, R3, 0x1, 0x1c1f ;  /* 0x003c1f0003037f89 */ /* 0x000eae00000e0000 */
[----:B-1----:R-:W-:-:S05]  /*180a0*/  @!P1 IADD3 R6, P3, R20, R6, RZ ;  /* 0x0000000614069210 */ /* 0x002fca0007f7e0ff */
[----:B------:R-:W-:-:S04]  /*180b0*/  @!P1 IMAD.X R4, RZ, RZ, R4, P3 ;  /* 0x000000ffff049224 */ /* 0x000fc800018e0604 */
[----:B------:R-:W-:-:S05]  /*180c0*/  @!P1 IMAD.MOV.U32 R7, RZ, RZ, R4 ;  /* 0x000000ffff079224 */ /* 0x000fca00078e0004 */
[----:B------:R1:W-:Y:S02]  /*180d0*/  @!P1 LDGSTS.E.BYPASS.LTC128B.128 [R10+0xc800], desc[UR40][R6.64], !P0 ;  /* 0x0c800000060a9fae */ /* 0x0003e4000c101d68 */
[----:B-1----:R-:W-:-:S05]  /*180e0*/  @!P2 IADD3 R6, P1, R20, R8, RZ ;  /* 0x000000081406a210 */ /* 0x002fca0007f3e0ff */
[----:B0-----:R-:W-:-:S04]  /*180f0*/  @!P2 IMAD.X R0, RZ, RZ, R0, P1 ;  /* 0x000000ffff00a224 */ /* 0x001fc800008e0600 */
[----:B------:R-:W-:-:S05]  /*18100*/  @!P2 IMAD.MOV.U32 R7, RZ, RZ, R0 ;  /* 0x000000ffff07a224 */ /* 0x000fca00078e0000 */
[----:B--2---:R0:W-:Y:S02]  /*18110*/  @!P2 LDGSTS.E.BYPASS.LTC128B.128 [R10+0xd000], desc[UR40][R6.64], !P0 ;  /* 0x0d000000060aafae */ /* 0x0041e4000c101d68 */
.L_x_2142:
        /* <DEDUP_REMOVED lines=10> */
.L_x_2034:
[----:B------:R-:W-:Y:S02]  /*181c0*/  PLOP3.LUT P1, PT, P1, P0, PT, 0xa2, 0x0 ;  /* 0x000000000000781c */ /* 0x000fe40000f21472 */
[----:B------:R-:W-:-:S08]  /*181d0*/  @P0 R2UR P1, UR4, R18 ;  /* 0x00000000120402ca */ /* 0x000fd00000020000 */
[----:B------:R-:W-:-:S05]  /*181e0*/  @P0 PLOP3.LUT P0, PT, P1, PT, PT, 0x80, 0x0 ;  /* 0x000000000000081c */ /* 0x000fca0000f0f070 */
[----:B------:R-:W-:Y:S01]  /*181f0*/  @!P1 SYNCS.ARRIVE.TRANS64.RED.A0T1 RZ, [UR4+0x13200], RZ ;  /* 0x013200ffffff99a7 */ /* 0x000fe20008200404 */
[----:B------:R-:W-:Y:S07]  /*18200*/  @!P1 ARRIVES.LDGSTSBAR.64.TRANSCNT [UR4+0x13200] ;  /* 0x01320000ff0099b0 */ /* 0x000fee0008000a84 */
[----:B------:R-:W-:Y:S05]  /*18210*/  @P0 BRA.U.ANY `(.L_x_2034) ;  /* 0xfffffffd00e80947 */ /* 0x000fea000393ffff */
[----:B-1----:R-:W2:Y:S02]  /*18220*/  LDL.LU R2, [R1+0x40] ;  /* 0x0000400001027983 */ /* 0x002ea40000300800 */
        /* <DEDUP_REMOVED lines=9> */
[----:B------:R-:W2:Y:S03]  /*182c0*/  SYNCS.PHASECHK.TRANS64.TRYWAIT P0, [R18+URZ+0x13220], R3 ;  /* 0x01322003120075a7 */ /* 0x000ea6000800017f */
[----:B-12---:R-:W-:Y:S05]  /*182d0*/  @!P0 BRA `(.L_x_2036) ;  /* 0x0000003800708947 */ /* 0x006fea0003800000 */
.L_x_2143:
[----:B------:R-:W-:Y:S05]  /*182e0*/  BSYNC B0 ;  /* 0x0000000000007941 */ /* 0x000fea0003800000 */
.L_x_2035:
[----:B------:R-:W2:Y:S04]  /*182f0*/  LDL.LU R0, [R1+0x24] ;  /* 0x0000240001007983 */ /* 0x000ea80000300800 */
[----:B------:R-:W3:Y:S01]  /*18300*/  LDL R2, [R1] ;  /* 0x0000000001027983 */ /* 0x000ee20000100800 */
[----:B--2---:R-:W-:-:S05]  /*18310*/  VIADD R0, R0, 0xfffffffe ;  /* 0xfffffffe00007836 */ /* 0x004fca0000000000 */
[----:B---3--:R-:W-:-:S13]  /*18320*/  ISETP.GE.AND P0, PT, R0, R2, PT ;  /* 0x000000020000720c */ /* 0x008fda0003f06270 */
[----:B------:R-:W-:Y:S05]  /*18330*/  @!P0 BRA `(.L_x_2037) ;  /* 0x0000000800f08947 */ /* 0x000fea0003800000 */
[----:B0-----:R-:W-:Y:S02]  /*18340*/  IMAD.MOV.U32 R6, RZ, RZ, R19 ;  /* 0x000000ffff067224 */ /* 0x001fe400078e0013 */
[----:B------:R-:W-:-:S07]  /*18350*/  IMAD.MOV.U32 R7, RZ, RZ, R28 ;  /* 0x000000ffff077224 */ /* 0x000fce00078e001c */
.L_x_2057:
        /* <DEDUP_REMOVED lines=14> */
[----:B------:R-:W2:Y:S01]  /*18440*/  LDL R5, [R1+0x4] ;  /* 0x0000040001057983 */ /* 0x000ea20000100800 */
[----:B------:R-:W0:Y:S01]  /*18450*/  LDC R8, c[0x0][0x43c] ;  /* 0x00010f00ff087b82 */ /* 0x000e220000000800 */
[----:B------:R-:W-:Y:S01]  /*18460*/  ULDC.64 UR6, c[0x0][0x428] ;  /* 0x00010a0000067ab9 */ /* 0x000fe20000000a00 */
[----:B0-----:R-:W-:-:S13]  /*18470*/  ISETP.NE.AND P0, PT, R8, 0x1, PT ;  /* 0x000000010800780c */ /* 0x001fda0003f05270 */
[----:B-1----:R-:W0:Y:S02]  /*18480*/  @P0 LDC.64 R2, c[0x0][0x440] ;  /* 0x00011000ff020b82 */ /* 0x002e240000000a00 */
        /* <DEDUP_REMOVED lines=13> */
.L_x_2040:
        /* <DEDUP_REMOVED lines=8> */
.L_x_2144:
[----:B------:R-:W-:Y:S05]  /*185e0*/  BSYNC B1 ;  /* 0x0000000000017941 */ /* 0x000fea0003800000 */
.L_x_2041:
        /* <DEDUP_REMOVED lines=9> */
.L_x_2044:
[----:B------:R-:W-:Y:S05]  /*18680*/  BSYNC B1 ;  /* 0x0000000000017941 */ /* 0x000fea0003800000 */
.L_x_2043:
        /* <DEDUP_REMOVED lines=12> */
.L_x_2045:
        /* <DEDUP_REMOVED lines=13> */
.L_x_2145:
[----:B------:R-:W-:Y:S05]  /*18820*/  BSYNC B1 ;  /* 0x0000000000017941 */ /* 0x000fea0003800000 */
.L_x_2046:
        /* <DEDUP_REMOVED lines=11> */
.L_x_2049:
[----:B------:R-:W-:Y:S05]  /*188e0*/  BSYNC B1 ;  /* 0x0000000000017941 */ /* 0x000fea0003800000 */
.L_x_2048:
        /* <DEDUP_REMOVED lines=8> */
.L_x_2050:
        /* <DEDUP_REMOVED lines=10> */
.L_x_2039:
[----:B------:R-:W-:Y:S05]  /*18a10*/  BSYNC B0 ;  /* 0x0000000000007941 */ /* 0x000fea0003800000 */
.L_x_2038:
[----:B-1----:R-:W2:Y:S02]  /*18a20*/  LDL R3, [R1+0x44] ;  /* 0x0000440001037983 */ /* 0x002ea40000100800 */
[----:B--2---:R-:W-:-:S13]  /*18a30*/  ISETP.NE.AND P0, PT, R3, 0x3, PT ;  /* 0x000000030300780c */ /* 0x004fda0003f05270 */
[----:B------:R-:W-:Y:S05]  /*18a40*/  @!P0 BRA `(.L_x_2051) ;  /* 0x0000000000048947 */ /* 0x000fea0003800000 */
[----:B------:R-:W-:Y:S01]  /*18a50*/  BPT.TRAP 0x1 ;  /* 0x000000040000795c */ /* 0x000fe20000300000 */
.L_x_2051:
        /* <DEDUP_REMOVED lines=8> */
.L_x_2146:
[----:B------:R-:W-:Y:S05]  /*18ae0*/  BSYNC B0 ;  /* 0x0000000000007941 */ /* 0x000fea0003800000 */
.L_x_2052:
[----:B------:R-:W-:Y:S05]  /*18af0*/  @!P1 BRA `(.L_x_2054) ;  /* 0x0000000000049947 */ /* 0x000fea0003800000 */
[----:B------:R-:W-:Y:S01]  /*18b00*/  BPT.TRAP 0x1 ;  /* 0x000000040000795c */ /* 0x000fe20000300000 */
.L_x_2054:
[----:B0-----:R-:W-:Y:S01]  /*18b10*/  SHF.L.U32 R2, R7, 0x1f, RZ ;  /* 0x0000001f07027819 */ /* 0x001fe200000006ff */
[----:B------:R-:W-:-:S03]  /*18b20*/  IMAD R10, R6, 0x2800, RZ ;  /* 0x00002800060a7824 */ /* 0x000fc600078e02ff */
[----:B------:R-:W0:Y:S02]  /*18b30*/  SYNCS.PHASECHK.TRANS64.TRYWAIT P0, [R3+URZ+0x13260], R2 ;  /* 0x01326002030075a7 */ /* 0x000e24000800017f */
[----:B0-----:R-:W-:Y:S05]  /*18b40*/  @!P0 BRA `(.L_x_2055) ;  /* 0x0000003000a48947 */ /* 0x001fea0003800000 */
.L_x_2147:
[----:B------:R-:W0:Y:S04]  /*18b50*/  LDL R4, [R1+0x10] ;  /* 0x0000100001047983 */ /* 0x000e280000100800 */
[----:B------:R-:W2:Y:S01]  /*18b60*/  LDL R11, [R1+0xc] ;  /* 0x00000c00010b7983 */ /* 0x000ea20000100800 */
        /* <DEDUP_REMOVED lines=43> */
.L_x_2056:
        /* <DEDUP_REMOVED lines=14> */
.L_x_2037:
[----:B------:R-:W1:Y:S02]  /*18f00*/  S2R R2, SR_TID.X ;  /* 0x0000000000027919 */ /* 0x000e640000002100 */
[----:B-1----:R-:W-:Y:S02]  /*18f10*/  LOP3.LUT R3, R2, 0x7f, RZ, 0xc0, !PT ;  /* 0x0000007f02037812 */ /* 0x002fe400078ec0ff */
[----:B------:R-:W2:Y:S01]  /*18f20*/  LDL R2, [R1+0x44] ;  /* 0x0000440001027983 */ /* 0x000ea20000100800 */
[----:B------:R-:W-:Y:S01]  /*18f30*/  BSSY B0, `(.L_x_2058) ;  /* 0x0000010000007945 */ /* 0x000fe20003800000 */
[----:B------:R-:W-:Y:S02]  /*18f40*/  ISETP.NE.AND P0, PT, R3, RZ, PT ;  /* 0x000000ff0300720c */ /* 0x000fe40003f05270 */
[----:B--2---:R-:W-:-:S11]  /*18f50*/  ISETP.NE.AND P2, PT, R2, 0x3, PT ;  /* 0x000000030200780c */ /* 0x004fd60003f45270 */
        /* <DEDUP_REMOVED lines=10> */
[----:B0-----:R-:W0:Y:S01]  /*19000*/  POPC R7, R4 ;  /* 0x0000000400077309 */ /* 0x001e220000000000 */
[----:B--2---:R-:W0:Y:S02]  /*19010*/  SHFL.IDX PT, R0, R3, R0, 0x1f ;  /* 0x00001f0003007589 */ /* 0x004e2400000e0000 */
[----:B0-----:R-:W-:-:S07]  /*19020*/  IADD3 R24, R0, UR36, R7 ;  /* 0x0000002400187c10 */ /* 0x001fce000fffe007 */
.L_x_2059:
[----:B------:R-:W-:Y:S05]  /*19030*/  BSYNC B0 ;  /* 0x0000000000007941 */ /* 0x000fea0003800000 */
.L_x_2058:
[----:B------:R-:W-:Y:S05]  /*19040*/  @!P2 BRA `(.L_x_2060) ;  /* 0x000000000004a947 */ /* 0x000fea0003800000 */
[----:B------:R-:W-:Y:S01]  /*19050*/  BPT.TRAP 0x1 ;  /* 0x000000040000795c */ /* 0x000fe20000300000 */
.L_x_2060:
[----:B------:R-:W2:Y:S01]  /*19060*/  LDL R2, [R1+0x20] ;  /* 0x0000200001027983 */ /* 0x000ea20000100800 */
[----:B------:R-:W-:Y:S01]  /*19070*/  LOP3.LUT R0, R28, 0x1, RZ, 0x3c, !PT ;  /* 0x000000011c007812 */ /* 0x000fe200078e3cff */
[----:B------:R-:W-:Y:S01]  /*19080*/  IMAD R3, R19, 0x8, R18 ;  /* 0x0000000813037824 */ /* 0x000fe200078e0212 */
[----:B------:R-:W-:Y:S02]  /*19090*/  BSSY B0, `(.L_x_2061) ;  /* 0x0000005000007945 */ /* 0x000fe40003800000 */
[----:B------:R-:W-:-:S04]  /*190a0*/  SHF.L.U32 R0, R0, 0x1f, RZ ;  /* 0x0000001f00007819 */ /* 0x000fc800000006ff */
[----:B------:R-:W1:Y:S01]  /*190b0*/  SYNCS.PHASECHK.TRANS64.TRYWAIT P1, [R3+URZ+0x13270], R0 ;  /* 0x01327000030075a7 */ /* 0x000e62000802017f */
[----:B--2---:R-:W-:Y:S01]  /*190c0*/  ISETP.NE.AND P2, PT, R2, 0x3, PT ;  /* 0x000000030200780c */ /* 0x004fe20003f45270 */
[----:B-1----:R-:W-:-:S12]  /*190d0*/  @!P1 BRA `(.L_x_2062) ;  /* 0x0000002c00549947 */ /* 0x002fd80003800000 */
.L_x_2148:
[----:B------:R-:W-:Y:S05]  /*190e0*/  BSYNC B0 ;  /* 0x0000000000007941 */ /* 0x000fea0003800000 */
.L_x_2061:
[----:B------:R-:W-:Y:S05]  /*190f0*/  @!P2 BRA `(.L_x_2063) ;  /* 0x000000000004a947 */ /* 0x000fea0003800000 */
[----:B------:R-:W-:Y:S01]  /*19100*/  BPT.TRAP 0x1 ;  /* 0x000000040000795c */ /* 0x000fe20000300000 */
.L_x_2063:
[----:B-1----:R-:W-:-:S04]  /*19110*/  SHF.L.U32 R0, R28, 0x1f, RZ ;  /* 0x0000001f1c007819 */ /* 0x002fc800000006ff */
[----:B------:R-:W1:Y:S02]  /*19120*/  SYNCS.PHASECHK.TRANS64.TRYWAIT P1, [R3+URZ+0x13260], R0 ;  /* 0x01326000030075a7 */ /* 0x000e64000802017f */
[----:B-1----:R-:W-:Y:S05]  /*19130*/  @!P1 BRA `(.L_x_2064) ;  /* 0x0000002c00509947 */ /* 0x002fea0003800000 */
.L_x_2149:
[----:B------:R-:W2:Y:S04]  /*19140*/  LDL R4, [R1+0x10] ;  /* 0x0000100001047983 */ /* 0x000ea80000100800 */
[----:B0-----:R-:W3:Y:S01]  /*19150*/  LDL R10, [R1+0xc] ;  /* 0x00000c00010a7983 */ /* 0x001ee20000100800 */
[----:B------:R-:W-:Y:S01]  /*19160*/  IMAD R2, R19, 0x2800, RZ ;  /* 0x0000280013027824 */ /* 0x000fe200078e02ff */
[----:B------:R-:W-:Y:S05]  /*19170*/  WARPSYNC.ALL ;  /* 0x0000000000007948 */ /* 0x000fea0003800000 */
[----:B--2---:R-:W-:-:S02]  /*19180*/  LOP3.LUT R5, R2, R4, RZ, 0xfc, !PT ;  /* 0x0000000402057212 */ /* 0x004fc400078efcff */
[----:B---3--:R-:W-:-:S03]  /*19190*/  LOP3.LUT R2, R2, R10, RZ, 0xfc, !PT ;  /* 0x0000000a02027212 */ /* 0x008fc600078efcff */
[C---:B-1----:R-:W-:Y:S02]  /*191a0*/  IMAD.IADD R0, R18.reuse, 0x1, R5 ;  /* 0x0000000112007824 */ /* 0x042fe400078e0205 */
        /* <DEDUP_REMOVED lines=39> */
.L_x_2065:
        /* <DEDUP_REMOVED lines=10> */
.L_x_2014:
[----:B------:R-:W-:-:S13]  /*194c0*/  LOP3.LUT P0, RZ, R22, 0x2, RZ, 0xc0, !PT ;  /* 0x0000000216ff7812 */ /* 0x000fda000780c0ff */
[----:B------:R-:W-:Y:S05]  /*194d0*/  @!P0 BRA `(.L_x_2066) ;  /* 0x0000000000248947 */ /* 0x000fea0003800000 */
[----:B------:R-:W-:Y:S05]  /*194e0*/  WARPSYNC.ALL ;  /* 0x0000000000007948 */ /* 0x000fea0003800000 */
[----:B------:R-:W1:Y:S08]  /*194f0*/  S2UR UR5, SR_CgaCtaId ;  /* 0x00000000000579c3 */ /* 0x000e700000008800 */
[----:B------:R-:W-:Y:S06]  /*19500*/  BAR.SYNC.DEFER_BLOCKING 0x5, 0x200 ;  /* 0x0148000000007b1d */ /* 0x000fec0000010000 */
[----:B------:R-:W-:-:S02]  /*19510*/  UMOV UR4, 0x400 ;  /* 0x0000040000047882 */ /* 0x000fc40000000000 */
[----:B-1----:R-:W-:-:S06]  /*19520*/  ULEA UR4, UR5, UR4, 0x18 ;  /* 0x0000000405047291 */ /* 0x002fcc000f8ec03f */
[----:B------:R-:W-:-:S05]  /*19530*/  IMAD.U32 R18, RZ, RZ, UR4 ;  /* 0x00000004ff127e24 */ /* 0x000fca000f8e00ff */
[----:B------:R1:W3:Y:S01]  /*19540*/  LDS.128 R24, [R18+0x132d0] ;  /* 0x0132d00012187984 */ /* 0x0002e20000000c00 */
[----:B------:R-:W-:Y:S06]  /*19550*/  BAR.ARV 0x4, 0x200 ;  /* 0x0108000000007b1d */ /* 0x000fec0000002000 */
[----:B------:R-:W-:Y:S05]  /*19560*/  BRA `(.L_x_2067) ;  /* 0x0000000c00d87947 */ /* 0x000fea0003800000 */
.L_x_2066:
        /* <DEDUP_REMOVED lines=9> */
[----:B------:R-:W1:Y:S01]  /*19600*/  @!P1 LDC.64 R4, c[0x0][0xc78] ;  /* 0x00031e00ff049b82 */ /* 0x000e620000000a00 */
[----:B0-----:R-:W-:-:S05]  /*19610*/  @!P1 IMAD.WIDE R2, R9, 0x4, R2 ;  /* 0x0000000409029825 */ /* 0x001fca00078e0202 */
[----:B------:R1:W3:Y:S02]  /*19620*/  @!P1 LDG.E R7, desc[UR40][R2.64] ;  /* 0x0000002802079981 */ /* 0x0002e4000c1e1900 */
[----:B-1----:R-:W-:-:S05]  /*19630*/  @!P1 IMAD.WIDE R2, R9, 0x4, R4 ;  /* 0x0000000409029825 */ /* 0x002fca00078e0204 */
[----:B------:R-:W4:Y:S01]  /*19640*/  @!P1 LDG.E R4, desc[UR40][R2.64] ;  /* 0x0000002802049981 */ /* 0x000f22000c1e1900 */
        /* <DEDUP_REMOVED lines=10> */
[----:B----4-:R-:W-:Y:S01]  /*196f0*/  @!P1 IMAD.MOV.U32 R5, RZ, RZ, R4 ;  /* 0x000000ffff059224 */ /* 0x010fe200078e0004 */
        /* <DEDUP_REMOVED lines=17> */
[----:B------:R0:W1:Y:S02]  /*19810*/  SHFL.IDX PT, R14, R2, 0x1f, 0x1f ;  /* 0x03e01f00020e7f89 */ /* 0x00006400000e0000 */
.L_x_2159:
[----:B------:R-:W-:Y:S02]  /*19820*/  ULDC UR4, c[0x0][0xc38] ;  /* 0x00030e0000047ab9 */ /* 0x000fe40000000800 */
[----:B------:R-:W-:-:S04]  /*19830*/  IMAD.U32 R4, RZ, RZ, UR4 ;  /* 0x00000004ff047e24 */ /* 0x000fc8000f8e00ff */
[----:B-1----:R-:W-:-:S04]  /*19840*/  IMAD R3, R14, R4, RZ ;  /* 0x000000040e037224 */ /* 0x002fc800078e02ff */
[----:B------:R-:W-:-:S05]  /*19850*/  IMAD.IADD R6, R6, 0x1, R3 ;  /* 0x0000000106067824 */ /* 0x000fca00078e0203 */
[----:B------:R-:W-:-:S13]  /*19860*/  ISETP.GT.AND P6, PT, R6, R0, PT ;  /* 0x000000000600720c */ /* 0x000fda0003fc4270 */
[----:B------:R-:W-:Y:S05]  /*19870*/  @P6 BRA `(.L_x_2069) ;  /* 0x0000000000a46947 */ /* 0x000fea0003800000 */
.L_x_2072:
        /* <DEDUP_REMOVED lines=11> */
[----:B------:R0:W3:Y:S01]  /*19930*/  @!P6 LDG.E R25, desc[UR40][R2.64] ;  /* 0x000000280219e981 */ /* 0x0000e2000c1e1900 */
[----:B------:R-:W-:Y:S01]  /*19940*/  IMAD.MOV.U32 R5, RZ, RZ, RZ ;  /* 0x000000ffff057224 */ /* 0x000fe200078e00ff */
[----:B0-----:R-:W0:Y:S02]  /*19950*/  @!P6 LDC.64 R2, c[0x0][0xc78] ;  /* 0x00031e00ff02eb82 */ /* 0x001e240000000a00 */
[----:B0-----:R-:W-:-:S05]  /*19960*/  @!P6 IMAD.WIDE R2, R4, 0x4, R2 ;  /* 0x000000040402e825 */ /* 0x001fca00078e0202 */
[----:B------:R-:W3:Y:S01]  /*19970*/  @!P6 LDG.E R5, desc[UR40][R2.64] ;  /* 0x000000280205e981 */ /* 0x000ee2000c1e1900 */
[----:B------:R-:W-:Y:S01]  /*19980*/  UMOV UR4, 0xffffffff ;  /* 0xffffffff00047882 */ /* 0x000fe20000000000 */
[----:B---3--:R-:W-:Y:S02]  /*19990*/  IMAD R2, R5, R25, RZ ;  /* 0x0000001905027224 */ /* 0x008fe400078e02ff */
        /* <DEDUP_REMOVED lines=17> */
.L_x_2167:
[----:B------:R-:W-:Y:S02]  /*19ab0*/  ULDC UR4, c[0x0][0xc38] ;  /* 0x00030e0000047ab9 */ /* 0x000fe40000000800 */
[----:B------:R-:W-:-:S04]  /*19ac0*/  IMAD.U32 R4, RZ, RZ, UR4 ;  /* 0x00000004ff047e24 */ /* 0x000fc8000f8e00ff */
[----:B-1----:R-:W-:-:S04]  /*19ad0*/  IMAD R3, R14, R4, RZ ;  /* 0x000000040e037224 */ /* 0x002fc800078e02ff */
[----:B------:R-:W-:-:S05]  /*19ae0*/  IMAD.IADD R6, R3, 0x1, R6 ;  /* 0x0000000103067824 */ /* 0x000fca00078e0206 */
[----:B------:R-:W-:-:S13]  /*19af0*/  ISETP.GT.AND P6, PT, R6, R0, PT ;  /* 0x000000000600720c */ /* 0x000fda0003fc4270 */
[----:B------:R-:W-:Y:S05]  /*19b00*/  @!P6 BRA `(.L_x_2072) ;  /* 0xfffffffc005ce947 */ /* 0x000fea000383ffff */
.L_x_2069:
[----:B------:R-:W-:Y:S01]  /*19b10*/  IMAD.IADD R6, R6, 0x1, -R3 ;  /* 0x0000000106067824 */ /* 0x000fe200078e0a03 */
[----:B------:R-:W-:-:S03]  /*19b20*/  UMOV UR4, 0xffffffff ;  /* 0xffffffff00047882 */ /* 0x000fc60000000000 */
[----:B------:R-:W-:-:S05]  /*19b30*/  IMAD R3, R2, R4, R6 ;  /* 0x0000000402037224 */ /* 0x000fca00078e0206 */
[----:B------:R-:W-:Y:S01]  /*19b40*/  ISETP.GT.AND P6, PT, R3, R0, PT ;  /* 0x000000000300720c */ /* 0x000fe20003fc4270 */
[----:B------:R-:W-:-:S12]  /*19b50*/  BRA.DIV UR4, `(.L_x_2073) ;  /* 0x0000002a04d87947 */ /* 0x000fd8000b800000 */
[----:B------:R-:W-:-:S04]  /*19b60*/  VOTE.ANY R3, PT, !P6 ;  /* 0x0000000000037806 */ /* 0x000fc800070e0100 */
[----:B------:R-:W1:Y:S02]  /*19b70*/  POPC R7, R3 ;  /* 0x0000000300077309 */ /* 0x000e640000000000 */
[----:B-1----:R1:W3:Y:S01]  /*19b80*/  SHFL.IDX PT, R25, R25, R7, 0x1f ;  /* 0x00001f0719197589 */ /* 0x0022e200000e0000 */
[----:B------:R-:W-:-:S03]  /*19b90*/  IMAD.IADD R27, R7, 0x1, R27 ;  /* 0x00000001071b7824 */ /* 0x000fc600078e021b */
[----:B------:R1:W4:Y:S04]  /*19ba0*/  SHFL.IDX PT, R5, R5, R7, 0x1f ;  /* 0x00001f0705057589 */ /* 0x00032800000e0000 */
.L_x_2172:
[----:B------:R-:W-:-:S13]  /*19bb0*/  ISETP.NE.AND P0, PT, R3, RZ, PT ;  /* 0x000000ff0300720c */ /* 0x000fda0003f05270 */
[----:B------:R-:W-:Y:S05]  /*19bc0*/  @!P0 BRA `(.L_x_2074) ;  /* 0x0000000000108947 */ /* 0x000fea0003800000 */
[----:B------:R-:W-:Y:S01]  /*19bd0*/  UMOV UR4, 0xffffffff ;  /* 0xffffffff00047882 */ /* 0x000fe20000000000 */
[----:B------:R-:W-:Y:S02]  /*19be0*/  VIADD R12, R7, 0xffffffff ;  /* 0xffffffff070c7836 */ /* 0x000fe40000000000 */
[----:B------:R-:W-:Y:S05]  /*19bf0*/  BRA.DIV UR4, `(.L_x_2075) ;  /* 0x0000002e04107947 */ /* 0x000fea000b800000 */
[----:B------:R0:W0:Y:S02]  /*19c00*/  SHFL.IDX PT, R24, R2, R12, 0x1f ;  /* 0x00001f0c02187589 */ /* 0x00002400000e0000 */
.L_x_2074:
        /* <DEDUP_REMOVED lines=9> */
[----:B0-----:R-:W1:Y:S02]  /*19ca0*/  MUFU.RCP R6, R6 ;  /* 0x0000000600067308 */ /* 0x001e640000001000 */
[----:B-1----:R-:W-:-:S06]  /*19cb0*/  VIADD R7, R6, 0xffffffe ;  /* 0x0ffffffe06077836 */ /* 0x002fcc0000000000 */
        /* <DEDUP_REMOVED lines=18> */
[----:B------:R0:W1:Y:S02]  /*19de0*/  F2I.FTZ.U32.TRUNC.NTZ R3, R8 ;  /* 0x0000000800037305 */ /* 0x000064000021f000 */
[----:B0-----:R-:W-:-:S05]  /*19df0*/  IABS R8, R5 ;  /* 0x0000000500087213 */ /* 0x001fca0000000000 */
[----:B------:R-:W-:Y:S02]  /*19e00*/  IMAD.MOV R8, RZ, RZ, -R8 ;  /* 0x000000ffff087224 */ /* 0x000fe400078e0a08 */
[----:B-1----:R-:W-:-:S04]  /*19e10*/  IMAD.MOV R9, RZ, RZ, -R3 ;  /* 0x000000ffff097224 */ /* 0x002fc800078e0a03 */
        /* <DEDUP_REMOVED lines=26> */
.L_x_2076:
[----:B------:R-:W0:Y:S02]  /*19fc0*/  LDC.64 R2, c[0x0][0xc90] ;  /* 0x00032400ff027b82 */ /* 0x000e240000000a00 */
[----:B0-----:R-:W-:-:S05]  /*19fd0*/  IMAD.WIDE R2, R27, 0x4, R2 ;  /* 0x000000041b027825 */ /* 0x001fca00078e0202 */
[----:B------:R-:W3:Y:S02]  /*19fe0*/  LDG.E R6, desc[UR40][R2.64] ;  /* 0x0000002802067981 */ /* 0x000ee4000c1e1900 */
[----:B---3--:R-:W-:-:S05]  /*19ff0*/  IMAD R5, R25, R6, RZ ;  /* 0x0000000619057224 */ /* 0x008fca00078e02ff */
[----:B-1----:R-:W-:-:S04]  /*1a000*/  IABS R7, R5 ;  /* 0x0000000500077213 */ /* 0x002fc80000000000 */
        /* <DEDUP_REMOVED lines=56> */
.L_x_2077:
[----:B------:R-:W-:-:S05]  /*1a390*/  LOP3.LUT R0, RZ, R0, RZ, 0x33, !PT ;  /* 0x00000000ff007212 */ /* 0x000fca00078e33ff */
[----:B------:R-:W-:Y:S01]  /*1a3a0*/  IMAD.IADD R25, R25, 0x1, R0 ;  /* 0x0000000119197824 */ /* 0x000fe200078e0200 */
[----:B------:R-:W-:Y:S06]  /*1a3b0*/  BRA `(.L_x_2078) ;  /* 0x00000000001c7947 */ /* 0x000fec0003800000 */
.L_x_2070:
[----:B------:R-:W-:Y:S01]  /*1a3c0*/  UMOV UR4, URZ ;  /* 0x0000003f00047c82 */ /* 0x000fe20008000000 */
[----:B------:R-:W-:Y:S01]  /*1a3d0*/  UMOV UR5, URZ ;  /* 0x0000003f00057c82 */ /* 0x000fe20008000000 */
[----:B------:R-:W-:Y:S01]  /*1a3e0*/  ULDC UR6, c[0x0][0xc3c] ;  /* 0x00030f0000067ab9 */ /* 0x000fe20000000800 */
[----:B------:R-:W-:Y:S02]  /*1a3f0*/  IMAD.MOV.U32 R24, RZ, RZ, R0 ;  /* 0x000000ffff187224 */ /* 0x000fe400078e0000 */
[----:B------:R-:W-:Y:S02]  /*1a400*/  IMAD.U32 R25, RZ, RZ, UR4 ;  /* 0x00000004ff197e24 */ /* 0x000fe4000f8e00ff */
[----:B------:R-:W-:Y:S02]  /*1a410*/  IMAD.U32 R26, RZ, RZ, UR5 ;  /* 0x00000005ff1a7e24 */ /* 0x000fe4000f8e00ff */
[----:B------:R-:W-:-:S07]  /*1a420*/  IMAD.U32 R27, RZ, RZ, UR6 ;  /* 0x00000006ff1b7e24 */ /* 0x000fce000f8e00ff */
.L_x_2078:
        /* <DEDUP_REMOVED lines=10> */
.L_x_2067:
[----:B------:R-:W-:Y:S02]  /*1a4d0*/  ULDC UR4, c[0x0][0xc3c] ;  /* 0x00030f0000047ab9 */ /* 0x000fe40000000800 */
[----:B---3--:R-:W-:-:S13]  /*1a4e0*/  ISETP.GE.AND P0, PT, R27, UR4, PT ;  /* 0x000000041b007c0c */ /* 0x008fda000bf06270 */
[----:B------:R-:W-:Y:S05]  /*1a4f0*/  @!P0 BRA `(.L_x_2079) ;  /* 0xffffffa800b88947 */ /* 0x000fea000383ffff */
[----:B------:R-:W-:Y:S05]  /*1a500*/  BSYNC B7 ;  /* 0x0000000000077941 */ /* 0x000fea0003800000 */
.L_x_1973:
[----:B-1----:R-:W3:Y:S01]  /*1a510*/  LDL.LU R0, [R1+0x40] ;  /* 0x0000400001007983 */ /* 0x002ee20000300800 */
[----:B------:R-:W-:Y:S01]  /*1a520*/  BSSY B0, `(.L_x_2080) ;  /* 0x000000b000007945 */ /* 0x000fe20003800000 */
[----:B------:R-:W1:Y:S01]  /*1a530*/  S2R R5, SR_CgaCtaId ;  /* 0x0000000000057919 */ /* 0x000e620000008800 */
        /* <DEDUP_REMOVED lines=9> */
.L_x_2175:
[----:B------:R-:W-:Y:S05]  /*1a5d0*/  BSYNC B0 ;  /* 0x0000000000007941 */ /* 0x000fea0003800000 */
.L_x_2080:
[----:B------:R-:W-:-:S03]  /*1a5e0*/  UMOV UR4, 0xffffffff ;  /* 0xffffffff00047882 */ /* 0x000fc60000000000 */
[----:B------:R-:W-:Y:S05]  /*1a5f0*/  BRA.DIV UR4, `(.L_x_2082) ;  /* 0x0000002204cc7947 */ /* 0x000fea000b800000 */
[----:B0-----:R-:W0:Y:S02]  /*1a600*/  S2R R0, SR_TID.X ;  /* 0x0000000000007919 */ /* 0x001e240000002100 */
[----:B0-----:R-:W-:-:S04]  /*1a610*/  SHF.R.U32.HI R0, RZ, 0x5, R0 ;  /* 0x00000005ff007819 */ /* 0x001fc80000011600 */
[----:B------:R-:W-:-:S05]  /*1a620*/  LOP3.LUT R0, R0, 0x3, RZ, 0xc0, !PT ;  /* 0x0000000300007812 */ /* 0x000fca00078ec0ff */
[----:B------:R0:W1:Y:S02]  /*1a630*/  SHFL.IDX PT, R14, R0, RZ, 0x1f ;  /* 0x00001fff000e7589 */ /* 0x00006400000e0000 */
.L_x_2178:
[----:B-1----:R-:W-:-:S13]  /*1a640*/  ISETP.NE.AND P0, PT, R14, RZ, PT ;  /* 0x000000ff0e00720c */ /* 0x002fda0003f05270 */
[----:B------:R-:W-:Y:S05]  /*1a650*/  @P0 BRA `(.L_x_1844) ;  /* 0x0000000000a40947 */ /* 0x000fea0003800000 */
[----:B------:R-:W-:-:S03]  /*1a660*/  UMOV UR4, 0xffffffff ;  /* 0xffffffff00047882 */ /* 0x000fc60000000000 */
[----:B------:R-:W-:Y:S05]  /*1a670*/  BRA.DIV UR4, `(.L_x_2083) ;  /* 0x0000002204e07947 */ /* 0x000fea000b800000 */
[----:B------:R-:W-:-:S13]  /*1a680*/  ELECT P6, URZ, PT ;  /* 0x00000000003f782f */ /* 0x000fda00038c0000 */
.L_x_2181:
[----:B------:R-:W-:Y:S05]  /*1a690*/  @!P6 BRA `(.L_x_1844) ;  /* 0x000000000094e947 */ /* 0x000fea0003800000 */
[----:B0-----:R-:W3:Y:S02]  /*1a6a0*/  LDL.LU R0, [R1+0x3c] ;  /* 0x00003c0001007983 */ /* 0x001ee40000300800 */
[----:B---3--:R-:W-:-:S04]  /*1a6b0*/  LOP3.LUT R0, R0, 0x2, RZ, 0xfc, !PT ;  /* 0x0000000200007812 */ /* 0x008fc800078efcff */
[----:B------:R-:W-:-:S13]  /*1a6c0*/  ISETP.NE.AND P0, PT, R0, 0x3, PT ;  /* 0x000000030000780c */ /* 0x000fda0003f05270 */
[----:B------:R-:W-:Y:S05]  /*1a6d0*/  @!P0 BRA `(.L_x_2084) ;  /* 0x0000000000048947 */ /* 0x000fea0003800000 */
[----:B------:R-:W-:Y:S01]  /*1a6e0*/  BPT.TRAP 0x1 ;  /* 0x000000040000795c */ /* 0x000fe20000300000 */
.L_x_2084:
        /* <DEDUP_REMOVED lines=12> */
.L_x_2182:
[----:B------:R-:W1:Y:S02]  /*1a7b0*/  SYNCS.PHASECHK.TRANS64.TRYWAIT P1, [R9+URZ], R0 ;  /* 0x00000000090075a7 */ /* 0x000e64000802017f */
[----:B-1----:R-:W-:Y:S05]  /*1a7c0*/  @!P1 BRA `(.L_x_2086) ;  /* 0x0000002000c09947 */ /* 0x002fea0003800000 */
.L_x_2183:
[----:B------:R-:W-:Y:S05]  /*1a7d0*/  @!P0 BRA `(.L_x_2087) ;  /* 0x0000000000048947 */ /* 0x000fea0003800000 */
[----:B------:R-:W-:Y:S01]  /*1a7e0*/  BPT.TRAP 0x1 ;  /* 0x000000040000795c */ /* 0x000fe20000300000 */
.L_x_2087:
[----:B------:R-:W-:-:S04]  /*1a7f0*/  IMAD R19, R19, 0x8, R6 ;  /* 0x0000000813137824 */ /* 0x000fc800078e0206 */
[----:B------:R-:W3:Y:S02]  /*1a800*/  SYNCS.PHASECHK.TRANS64.TRYWAIT P1, [R19+URZ+0x13260], R4 ;  /* 0x01326004130075a7 */ /* 0x000ee4000802017f */
[----:B---3--:R-:W-:Y:S05]  /*1a810*/  @!P1 BRA `(.L_x_2088) ;  /* 0x0000002000c09947 */ /* 0x008fea0003800000 */
.L_x_2184:
[----:B------:R-:W-:Y:S05]  /*1a820*/  @!P0 BRA `(.L_x_2089) ;  /* 0x0000000000048947 */ /* 0x000fea0003800000 */
[----:B------:R-:W-:Y:S01]  /*1a830*/  BPT.TRAP 0x1 ;  /* 0x000000040000795c */ /* 0x000fe20000300000 */
.L_x_2089:
[----:B------:R-:W-:-:S04]  /*1a840*/  IMAD R7, R7, 0x8, R6 ;  /* 0x0000000807077824 */ /* 0x000fc800078e0206 */
[----:B------:R-:W4:Y:S02]  /*1a850*/  SYNCS.PHASECHK.TRANS64.TRYWAIT P1, [R7+URZ+0x13260], R0 ;  /* 0x01326000070075a7 */ /* 0x000f24000802017f */
[----:B----4-:R-:W-:Y:S05]  /*1a860*/  @!P1 BRA `(.L_x_2090) ;  /* 0x0000002000c09947 */ /* 0x010fea0003800000 */
.L_x_2185:
[----:B------:R-:W-:Y:S05]  /*1a870*/  @!P0 BRA `(.L_x_2091) ;  /* 0x0000000000048947 */ /* 0x000fea0003800000 */
[----:B------:R-:W-:Y:S01]  /*1a880*/  BPT.TRAP 0x1 ;  /* 0x000000040000795c */ /* 0x000fe20000300000 */
.L_x_2091:
[----:B------:R-:W5:Y:S02]  /*1a890*/  SYNCS.PHASECHK.TRANS64.TRYWAIT P0, [R19+URZ+0x13280], R4 ;  /* 0x01328004130075a7 */ /* 0x000f64000800017f */
[----:B-----5:R-:W-:Y:S05]  /*1a8a0*/  @!P0 BRA `(.L_x_2092) ;  /* 0x0000002000c48947 */ /* 0x020fea0003800000 */
.L_x_2093:
[----:B------:R0:W0:Y:S02]  /*1a8b0*/  SYNCS.PHASECHK.TRANS64.TRYWAIT P0, [R7+URZ+0x13280], R0 ;  /* 0x01328000070075a7 */ /* 0x000024000800017f */
[----:B0-----:R-:W-:Y:S05]  /*1a8c0*/  @!P0 NANOSLEEP.SYNCS 0x989680 ;  /* 0x009896800000895d */ /* 0x001fea0003900000 */
[----:B------:R-:W0:Y:S02]  /*1a8d0*/  @!P0 SYNCS.PHASECHK.TRANS64 P0, [R7+URZ+0x13280], R0 ;  /* 0x01328000070085a7 */ /* 0x000e24000800007f */
[----:B0-----:R-:W-:Y:S05]  /*1a8e0*/  @!P0 BRA `(.L_x_2093) ;  /* 0xfffffffc00f08947 */ /* 0x001fea000383ffff */
.L_x_1844:
[----:B------:R-:W-:Y:S05]  /*1a8f0*/  BSYNC B8 ;  /* 0x0000000000087941 */ /* 0x000fea0003800000 */
.L_x_1841:
[----:B------:R-:W-:Y:S05]  /*1a900*/  EXIT ;  /* 0x000000000000794d */ /* 0x000fea0003800000 */
.L_x_1862:
[----:B0-----:R0:W1:Y:S02]  /*1a910*/  SYNCS.PHASECHK.TRANS64.TRYWAIT P5, [R76+URZ+0x13290], R77 ;  /* 0x0132904d4c0075a7 */ /* 0x00106400080a017f */
[----:B-1----:R-:W-:Y:S05]  /*1a920*/  @!P5 NANOSLEEP.SYNCS 0x989680 ;  /* 0x009896800000d95d */ /* 0x002fea0003900000 */
[----:B------:R-:W1:Y:S02]  /*1a930*/  @!P5 SYNCS.PHASECHK.TRANS64 P5, [R76+URZ+0x13290], R77 ;  /* 0x0132904d4c00d5a7 */ /* 0x000e6400080a007f */
[----:B-1----:R-:W-:Y:S05]  /*1a940*/  @!P5 BRA `(.L_x_1862) ;  /* 0xfffffffc00f0d947 */ /* 0x002fea000383ffff */
[----:B------:R-:W-:Y:S05]  /*1a950*/  BRA `(.L_x_2094) ;  /* 0xfffffe8000247947 */ /* 0x000fea000383ffff */
.L_x_1872:
[----:B0-----:R0:W1:Y:S02]  /*1a960*/  SYNCS.PHASECHK.TRANS64.TRYWAIT P5, [R76+URZ+0x13290], R77 ;  /* 0x0132904d4c0075a7 */ /* 0x00106400080a017f */
[----:B-1----:R-:W-:Y:S05]  /*1a970*/  @!P5 NANOSLEEP.SYNCS 0x989680 ;  /* 0x009896800000d95d */ /* 0x002fea0003900000 */
[----:B------:R-:W1:Y:S02]  /*1a980*/  @!P5 SYNCS.PHASECHK.TRANS64 P5, [R76+URZ+0x13290], R77 ;  /* 0x0132904d4c00d5a7 */ /* 0x000e6400080a007f */
[----:B-1----:R-:W-:Y:S05]  /*1a990*/  @!P5 BRA `(.L_x_1872) ;  /* 0xfffffffc00f0d947 */ /* 0x002fea000383ffff */
[----:B------:R-:W-:Y:S05]  /*1a9a0*/  BRA `(.L_x_2095) ;  /* 0xfffffe9000407947 */ /* 0x000fea000383ffff */
.L_x_1877:
[----:B0-----:R0:W1:Y:S02]  /*1a9b0*/  SYNCS.PHASECHK.TRANS64.TRYWAIT P1, [R76+URZ+0x13290], R77 ;  /* 0x0132904d4c0075a7 */ /* 0x001064000802017f */
[----:B-1----:R-:W-:Y:S05]  /*1a9c0*/  @!P1 NANOSLEEP.SYNCS 0x989680 ;  /* 0x009896800000995d */ /* 0x002fea0003900000 */
[----:B------:R-:W1:Y:S02]  /*1a9d0*/  @!P1 SYNCS.PHASECHK.TRANS64 P1, [R76+URZ+0x13290], R77 ;  /* 0x0132904d4c0095a7 */ /* 0x000e64000802007f */
[----:B-1----:R-:W-:Y:S05]  /*1a9e0*/  @!P1 BRA `(.L_x_1877) ;  /* 0xfffffffc00f09947 */ /* 0x002fea000383ffff */
[----:B------:R-:W-:Y:S05]  /*1a9f0*/  BRA `(.L_x_2096) ;  /* 0xfffffea0004c7947 */ /* 0x000fea000383ffff */
.L_x_1881:
[----:B--2---:R2:W0:Y:S02]  /*1aa00*/  SYNCS.PHASECHK.TRANS64.TRYWAIT P0, [R76+URZ+0x132b0], R77 ;  /* 0x0132b04d4c0075a7 */ /* 0x004424000800017f */
[----:B0-----:R-:W-:Y:S05]  /*1aa10*/  @!P0 NANOSLEEP.SYNCS 0x989680 ;  /* 0x009896800000895d */ /* 0x001fea0003900000 */
[----:B------:R-:W0:Y:S02]  /*1aa20*/  @!P0 SYNCS.PHASECHK.TRANS64 P0, [R76+URZ+0x132b0], R77 ;  /* 0x0132b04d4c0085a7 */ /* 0x000e24000800007f */
[----:B0-----:R-:W-:Y:S05]  /*1aa30*/  @!P0 BRA `(.L_x_1881) ;  /* 0xfffffffc00f08947 */ /* 0x001fea000383ffff */
[----:B------:R-:W-:Y:S05]  /*1aa40*/  BRA `(.L_x_2097) ;  /* 0xfffffea000ac7947 */ /* 0x000fea000383ffff */
.L_x_1901:
[----:B------:R-:W-:Y:S01]  /*1aa50*/  BSSY B1, `(.L_x_2098) ;  /* 0x0000007000017945 */ /* 0x000fe20003800000 */
[----:B------:R-:W-:Y:S02]  /*1aa60*/  IMAD.MOV.U32 R12, RZ, RZ, RZ ;  /* 0x000000ffff0c7224 */ /* 0x000fe400078e00ff */
[----:B------:R-:W-:Y:S02]  /*1aa70*/  IMAD.MOV.U32 R11, RZ, RZ, 0x1e1f ;  /* 0x00001e1fff0b7424 */ /* 0x000fe400078e00ff */
[----:B------:R-:W-:-:S07]  /*1aa80*/  IMAD.MOV.U32 R15, RZ, RZ, -0x1 ;  /* 0xffffffffff0f7424 */ /* 0x000fce00078e00ff */
[----:B------:R-:W-:Y:S05]  /*1aa90*/  WARPSYNC.COLLECTIVE R15, `(.L_x_2099) ;  /* 0x000000000f087348 */ /* 0x000fea0003c00000 */
[----:B------:R0:W1:Y:S02]  /*1aaa0*/  SHFL.IDX P6, R14, R13, R12, R11 ;  /* 0x0000000c0d0e7389 */ /* 0x00006400000c000b */
[----:B01----:R-:W-:Y:S01]  /*1aab0*/  ENDCOLLECTIVE ;  /* 0x000000000000791b */ /* 0x003fe20003800000 */
.L_x_2099:
[----:B------:R-:W-:Y:S05]  /*1aac0*/  BSYNC B1 ;  /* 0x0000000000017941 */ /* 0x000fea0003800000 */
.L_x_2098:
        /* <DEDUP_REMOVED lines=8> */
.L_x_2100:
[----:B------:R-:W-:Y:S02]  /*1ab50*/  IMAD.MOV.U32 R13, RZ, RZ, R4 ;  /* 0x000000ffff0d7224 */ /* 0x000fe400078e0004 */
[----:B------:R-:W-:-:S07]  /*1ab60*/  IMAD.MOV.U32 R3, RZ, RZ, R14 ;  /* 0x000000ffff037224 */ /* 0x000fce00078e000e */
[----:B------:R-:W-:Y:S05]  /*1ab70*/  WARPSYNC.COLLECTIVE R15, `(.L_x_2101) ;  /* 0x000000000f087348 */ /* 0x000fea0003c00000 */
[----:B------:R0:W1:Y:S02]  /*1ab80*/  SHFL.IDX P6, R14, R13, R12, R11 ;  /* 0x0000000c0d0e7389 */ /* 0x00006400000c000b */
[----:B01----:R-:W-:Y:S01]  /*1ab90*/  ENDCOLLECTIVE ;  /* 0x000000000000791b */ /* 0x003fe20003800000 */
.L_x_2101:
[----:B------:R-:W-:Y:S02]  /*1aba0*/  IMAD.MOV.U32 R13, RZ, RZ, R5 ;  /* 0x000000ffff0d7224 */ /* 0x000fe400078e0005 */
[----:B------:R-:W-:-:S07]  /*1abb0*/  IMAD.MOV.U32 R4, RZ, RZ, R14 ;  /* 0x000000ffff047224 */ /* 0x000fce00078e000e */
[----:B------:R-:W-:Y:S05]  /*1abc0*/  WARPSYNC.COLLECTIVE R15, `(.L_x_2102) ;  /* 0x000000000f087348 */ /* 0x000fea0003c00000 */
[----:B------:R0:W1:Y:S02]  /*1abd0*/  SHFL.IDX P6, R14, R13, R12, R11 ;  /* 0x0000000c0d0e7389 */ /* 0x00006400000c000b */
[----:B01----:R-:W-:Y:S01]  /*1abe0*/  ENDCOLLECTIVE ;  /* 0x000000000000791b */ /* 0x003fe20003800000 */
.L_x_2102:
[----:B------:R-:W-:Y:S05]  /*1abf0*/  BRA `(.L_x_2103) ;  /* 0xfffffeb0008c7947 */ /* 0x000fea000383ffff */
.L_x_1905:
[----:B-1----:R1:W2:Y:S02]  /*1ac00*/  SYNCS.PHASECHK.TRANS64.TRYWAIT P0, [R16+URZ+0x13200], R5 ;  /* 0x01320005100075a7 */ /* 0x0022a4000800017f */
[----:B--2---:R-:W-:Y:S05]  /*1ac10*/  @!P0 NANOSLEEP.SYNCS 0x989680 ;  /* 0x009896800000895d */ /* 0x004fea0003900000 */
[----:B------:R-:W2:Y:S02]  /*1ac20*/  @!P0 SYNCS.PHASECHK.TRANS64 P0, [R16+URZ+0x13200], R5 ;  /* 0x01320005100085a7 */ /* 0x000ea4000800007f */
[----:B--2---:R-:W-:Y:S05]  /*1ac30*/  @!P0 BRA `(.L_x_1905) ;  /* 0xfffffffc00f08947 */ /* 0x004fea000383ffff */
[----:B------:R-:W-:Y:S05]  /*1ac40*/  BRA `(.L_x_2104) ;  /* 0xfffffeb400287947 */ /* 0x000fea000383ffff */
.L_x_1909:
[----:B------:R-:W-:Y:S01]  /*1ac50*/  BSSY B1, `(.L_x_2105) ;  /* 0x0000007000017945 */ /* 0x000fe20003800000 */
[----:B------:R-:W-:Y:S02]  /*1ac60*/  IMAD.MOV.U32 R12, RZ, RZ, RZ ;  /* 0x000000ffff0c7224 */ /* 0x000fe400078e00ff */
[----:B------:R-:W-:Y:S02]  /*1ac70*/  IMAD.MOV.U32 R11, RZ, RZ, 0x1e1f ;  /* 0x00001e1fff0b7424 */ /* 0x000fe400078e00ff */
[----:B------:R-:W-:-:S07]  /*1ac80*/  IMAD.MOV.U32 R15, RZ, RZ, -0x1 ;  /* 0xffffffffff0f7424 */ /* 0x000fce00078e00ff */
[----:B------:R-:W-:Y:S05]  /*1ac90*/  WARPSYNC.COLLECTIVE R15, `(.L_x_2106) ;  /* 0x000000000f087348 */ /* 0x000fea0003c00000 */
[----:B------:R0:W1:Y:S02]  /*1aca0*/  SHFL.IDX P6, R14, R13, R12, R11 ;  /* 0x0000000c0d0e7389 */ /* 0x00006400000c000b */
[----:B01----:R-:W-:Y:S01]  /*1acb0*/  ENDCOLLECTIVE ;  /* 0x000000000000791b */ /* 0x003fe20003800000 */
.L_x_2106:
[----:B------:R-:W-:Y:S05]  /*1acc0*/  BSYNC B1 ;  /* 0x0000000000017941 */ /* 0x000fea0003800000 */
.L_x_2105:
        /* <DEDUP_REMOVED lines=8> */
.L_x_2107:
[----:B------:R-:W-:Y:S02]  /*1ad50*/  IMAD.MOV.U32 R13, RZ, RZ, R20 ;  /* 0x000000ffff0d7224 */ /* 0x000fe400078e0014 */
[----:B------:R-:W-:-:S07]  /*1ad60*/  IMAD.MOV.U32 R3, RZ, RZ, R14 ;  /* 0x000000ffff037224 */ /* 0x000fce00078e000e */
[----:B------:R-:W-:Y:S05]  /*1ad70*/  WARPSYNC.COLLECTIVE R15, `(.L_x_2108) ;  /* 0x000000000f087348 */ /* 0x000fea0003c00000 */
[----:B------:R0:W1:Y:S02]  /*1ad80*/  SHFL.IDX P6, R14, R13, R12, R11 ;  /* 0x0000000c0d0e7389 */ /* 0x00006400000c000b */
[----:B01----:R-:W-:Y:S01]  /*1ad90*/  ENDCOLLECTIVE ;  /* 0x000000000000791b */ /* 0x003fe20003800000 */
.L_x_2108:
[----:B------:R-:W-:Y:S02]  /*1ada0*/  IMAD.MOV.U32 R13, RZ, RZ, R4 ;  /* 0x000000ffff0d7224 */ /* 0x000fe400078e0004 */
[----:B------:R-:W-:-:S07]  /*1adb0*/  IMAD.MOV.U32 R20, RZ, RZ, R14 ;  /* 0x000000ffff147224 */ /* 0x000fce00078e000e */
[----:B------:R-:W-:Y:S05]  /*1adc0*/  WARPSYNC.COLLECTIVE R15, `(.L_x_2109) ;  /* 0x000000000f087348 */ /* 0x000fea0003c00000 */
[----:B------:R0:W1:Y:S02]  /*1add0*/  SHFL.IDX P6, R14, R13, R12, R11 ;  /* 0x0000000c0d0e7389 */ /* 0x00006400000c000b */
[----:B01----:R-:W-:Y:S01]  /*1ade0*/  ENDCOLLECTIVE ;  /* 0x000000000000791b */ /* 0x003fe20003800000 */
.L_x_2109:
[----:B------:R-:W-:Y:S05]  /*1adf0*/  BRA `(.L_x_2110) ;  /* 0xfffffec400487947 */ /* 0x000fea000383ffff */
.L_x_1913:
[----:B-1----:R1:W2:Y:S02]  /*1ae00*/  SYNCS.PHASECHK.TRANS64.TRYWAIT P1, [R16+URZ+0x13200], R21 ;  /* 0x01320015100075a7 */ /* 0x0022a4000802017f */
[----:B--2---:R-:W-:Y:S05]  /*1ae10*/  @!P1 NANOSLEEP.SYNCS 0x989680 ;  /* 0x009896800000995d */ /* 0x004fea0003900000 */
[----:B------:R-:W2:Y:S02]  /*1ae20*/  @!P1 SYNCS.PHASECHK.TRANS64 P1, [R16+URZ+0x13200], R21 ;  /* 0x01320015100095a7 */ /* 0x000ea4000802007f */
[----:B--2---:R-:W-:Y:S05]  /*1ae30*/  @!P1 BRA `(.L_x_1913) ;  /* 0xfffffffc00f09947 */ /* 0x004fea000383ffff */
[----:B------:R-:W-:Y:S05]  /*1ae40*/  BRA `(.L_x_2111) ;  /* 0xfffffec400bc7947 */ /* 0x000fea000383ffff */
.L_x_1917:
[----:B-1----:R1:W2:Y:S02]  /*1ae50*/  SYNCS.PHASECHK.TRANS64.TRYWAIT P0, [R3+URZ+0x13230], R4 ;  /* 0x01323004030075a7 */ /* 0x0022a4000800017f */
[----:B--2---:R-:W-:Y:S05]  /*1ae60*/  @!P0 NANOSLEEP.SYNCS 0x989680 ;  /* 0x009896800000895d */ /* 0x004fea0003900000 */
[----:B------:R-:W2:Y:S02]  /*1ae70*/  @!P0 SYNCS.PHASECHK.TRANS64 P0, [R3+URZ+0x13230], R4 ;  /* 0x01323004030085a7 */ /* 0x000ea4000800007f */
[----:B--2---:R-:W-:Y:S05]  /*1ae80*/  @!P0 BRA `(.L_x_1917) ;  /* 0xfffffffc00f08947 */ /* 0x004fea000383ffff */
[----:B------:R-:W-:Y:S05]  /*1ae90*/  BRA `(.L_x_1916) ;  /* 0xfffffed8000c7947 */ /* 0x000fea000383ffff */
.L_x_1925:
[----:B-1----:R1:W2:Y:S02]  /*1aea0*/  SYNCS.PHASECHK.TRANS64.TRYWAIT P2, [R9+URZ+0x13230], R10 ;  /* 0x0132300a090075a7 */ /* 0x0022a4000804017f */
[----:B--2---:R-:W-:Y:S05]  /*1aeb0*/  @!P2 NANOSLEEP.SYNCS 0x989680 ;  /* 0x009896800000a95d */ /* 0x004fea0003900000 */
[----:B------:R-:W2:Y:S02]  /*1aec0*/  @!P2 SYNCS.PHASECHK.TRANS64 P2, [R9+URZ+0x13230], R10 ;  /* 0x0132300a0900a5a7 */ /* 0x000ea4000804007f */
[----:B--2---:R-:W-:Y:S05]  /*1aed0*/  @!P2 BRA `(.L_x_1925) ;  /* 0xfffffffc00f0a947 */ /* 0x004fea000383ffff */
[----:B------:R-:W-:Y:S05]  /*1aee0*/  BRA `(.L_x_1924) ;  /* 0xffffff0400447947 */ /* 0x000fea000383ffff */
.L_x_1930:
[----:B-1----:R1:W2:Y:S02]  /*1aef0*/  SYNCS.PHASECHK.TRANS64.TRYWAIT P2, [R20+URZ+0x13250], R10 ;  /* 0x0132500a140075a7 */ /* 0x0022a4000804017f */
[----:B--2---:R-:W-:Y:S05]  /*1af00*/  @!P2 NANOSLEEP.SYNCS 0x989680 ;  /* 0x009896800000a95d */ /* 0x004fea0003900000 */
[----:B------:R-:W2:Y:S02]  /*1af10*/  @!P2 SYNCS.PHASECHK.TRANS64 P2, [R20+URZ+0x13250], R10 ;  /* 0x0132500a1400a5a7 */ /* 0x000ea4000804007f */
[----:B--2---:R-:W-:Y:S05]  /*1af20*/  @!P2 BRA `(.L_x_1930) ;  /* 0xfffffffc00f0a947 */ /* 0x004fea000383ffff */
[----:B------:R-:W-:Y:S05]  /*1af30*/  BRA `(.L_x_1929) ;  /* 0xffffff0800b47947 */ /* 0x000fea000383ffff */
.L_x_1939:
[----:B-1----:R1:W2:Y:S02]  /*1af40*/  SYNCS.PHASECHK.TRANS64.TRYWAIT P0, [R8+URZ+0x13230], R11 ;  /* 0x0132300b080075a7 */ /* 0x0022a4000800017f */
[----:B--2---:R-:W-:Y:S05]  /*1af50*/  @!P0 NANOSLEEP.SYNCS 0x989680 ;  /* 0x009896800000895d */ /* 0x004fea0003900000 */
[----:B------:R-:W2:Y:S02]  /*1af60*/  @!P0 SYNCS.PHASECHK.TRANS64 P0, [R8+URZ+0x13230], R11 ;  /* 0x0132300b080085a7 */ /* 0x000ea4000800007f */
[----:B--2---:R-:W-:Y:S05]  /*1af70*/  @!P0 BRA `(.L_x_1939) ;  /* 0xfffffffc00f08947 */ /* 0x004fea000383ffff */
[----:B------:R-:W-:Y:S05]  /*1af80*/  BRA `(.L_x_1938) ;  /* 0xffffff3400707947 */ /* 0x000fea000383ffff */
.L_x_1944:
[----:B-1----:R1:W2:Y:S02]  /*1af90*/  SYNCS.PHASECHK.TRANS64.TRYWAIT P0, [R15+URZ+0x13250], R0 ;  /* 0x013250000f0075a7 */ /* 0x0022a4000800017f */
[----:B--2---:R-:W-:Y:S05]  /*1afa0*/  @!P0 NANOSLEEP.SYNCS 0x989680 ;  /* 0x009896800000895d */ /* 0x004fea0003900000 */
[----:B------:R-:W2:Y:S02]  /*1afb0*/  @!P0 SYNCS.PHASECHK.TRANS64 P0, [R15+URZ+0x13250], R0 ;  /* 0x013250000f0085a7 */ /* 0x000ea4000800007f */
[----:B--2---:R-:W-:Y:S05]  /*1afc0*/  @!P0 BRA `(.L_x_1944) ;  /* 0xfffffffc00f08947 */ /* 0x004fea000383ffff */
[----:B------:R-:W-:Y:S05]  /*1afd0*/  BRA `(.L_x_1943) ;  /* 0xffffff3800e07947 */ /* 0x000fea000383ffff */
.L_x_1951:
[----:B--2---:R2:W3:Y:S02]  /*1afe0*/  SYNCS.PHASECHK.TRANS64.TRYWAIT P0, [R3+URZ+0x13250], R4 ;  /* 0x01325004030075a7 */ /* 0x0044e4000800017f */
[----:B---3--:R-:W-:Y:S05]  /*1aff0*/  @!P0 NANOSLEEP.SYNCS 0x989680 ;  /* 0x009896800000895d */ /* 0x008fea0003900000 */
[----:B------:R-:W3:Y:S02]  /*1b000*/  @!P0 SYNCS.PHASECHK.TRANS64 P0, [R3+URZ+0x13250], R4 ;  /* 0x01325004030085a7 */ /* 0x000ee4000800007f */
[----:B---3--:R-:W-:Y:S05]  /*1b010*/  @!P0 BRA `(.L_x_1951) ;  /* 0xfffffffc00f08947 */ /* 0x008fea000383ffff */
[----:B------:R-:W-:Y:S05]  /*1b020*/  BRA `(.L_x_1950) ;  /* 0xffffff5800787947 */ /* 0x000fea000383ffff */
.L_x_1981:
[----:B------:R-:W0:Y:S01]  /*1b030*/  S2R R7, SR_TID.X ;  /* 0x0000000000077919 */ /* 0x000e220000002100 */
[----:B------:R-:W-:Y:S01]  /*1b040*/  BSSY B1, `(.L_x_2112) ;  /* 0x000000a000017945 */ /* 0x000fe20003800000 */
[----:B------:R-:W-:Y:S02]  /*1b050*/  IMAD.MOV.U32 R12, RZ, RZ, RZ ;  /* 0x000000ffff0c7224 */ /* 0x000fe400078e00ff */
[----:B--2---:R-:W-:Y:S02]  /*1b060*/  IMAD.MOV.U32 R11, RZ, RZ, 0x1f ;  /* 0x0000001fff0b7424 */ /* 0x004fe400078e00ff */
[----:B------:R-:W-:Y:S01]  /*1b070*/  IMAD.MOV.U32 R15, RZ, RZ, -0x1 ;  /* 0xffffffffff0f7424 */ /* 0x000fe200078e00ff */
[----:B0-----:R-:W-:-:S04]  /*1b080*/  SHF.R.U32.HI R7, RZ, 0x5, R7 ;  /* 0x00000005ff077819 */ /* 0x001fc80000011607 */
[----:B------:R-:W-:-:S05]  /*1b090*/  LOP3.LUT R7, R7, 0x3, RZ, 0xc0, !PT ;  /* 0x0000000307077812 */ /* 0x000fca00078ec0ff */
[----:B------:R-:W-:-:S07]  /*1b0a0*/  IMAD.MOV.U32 R13, RZ, RZ, R7 ;  /* 0x000000ffff0d7224 */ /* 0x000fce00078e0007 */
[----:B------:R-:W-:Y:S05]  /*1b0b0*/  WARPSYNC.COLLECTIVE R15, `(.L_x_2113) ;  /* 0x000000000f087348 */ /* 0x000fea0003c00000 */
[----:B------:R0:W1:Y:S02]  /*1b0c0*/  SHFL.IDX P6, R14, R13, R12, R11 ;  /* 0x0000000c0d0e7389 */ /* 0x00006400000c000b */
[----:B01----:R-:W-:Y:S01]  /*1b0d0*/  ENDCOLLECTIVE ;  /* 0x000000000000791b */ /* 0x003fe20003800000 */
.L_x_2113:
[----:B------:R-:W-:Y:S05]  /*1b0e0*/  BSYNC B1 ;  /* 0x0000000000017941 */ /* 0x000fea0003800000 */
.L_x_2112:
[----:B------:R-:W-:Y:S05]  /*1b0f0*/  BRA `(.L_x_2114) ;  /* 0xffffffa800607947 */ /* 0x000fea000383ffff */
.L_x_1983:
[----:B------:R-:W-:Y:S01]  /*1b100*/  BSSY B1, `(.L_x_2115) ;  /* 0x0000006000017945 */ /* 0x000fe20003800000 */
[----:B------:R-:W-:-:S07]  /*1b110*/  IMAD.MOV.U32 R15, RZ, RZ, -0x1 ;  /* 0xffffffffff0f7424 */ /* 0x000fce00078e00ff */
[----:B0-2---:R-:W-:Y:S05]  /*1b120*/  WARPSYNC.COLLECTIVE R15, `(.L_x_2116) ;  /* 0x000000000f0c7348 */ /* 0x005fea0003c00000 */
[----:B------:R-:W-:Y:S02]  /*1b130*/  ELECT P6, UR62, PT ;  /* 0x00000000003e782f */ /* 0x000fe400038c0000 */
[----:B------:R-:W-:Y:S01]  /*1b140*/  MOV R14, UR62 ;  /* 0x0000003e000e7c02 */ /* 0x000fe20008000f00 */
[----:B0-2---:R-:W-:Y:S10]  /*1b150*/  ENDCOLLECTIVE ;  /* 0x000000000000791b */ /* 0x005ff40003800000 */
.L_x_2116:
[----:B------:R-:W-:Y:S05]  /*1b160*/  BSYNC B1 ;  /* 0x0000000000017941 */ /* 0x000fea0003800000 */
.L_x_2115:
[----:B------:R-:W-:Y:S05]  /*1b170*/  BRA `(.L_x_1982) ;  /* 0xffffffa800587947 */ /* 0x000fea000383ffff */
.L_x_1985:
[----:B0-----:R0:W1:Y:S02]  /*1b180*/  SYNCS.PHASECHK.TRANS64.TRYWAIT P0, [R18+URZ+0x13220], R6 ;  /* 0x01322006120075a7 */ /* 0x001064000800017f */
[----:B-1----:R-:W-:Y:S05]  /*1b190*/  @!P0 NANOSLEEP.SYNCS 0x989680 ;  /* 0x009896800000895d */ /* 0x002fea0003900000 */
[----:B------:R-:W1:Y:S02]  /*1b1a0*/  @!P0 SYNCS.PHASECHK.TRANS64 P0, [R18+URZ+0x13220], R6 ;  /* 0x01322006120085a7 */ /* 0x000e64000800007f */
[----:B-1----:R-:W-:Y:S05]  /*1b1b0*/  @!P0 BRA `(.L_x_1985) ;  /* 0xfffffffc00f08947 */ /* 0x002fea000383ffff */
[----:B------:R-:W-:Y:S05]  /*1b1c0*/  BRA `(.L_x_2117) ;  /* 0xffffffa800687947 */ /* 0x000fea000383ffff */
.L_x_1989:
[----:B0-----:R0:W1:Y:S02]  /*1b1d0*/  SYNCS.PHASECHK.TRANS64.TRYWAIT P0, [R6+URZ+0x132a0], R10 ;  /* 0x0132a00a060075a7 */ /* 0x001064000800017f */
[----:B-1----:R-:W-:Y:S05]  /*1b1e0*/  @!P0 NANOSLEEP.SYNCS 0x989680 ;  /* 0x009896800000895d */ /* 0x002fea0003900000 */
[----:B------:R-:W1:Y:S02]  /*1b1f0*/  @!P0 SYNCS.PHASECHK.TRANS64 P0, [R6+URZ+0x132a0], R10 ;  /* 0x0132a00a060085a7 */ /* 0x000e64000800007f */
[----:B-1----:R-:W-:Y:S05]  /*1b200*/  @!P0 BRA `(.L_x_1989) ;  /* 0xfffffffc00f08947 */ /* 0x002fea000383ffff */
[----:B------:R-:W-:Y:S05]  /*1b210*/  BRA `(.L_x_2118) ;  /* 0xffffffa800807947 */ /* 0x000fea000383ffff */
.L_x_1994:
[----:B-1----:R1:W2:Y:S02]  /*1b220*/  SYNCS.PHASECHK.TRANS64.TRYWAIT P0, [R6+URZ+0x132c0], R10 ;  /* 0x0132c00a060075a7 */ /* 0x0022a4000800017f */
[----:B--2---:R-:W-:Y:S05]  /*1b230*/  @!P0 NANOSLEEP.SYNCS 0x989680 ;  /* 0x009896800000895d */ /* 0x004fea0003900000 */
[----:B------:R-:W2:Y:S02]  /*1b240*/  @!P0 SYNCS.PHASECHK.TRANS64 P0, [R6+URZ+0x132c0], R10 ;  /* 0x0132c00a060085a7 */ /* 0x000ea4000800007f */
[----:B--2---:R-:W-:Y:S05]  /*1b250*/  @!P0 BRA `(.L_x_1994) ;  /* 0xfffffffc00f08947 */ /* 0x004fea000383ffff */
[----:B------:R-:W-:Y:S05]  /*1b260*/  BRA `(.L_x_2119) ;  /* 0xffffffa800fc7947 */ /* 0x000fea000383ffff */
.L_x_2001:
[----:B0-----:R0:W1:Y:S02]  /*1b270*/  SYNCS.PHASECHK.TRANS64.TRYWAIT P1, [R6+URZ+0x132a0], R7 ;  /* 0x0132a007060075a7 */ /* 0x001064000802017f */
[----:B-1----:R-:W-:Y:S05]  /*1b280*/  @!P1 NANOSLEEP.SYNCS 0x989680 ;  /* 0x009896800000995d */ /* 0x002fea0003900000 */
[----:B------:R-:W1:Y:S02]  /*1b290*/  @!P1 SYNCS.PHASECHK.TRANS64 P1, [R6+URZ+0x132a0], R7 ;  /* 0x0132a007060095a7 */ /* 0x000e64000802007f */
[----:B-1----:R-:W-:Y:S05]  /*1b2a0*/  @!P1 BRA `(.L_x_2001) ;  /* 0xfffffffc00f09947 */ /* 0x002fea000383ffff */
[----:B------:R-:W-:Y:S05]  /*1b2b0*/  BRA `(.L_x_2120) ;  /* 0xffffffac00b87947 */ /* 0x000fea000383ffff */
.L_x_2006:
[----:B-1----:R1:W2:Y:S02]  /*1b2c0*/  SYNCS.PHASECHK.TRANS64.TRYWAIT P1, [R6+URZ+0x132c0], R7 ;  /* 0x0132c007060075a7 */ /* 0x0022a4000802017f */
[----:B--2---:R-:W-:Y:S05]  /*1b2d0*/  @!P1 NANOSLEEP.SYNCS 0x989680 ;  /* 0x009896800000995d */ /* 0x004fea0003900000 */
[----:B------:R-:W2:Y:S02]  /*1b2e0*/  @!P1 SYNCS.PHASECHK.TRANS64 P1, [R6+URZ+0x132c0], R7 ;  /* 0x0132c007060095a7 */ /* 0x000ea4000802007f */
[----:B--2---:R-:W-:Y:S05]  /*1b2f0*/  @!P1 BRA `(.L_x_2006) ;  /* 0xfffffffc00f09947 */ /* 0x004fea000383ffff */
[----:B------:R-:W-:Y:S05]  /*1b300*/  BRA `(.L_x_2121) ;  /* 0xffffffb000307947 */ /* 0x000fea000383ffff */
.L_x_2023:
[----:B------:R-:W1:Y:S01]  /*1b310*/  S2R R20, SR_TID.X ;  /* 0x0000000000147919 */ /* 0x000e620000002100 */
[----:B------:R-:W-:Y:S01]  /*1b320*/  BSSY B0, `(.L_x_2122) ;  /* 0x000000a000007945 */ /* 0x000fe20003800000 */
[----:B------:R-:W-:Y:S02]  /*1b330*/  IMAD.MOV.U32 R12, RZ, RZ, RZ ;  /* 0x000000ffff0c7224 */ /* 0x000fe400078e00ff */
[----:B--2---:R-:W-:Y:S02]  /*1b340*/  IMAD.MOV.U32 R11, RZ, RZ, 0x1f ;  /* 0x0000001fff0b7424 */ /* 0x004fe400078e00ff */
[----:B------:R-:W-:Y:S01]  /*1b350*/  IMAD.MOV.U32 R15, RZ, RZ, -0x1 ;  /* 0xffffffffff0f7424 */ /* 0x000fe200078e00ff */
[----:B-1----:R-:W-:-:S04]  /*1b360*/  SHF.R.U32.HI R20, RZ, 0x5, R20 ;  /* 0x00000005ff147819 */ /* 0x002fc80000011614 */
[----:B------:R-:W-:-:S05]  /*1b370*/  LOP3.LUT R20, R20, 0x3, RZ, 0xc0, !PT ;  /* 0x0000000314147812 */ /* 0x000fca00078ec0ff */
[----:B------:R-:W-:-:S07]  /*1b380*/  IMAD.MOV.U32 R13, RZ, RZ, R20 ;  /* 0x000000ffff0d7224 */ /* 0x000fce00078e0014 */
[----:B0-----:R-:W-:Y:S05]  /*1b390*/  WARPSYNC.COLLECTIVE R15, `(.L_x_2123) ;  /* 0x000000000f087348 */ /* 0x001fea0003c00000 */
[----:B------:R1:W2:Y:S02]  /*1b3a0*/  SHFL.IDX P6, R14, R13, R12, R11 ;  /* 0x0000000c0d0e7389 */ /* 0x0002a400000c000b */
[----:B012---:R-:W-:Y:S01]  /*1b3b0*/  ENDCOLLECTIVE ;  /* 0x000000000000791b */ /* 0x007fe20003800000 */
.L_x_2123:
[----:B------:R-:W-:Y:S05]  /*1b3c0*/  BSYNC B0 ;  /* 0x0000000000007941 */ /* 0x000fea0003800000 */
.L_x_2122:
[----:B------:R-:W-:Y:S05]  /*1b3d0*/  BRA `(.L_x_2124) ;  /* 0xffffffbc00647947 */ /* 0x000fea000383ffff */
.L_x_2025:
[----:B------:R-:W-:Y:S01]  /*1b3e0*/  BSSY B0, `(.L_x_2125) ;  /* 0x0000006000007945 */ /* 0x000fe20003800000 */
[----:B------:R-:W-:-:S07]  /*1b3f0*/  IMAD.MOV.U32 R15, RZ, RZ, -0x1 ;  /* 0xffffffffff0f7424 */ /* 0x000fce00078e00ff */
[----:B012---:R-:W-:Y:S05]  /*1b400*/  WARPSYNC.COLLECTIVE R15, `(.L_x_2126) ;  /* 0x000000000f0c7348 */ /* 0x007fea0003c00000 */
[----:B------:R-:W-:Y:S02]  /*1b410*/  ELECT P6, UR62, PT ;  /* 0x00000000003e782f */ /* 0x000fe400038c0000 */
[----:B------:R-:W-:Y:S01]  /*1b420*/  MOV R14, UR62 ;  /* 0x0000003e000e7c02 */ /* 0x000fe20008000f00 */
[----:B012---:R-:W-:Y:S10]  /*1b430*/  ENDCOLLECTIVE ;  /* 0x000000000000791b */ /* 0x007ff40003800000 */
.L_x_2126:
[----:B------:R-:W-:Y:S05]  /*1b440*/  BSYNC B0 ;  /* 0x0000000000007941 */ /* 0x000fea0003800000 */
.L_x_2125:
[----:B------:R-:W-:Y:S05]  /*1b450*/  BRA `(.L_x_2127) ;  /* 0xffffffbc00647947 */ /* 0x000fea000383ffff */
.L_x_2027:
[----:B-1----:R1:W3:Y:S02]  /*1b460*/  SYNCS.PHASECHK.TRANS64.TRYWAIT P0, [R4+URZ+0x13280], R3 ;  /* 0x01328003040075a7 */ /* 0x0022e4000800017f */
[----:B---3--:R-:W-:Y:S05]  /*1b470*/  @!P0 NANOSLEEP.SYNCS 0x989680 ;  /* 0x009896800000895d */ /* 0x008fea0003900000 */
[----:B------:R-:W3:Y:S02]  /*1b480*/  @!P0 SYNCS.PHASECHK.TRANS64 P0, [R4+URZ+0x13280], R3 ;  /* 0x01328003040085a7 */ /* 0x000ee4000800007f */
[----:B---3--:R-:W-:Y:S05]  /*1b490*/  @!P0 BRA `(.L_x_2027) ;  /* 0xfffffffc00f08947 */ /* 0x008fea000383ffff */
[----:B------:R-:W-:Y:S05]  /*1b4a0*/  BRA `(.L_x_2128) ;  /* 0xffffffbc00c87947 */ /* 0x000fea000383ffff */
.L_x_2029:
[----:B---3--:R3:W4:Y:S02]  /*1b4b0*/  SYNCS.PHASECHK.TRANS64.TRYWAIT P0, [R4+URZ+0x13240], R3 ;  /* 0x01324003040075a7 */ /* 0x008724000800017f */
[----:B----4-:R-:W-:Y:S05]  /*1b4c0*/  @!P0 NANOSLEEP.SYNCS 0x989680 ;  /* 0x009896800000895d */ /* 0x010fea0003900000 */
[----:B------:R-:W4:Y:S02]  /*1b4d0*/  @!P0 SYNCS.PHASECHK.TRANS64 P0, [R4+URZ+0x13240], R3 ;  /* 0x01324003040085a7 */ /* 0x000f24000800007f */
[----:B----4-:R-:W-:Y:S05]  /*1b4e0*/  @!P0 BRA `(.L_x_2029) ;  /* 0xfffffffc00f08947 */ /* 0x010fea000383ffff */
[----:B------:R-:W-:Y:S05]  /*1b4f0*/  BRA `(.L_x_2129) ;  /* 0xffffffc0001c7947 */ /* 0x000fea000383ffff */
.L_x_2033:
[----:B------:R-:W2:Y:S01]  /*1b500*/  LDL.LU R11, [R1+0x1c] ;  /* 0x00001c00010b7983 */ /* 0x000ea20000300800 */
        /* <DEDUP_REMOVED lines=11> */
.L_x_2130:
[----:B------:R-:W-:Y:S02]  /*1b5c0*/  IMAD.MOV.U32 R13, RZ, RZ, R0 ;  /* 0x000000ffff0d7224 */ /* 0x000fe400078e0000 */
[----:B------:R-:W-:-:S07]  /*1b5d0*/  IMAD.MOV.U32 R6, RZ, RZ, R14 ;  /* 0x000000ffff067224 */ /* 0x000fce00078e000e */
[----:B------:R-:W-:Y:S05]  /*1b5e0*/  WARPSYNC.COLLECTIVE R15, `(.L_x_2131) ;  /* 0x000000000f087348 */ /* 0x000fea0003c00000 */
[----:B------:R0:W1:Y:S02]  /*1b5f0*/  SHFL.IDX P6, R14, R13, R12, R11 ;  /* 0x0000000c0d0e7389 */ /* 0x00006400000c000b */
[----:B01----:R-:W-:Y:S01]  /*1b600*/  ENDCOLLECTIVE ;  /* 0x000000000000791b */ /* 0x003fe20003800000 */
.L_x_2131:
[----:B------:R-:W-:Y:S02]  /*1b610*/  IMAD.MOV.U32 R13, RZ, RZ, R4 ;  /* 0x000000ffff0d7224 */ /* 0x000fe400078e0004 */
[----:B------:R-:W-:Y:S02]  /*1b620*/  IMAD.MOV.U32 R12, RZ, RZ, 0x1 ;  /* 0x00000001ff0c7424 */ /* 0x000fe400078e00ff */
[----:B------:R-:W-:-:S07]  /*1b630*/  IMAD.MOV.U32 R7, RZ, RZ, R14 ;  /* 0x000000ffff077224 */ /* 0x000fce00078e000e */
[----:B------:R-:W-:Y:S05]  /*1b640*/  WARPSYNC.COLLECTIVE R15, `(.L_x_2132) ;  /* 0x000000000f087348 */ /* 0x000fea0003c00000 */
[----:B------:R0:W1:Y:S02]  /*1b650*/  SHFL.IDX P6, R14, R13, R12, R11 ;  /* 0x0000000c0d0e7389 */ /* 0x00006400000c000b */
[----:B01----:R-:W-:Y:S01]  /*1b660*/  ENDCOLLECTIVE ;  /* 0x000000000000791b */ /* 0x003fe20003800000 */
.L_x_2132:
        /* <DEDUP_REMOVED lines=15> */
.L_x_2133:
[----:B------:R-:W-:Y:S02]  /*1b760*/  IMAD.MOV.U32 R13, RZ, RZ, R4 ;  /* 0x000000ffff0d7224 */ /* 0x000fe400078e0004 */
[----:B------:R-:W-:Y:S02]  /*1b770*/  IMAD.MOV.U32 R12, RZ, RZ, 0x2 ;  /* 0x00000002ff0c7424 */ /* 0x000fe400078e00ff */
[----:B------:R-:W-:-:S07]  /*1b780*/  IMAD.MOV.U32 R7, RZ, RZ, R14 ;  /* 0x000000ffff077224 */ /* 0x000fce00078e000e */
[----:B------:R-:W-:Y:S05]  /*1b790*/  WARPSYNC.COLLECTIVE R15, `(.L_x_2134) ;  /* 0x000000000f087348 */ /* 0x000fea0003c00000 */
[----:B------:R0:W1:Y:S02]  /*1b7a0*/  SHFL.IDX P6, R14, R13, R12, R11 ;  /* 0x0000000c0d0e7389 */ /* 0x00006400000c000b */
[----:B01----:R-:W-:Y:S01]  /*1b7b0*/  ENDCOLLECTIVE ;  /* 0x000000000000791b */ /* 0x003fe20003800000 */
.L_x_2134:
        /* <DEDUP_REMOVED lines=16> */
.L_x_2135:
[----:B------:R-:W-:Y:S02]  /*1b8c0*/  IMAD.MOV.U32 R13, RZ, RZ, R4 ;  /* 0x000000ffff0d7224 */ /* 0x000fe400078e0004 */
[----:B------:R-:W-:Y:S02]  /*1b8d0*/  IMAD.MOV.U32 R12, RZ, RZ, 0x3 ;  /* 0x00000003ff0c7424 */ /* 0x000fe400078e00ff */
[----:B------:R-:W-:-:S07]  /*1b8e0*/  IMAD.MOV.U32 R7, RZ, RZ, R14 ;  /* 0x000000ffff077224 */ /* 0x000fce00078e000e */
[----:B------:R-:W-:Y:S05]  /*1b8f0*/  WARPSYNC.COLLECTIVE R15, `(.L_x_2136) ;  /* 0x000000000f087348 */ /* 0x000fea0003c00000 */
[----:B------:R0:W1:Y:S02]  /*1b900*/  SHFL.IDX P6, R14, R13, R12, R11 ;  /* 0x0000000c0d0e7389 */ /* 0x00006400000c000b */
[----:B01----:R-:W-:Y:S01]  /*1b910*/  ENDCOLLECTIVE ;  /* 0x000000000000791b */ /* 0x003fe20003800000 */
.L_x_2136:
        /* <DEDUP_REMOVED lines=11> */
.L_x_2137:
        /* <DEDUP_REMOVED lines=11> */
.L_x_2138:
        /* <DEDUP_REMOVED lines=14> */
.L_x_2139:
[----:B------:R-:W-:Y:S02]  /*1bb60*/  IMAD.MOV.U32 R13, RZ, RZ, R3 ;  /* 0x000000ffff0d7224 */ /* 0x000fe400078e0003 */
[----:B------:R-:W-:Y:S02]  /*1bb70*/  IMAD.MOV.U32 R12, RZ, RZ, 0x1 ;  /* 0x00000001ff0c7424 */ /* 0x000fe400078e00ff */
[----:B------:R-:W-:-:S07]  /*1bb80*/  IMAD.MOV.U32 R8, RZ, RZ, R14 ;  /* 0x000000ffff087224 */ /* 0x000fce00078e000e */
[----:B------:R-:W-:Y:S05]  /*1bb90*/  WARPSYNC.COLLECTIVE R15, `(.L_x_2140) ;  /* 0x000000000f087348 */ /* 0x000fea0003c00000 */
[----:B------:R0:W1:Y:S02]  /*1bba0*/  SHFL.IDX P6, R14, R13, R12, R11 ;  /* 0x0000000c0d0e7389 */ /* 0x00006400000c000b */
[----:B01----:R-:W-:Y:S01]  /*1bbb0*/  ENDCOLLECTIVE ;  /* 0x000000000000791b */ /* 0x003fe20003800000 */
.L_x_2140:
        /* <DEDUP_REMOVED lines=12> */
.L_x_2141:
[----:B------:R-:W-:Y:S01]  /*1bc80*/  IMAD.MOV.U32 R2, RZ, RZ, R14 ;  /* 0x000000ffff027224 */ /* 0x000fe200078e000e */
[----:B------:R-:W-:Y:S06]  /*1bc90*/  BRA `(.L_x_2142) ;  /* 0xffffffc400207947 */ /* 0x000fec000383ffff */
.L_x_2036:
[----:B-1----:R1:W2:Y:S02]  /*1bca0*/  SYNCS.PHASECHK.TRANS64.TRYWAIT P0, [R18+URZ+0x13220], R3 ;  /* 0x01322003120075a7 */ /* 0x0022a4000800017f */
[----:B--2---:R-:W-:Y:S05]  /*1bcb0*/  @!P0 NANOSLEEP.SYNCS 0x989680 ;  /* 0x009896800000895d */ /* 0x004fea0003900000 */
[----:B------:R-:W2:Y:S02]  /*1bcc0*/  @!P0 SYNCS.PHASECHK.TRANS64 P0, [R18+URZ+0x13220], R3 ;  /* 0x01322003120085a7 */ /* 0x000ea4000800007f */
[----:B--2---:R-:W-:Y:S05]  /*1bcd0*/  @!P0 BRA `(.L_x_2036) ;  /* 0xfffffffc00f08947 */ /* 0x004fea000383ffff */
[----:B------:R-:W-:Y:S05]  /*1bce0*/  BRA `(.L_x_2143) ;  /* 0xffffffc4007c7947 */ /* 0x000fea000383ffff */
.L_x_2042:
[----:B0-----:R0:W1:Y:S02]  /*1bcf0*/  SYNCS.PHASECHK.TRANS64.TRYWAIT P0, [R4+URZ+0x13280], R3 ;  /* 0x01328003040075a7 */ /* 0x001064000800017f */
[----:B-1----:R-:W-:Y:S05]  /*1bd00*/  @!P0 NANOSLEEP.SYNCS 0x989680 ;  /* 0x009896800000895d */ /* 0x002fea0003900000 */
[----:B------:R-:W1:Y:S02]  /*1bd10*/  @!P0 SYNCS.PHASECHK.TRANS64 P0, [R4+URZ+0x13280], R3 ;  /* 0x01328003040085a7 */ /* 0x000e64000800007f */
[----:B-1----:R-:W-:Y:S05]  /*1bd20*/  @!P0 BRA `(.L_x_2042) ;  /* 0xfffffffc00f08947 */ /* 0x002fea000383ffff */
[----:B------:R-:W-:Y:S05]  /*1bd30*/  BRA `(.L_x_2144) ;  /* 0xffffffc800287947 */ /* 0x000fea000383ffff */
.L_x_2047:
[----:B-1----:R1:W2:Y:S02]  /*1bd40*/  SYNCS.PHASECHK.TRANS64.TRYWAIT P0, [R4+URZ+0x13240], R3 ;  /* 0x01324003040075a7 */ /* 0x0022a4000800017f */
[----:B--2---:R-:W-:Y:S05]  /*1bd50*/  @!P0 NANOSLEEP.SYNCS 0x989680 ;  /* 0x009896800000895d */ /* 0x004fea0003900000 */
[----:B------:R-:W2:Y:S02]  /*1bd60*/  @!P0 SYNCS.PHASECHK.TRANS64 P0, [R4+URZ+0x13240], R3 ;  /* 0x01324003040085a7 */ /* 0x000ea4000800007f */
[----:B--2---:R-:W-:Y:S05]  /*1bd70*/  @!P0 BRA `(.L_x_2047) ;  /* 0xfffffffc00f08947 */ /* 0x004fea000383ffff */
[----:B------:R-:W-:Y:S05]  /*1bd80*/  BRA `(.L_x_2145) ;  /* 0xffffffc800a47947 */ /* 0x000fea000383ffff */
.L_x_2053:
[----:B0-----:R0:W1:Y:S02]  /*1bd90*/  SYNCS.PHASECHK.TRANS64.TRYWAIT P0, [R3+URZ+0x13270], R2 ;  /* 0x01327002030075a7 */ /* 0x001064000800017f */
[----:B-1----:R-:W-:Y:S05]  /*1bda0*/  @!P0 NANOSLEEP.SYNCS 0x989680 ;  /* 0x009896800000895d */ /* 0x002fea0003900000 */
[----:B------:R-:W1:Y:S02]  /*1bdb0*/  @!P0 SYNCS.PHASECHK.TRANS64 P0, [R3+URZ+0x13270], R2 ;  /* 0x01327002030085a7 */ /* 0x000e64000800007f */
[----:B-1----:R-:W-:Y:S05]  /*1bdc0*/  @!P0 BRA `(.L_x_2053) ;  /* 0xfffffffc00f08947 */ /* 0x002fea000383ffff */
[----:B------:R-:W-:Y:S05]  /*1bdd0*/  BRA `(.L_x_2146) ;  /* 0xffffffcc00407947 */ /* 0x000fea000383ffff */
.L_x_2055:
[----:B0-----:R0:W1:Y:S02]  /*1bde0*/  SYNCS.PHASECHK.TRANS64.TRYWAIT P0, [R3+URZ+0x13260], R2 ;  /* 0x01326002030075a7 */ /* 0x001064000800017f */
[----:B-1----:R-:W-:Y:S05]  /*1bdf0*/  @!P0 NANOSLEEP.SYNCS 0x989680 ;  /* 0x009896800000895d */ /* 0x002fea0003900000 */
[----:B------:R-:W1:Y:S02]  /*1be00*/  @!P0 SYNCS.PHASECHK.TRANS64 P0, [R3+URZ+0x13260], R2 ;  /* 0x01326002030085a7 */ /* 0x000e64000800007f */
[----:B-1----:R-:W-:Y:S05]  /*1be10*/  @!P0 BRA `(.L_x_2055) ;  /* 0xfffffffc00f08947 */ /* 0x002fea000383ffff */
[----:B------:R-:W-:Y:S05]  /*1be20*/  BRA `(.L_x_2147) ;  /* 0xffffffcc00487947 */ /* 0x000fea000383ffff */
.L_x_2062:
[----:B-1----:R1:W2:Y:S02]  /*1be30*/  SYNCS.PHASECHK.TRANS64.TRYWAIT P1, [R3+URZ+0x13270], R0 ;  /* 0x01327000030075a7 */ /* 0x0022a4000802017f */
[----:B--2---:R-:W-:Y:S05]  /*1be40*/  @!P1 NANOSLEEP.SYNCS 0x989680 ;  /* 0x009896800000995d */ /* 0x004fea0003900000 */
[----:B------:R-:W2:Y:S02]  /*1be50*/  @!P1 SYNCS.PHASECHK.TRANS64 P1, [R3+URZ+0x13270], R0 ;  /* 0x01327000030095a7 */ /* 0x000ea4000802007f */
[----:B--2---:R-:W-:Y:S05]  /*1be60*/  @!P1 BRA `(.L_x_2062) ;  /* 0xfffffffc00f09947 */ /* 0x004fea000383ffff */
[----:B------:R-:W-:Y:S05]  /*1be70*/  BRA `(.L_x_2148) ;  /* 0xffffffd000987947 */ /* 0x000fea000383ffff */
.L_x_2064:
[----:B-1----:R1:W2:Y:S02]  /*1be80*/  SYNCS.PHASECHK.TRANS64.TRYWAIT P1, [R3+URZ+0x13260], R0 ;  /* 0x01326000030075a7 */ /* 0x0022a4000802017f */
[----:B--2---:R-:W-:Y:S05]  /*1be90*/  @!P1 NANOSLEEP.SYNCS 0x989680 ;  /* 0x009896800000995d */ /* 0x004fea0003900000 */
[----:B------:R-:W2:Y:S02]  /*1bea0*/  @!P1 SYNCS.PHASECHK.TRANS64 P1, [R3+URZ+0x13260], R0 ;  /* 0x01326000030095a7 */ /* 0x000ea4000802007f */
[----:B--2---:R-:W-:Y:S05]  /*1beb0*/  @!P1 BRA `(.L_x_2064) ;  /* 0xfffffffc00f09947 */ /* 0x004fea000383ffff */
[----:B------:R-:W-:Y:S05]  /*1bec0*/  BRA `(.L_x_2149) ;  /* 0xffffffd0009c7947 */ /* 0x000fea000383ffff */
.L_x_2068:
[----:B------:R-:W-:Y:S01]  /*1bed0*/  BSSY B0, `(.L_x_2150) ;  /* 0x0000008000007945 */ /* 0x000fe20003800000 */
[----:B------:R-:W-:Y:S02]  /*1bee0*/  IMAD.MOV.U32 R13, RZ, RZ, R24 ;  /* 0x000000ffff0d7224 */ /* 0x000fe400078e0018 */
[----:B------:R-:W-:Y:S02]  /*1bef0*/  IMAD.MOV.U32 R12, RZ, RZ, RZ ;  /* 0x000000ffff0c7224 */ /* 0x000fe400078e00ff */
[----:B--2---:R-:W-:Y:S02]  /*1bf00*/  IMAD.MOV.U32 R11, RZ, RZ, 0x1f ;  /* 0x0000001fff0b7424 */ /* 0x004fe400078e00ff */
[----:B------:R-:W-:-:S07]  /*1bf10*/  IMAD.MOV.U32 R15, RZ, RZ, -0x1 ;  /* 0xffffffffff0f7424 */ /* 0x000fce00078e00ff */
[----:B------:R-:W-:Y:S05]  /*1bf20*/  WARPSYNC.COLLECTIVE R15, `(.L_x_2151) ;  /* 0x000000000f087348 */ /* 0x000fea0003c00000 */
[----:B------:R0:W1:Y:S02]  /*1bf30*/  SHFL.IDX P6, R14, R13, R12, R11 ;  /* 0x0000000c0d0e7389 */ /* 0x00006400000c000b */
[----:B01----:R-:W-:Y:S01]  /*1bf40*/  ENDCOLLECTIVE ;  /* 0x000000000000791b */ /* 0x003fe20003800000 */
.L_x_2151:
[----:B------:R-:W-:Y:S05]  /*1bf50*/  BSYNC B0 ;  /* 0x0000000000007941 */ /* 0x000fea0003800000 */
.L_x_2150:
        /* <DEDUP_REMOVED lines=9> */
.L_x_2152:
        /* <DEDUP_REMOVED lines=24> */
.L_x_2153:
[----:B------:R-:W-:Y:S01]  /*1c170*/  IMAD.MOV.U32 R12, RZ, RZ, 0x2 ;  /* 0x00000002ff0c7424 */ /* 0x000fe200078e00ff */
[----:B------:R-:W-:-:S05]  /*1c180*/  SEL R3, R14, RZ, P1 ;  /* 0x000000ff0e037207 */ /* 0x000fca0000800000 */
[----:B------:R-:W-:-:S04]  /*1c190*/  IMAD.IADD R2, R2, 0x1, R3 ;  /* 0x0000000102027824 */ /* 0x000fc800078e0203 */
[----:B------:R-:W-:-:S07]  /*1c1a0*/  IMAD.MOV.U32 R13, RZ, RZ, R2 ;  /* 0x000000ffff0d7224 */ /* 0x000fce00078e0002 */
[----:B------:R-:W-:Y:S05]  /*1c1b0*/  WARPSYNC.COLLECTIVE R15, `(.L_x_2154) ;  /* 0x000000000f087348 */ /* 0x000fea0003c00000 */
[----:B------:R0:W1:Y:S02]  /*1c1c0*/  SHFL.UP P6, R14, R13, R12, R11 ;  /* 0x0400000c0d0e7389 */ /* 0x00006400000c000b */
[----:B01----:R-:W-:Y:S01]  /*1c1d0*/  ENDCOLLECTIVE ;  /* 0x000000000000791b */ /* 0x003fe20003800000 */
.L_x_2154:
[----:B------:R-:W-:Y:S01]  /*1c1e0*/  IMAD.MOV.U32 R12, RZ, RZ, 0x4 ;  /* 0x00000004ff0c7424 */ /* 0x000fe200078e00ff */
[----:B------:R-:W-:-:S05]  /*1c1f0*/  SEL R3, R14, RZ, P2 ;  /* 0x000000ff0e037207 */ /* 0x000fca0001000000 */
[----:B------:R-:W-:-:S04]  /*1c200*/  IMAD.IADD R2, R2, 0x1, R3 ;  /* 0x0000000102027824 */ /* 0x000fc800078e0203 */
[----:B------:R-:W-:-:S07]  /*1c210*/  IMAD.MOV.U32 R13, RZ, RZ, R2 ;  /* 0x000000ffff0d7224 */ /* 0x000fce00078e0002 */
[----:B------:R-:W-:Y:S05]  /*1c220*/  WARPSYNC.COLLECTIVE R15, `(.L_x_2155) ;  /* 0x000000000f087348 */ /* 0x000fea0003c00000 */
[----:B------:R0:W1:Y:S02]  /*1c230*/  SHFL.UP P6, R14, R13, R12, R11 ;  /* 0x0400000c0d0e7389 */ /* 0x00006400000c000b */
[----:B01----:R-:W-:Y:S01]  /*1c240*/  ENDCOLLECTIVE ;  /* 0x000000000000791b */ /* 0x003fe20003800000 */
.L_x_2155:
[----:B------:R-:W-:Y:S01]  /*1c250*/  IMAD.MOV.U32 R12, RZ, RZ, 0x8 ;  /* 0x00000008ff0c7424 */ /* 0x000fe200078e00ff */
[----:B------:R-:W-:-:S05]  /*1c260*/  SEL R3, R14, RZ, P3 ;  /* 0x000000ff0e037207 */ /* 0x000fca0001800000 */
[----:B------:R-:W-:-:S04]  /*1c270*/  IMAD.IADD R2, R2, 0x1, R3 ;  /* 0x0000000102027824 */ /* 0x000fc800078e0203 */
[----:B------:R-:W-:-:S07]  /*1c280*/  IMAD.MOV.U32 R13, RZ, RZ, R2 ;  /* 0x000000ffff0d7224 */ /* 0x000fce00078e0002 */
[----:B------:R-:W-:Y:S05]  /*1c290*/  WARPSYNC.COLLECTIVE R15, `(.L_x_2156) ;  /* 0x000000000f087348 */ /* 0x000fea0003c00000 */
[----:B------:R0:W1:Y:S02]  /*1c2a0*/  SHFL.UP P6, R14, R13, R12, R11 ;  /* 0x0400000c0d0e7389 */ /* 0x00006400000c000b */
[----:B01----:R-:W-:Y:S01]  /*1c2b0*/  ENDCOLLECTIVE ;  /* 0x000000000000791b */ /* 0x003fe20003800000 */
.L_x_2156:
[----:B------:R-:W-:Y:S01]  /*1c2c0*/  IMAD.MOV.U32 R12, RZ, RZ, 0x10 ;  /* 0x00000010ff0c7424 */ /* 0x000fe200078e00ff */
[----:B------:R-:W-:-:S05]  /*1c2d0*/  SEL R3, R14, RZ, P4 ;  /* 0x000000ff0e037207 */ /* 0x000fca0002000000 */
[----:B------:R-:W-:-:S04]  /*1c2e0*/  IMAD.IADD R2, R2, 0x1, R3 ;  /* 0x0000000102027824 */ /* 0x000fc800078e0203 */
[----:B------:R-:W-:-:S07]  /*1c2f0*/  IMAD.MOV.U32 R13, RZ, RZ, R2 ;  /* 0x000000ffff0d7224 */ /* 0x000fce00078e0002 */
[----:B------:R-:W-:Y:S05]  /*1c300*/  WARPSYNC.COLLECTIVE R15, `(.L_x_2157) ;  /* 0x000000000f087348 */ /* 0x000fea0003c00000 */
[----:B------:R0:W1:Y:S02]  /*1c310*/  SHFL.UP P6, R14, R13, R12, R11 ;  /* 0x0400000c0d0e7389 */ /* 0x00006400000c000b */
[----:B01----:R-:W-:Y:S01]  /*1c320*/  ENDCOLLECTIVE ;  /* 0x000000000000791b */ /* 0x003fe20003800000 */
.L_x_2157:
        /* <DEDUP_REMOVED lines=8> */
.L_x_2158:
[----:B------:R-:W-:Y:S05]  /*1c3b0*/  BRA `(.L_x_2159) ;  /* 0xffffffd400187947 */ /* 0x000fea000383ffff */
.L_x_2071:
[----:B------:R-:W-:Y:S01]  /*1c3c0*/  BSSY B0, `(.L_x_2160) ;  /* 0x0000008000007945 */ /* 0x000fe20003800000 */
[----:B------:R-:W-:Y:S02]  /*1c3d0*/  IMAD.MOV.U32 R13, RZ, RZ, R2 ;  /* 0x000000ffff0d7224 */ /* 0x000fe400078e0002 */
[----:B------:R-:W-:Y:S02]  /*1c3e0*/  IMAD.MOV.U32 R12, RZ, RZ, 0x1 ;  /* 0x00000001ff0c7424 */ /* 0x000fe400078e00ff */
[----:B--2---:R-:W-:Y:S02]  /*1c3f0*/  IMAD.MOV.U32 R11, RZ, RZ, RZ ;  /* 0x000000ffff0b7224 */ /* 0x004fe400078e00ff */
[----:B------:R-:W-:-:S07]  /*1c400*/  IMAD.MOV.U32 R15, RZ, RZ, -0x1 ;  /* 0xffffffffff0f7424 */ /* 0x000fce00078e00ff */
[----:B------:R-:W-:Y:S05]  /*1c410*/  WARPSYNC.COLLECTIVE R15, `(.L_x_2161) ;  /* 0x000000000f087348 */ /* 0x000fea0003c00000 */
[----:B------:R0:W1:Y:S02]  /*1c420*/  SHFL.UP P6, R14, R13, R12, R11 ;  /* 0x0400000c0d0e7389 */ /* 0x00006400000c000b */
[----:B01----:R-:W-:Y:S01]  /*1c430*/  ENDCOLLECTIVE ;  /* 0x000000000000791b */ /* 0x003fe20003800000 */
.L_x_2161:
[----:B------:R-:W-:Y:S05]  /*1c440*/  BSYNC B0 ;  /* 0x0000000000007941 */ /* 0x000fea0003800000 */
.L_x_2160:
        /* <DEDUP_REMOVED lines=9> */
.L_x_2162:
[----:B------:R-:W-:Y:S01]  /*1c4e0*/  IMAD.MOV.U32 R12, RZ, RZ, 0x4 ;  /* 0x00000004ff0c7424 */ /* 0x000fe200078e00ff */
[----:B------:R-:W-:-:S05]  /*1c4f0*/  SEL R3, R14, RZ, P2 ;  /* 0x000000ff0e037207 */ /* 0x000fca0001000000 */
[----:B------:R-:W-:-:S04]  /*1c500*/  IMAD.IADD R2, R2, 0x1, R3 ;  /* 0x0000000102027824 */ /* 0x000fc800078e0203 */
[----:B------:R-:W-:-:S07]  /*1c510*/  IMAD.MOV.U32 R13, RZ, RZ, R2 ;  /* 0x000000ffff0d7224 */ /* 0x000fce00078e0002 */
[----:B------:R-:W-:Y:S05]  /*1c520*/  WARPSYNC.COLLECTIVE R15, `(.L_x_2163) ;  /* 0x000000000f087348 */ /* 0x000fea0003c00000 */
[----:B------:R0:W1:Y:S02]  /*1c530*/  SHFL.UP P6, R14, R13, R12, R11 ;  /* 0x0400000c0d0e7389 */ /* 0x00006400000c000b */
[----:B01----:R-:W-:Y:S01]  /*1c540*/  ENDCOLLECTIVE ;  /* 0x000000000000791b */ /* 0x003fe20003800000 */
.L_x_2163:
[----:B------:R-:W-:Y:S01]  /*1c550*/  IMAD.MOV.U32 R12, RZ, RZ, 0x8 ;  /* 0x00000008ff0c7424 */ /* 0x000fe200078e00ff */
[----:B------:R-:W-:-:S05]  /*1c560*/  SEL R3, R14, RZ, P3 ;  /* 0x000000ff0e037207 */ /* 0x000fca0001800000 */
[----:B------:R-:W-:-:S04]  /*1c570*/  IMAD.IADD R2, R2, 0x1, R3 ;  /* 0x0000000102027824 */ /* 0x000fc800078e0203 */
[----:B------:R-:W-:-:S07]  /*1c580*/  IMAD.MOV.U32 R13, RZ, RZ, R2 ;  /* 0x000000ffff0d7224 */ /* 0x000fce00078e0002 */
[----:B------:R-:W-:Y:S05]  /*1c590*/  WARPSYNC.COLLECTIVE R15, `(.L_x_2164) ;  /* 0x000000000f087348 */ /* 0x000fea0003c00000 */
[----:B------:R0:W1:Y:S02]  /*1c5a0*/  SHFL.UP P6, R14, R13, R12, R11 ;  /* 0x0400000c0d0e7389 */ /* 0x00006400000c000b */
[----:B01----:R-:W-:Y:S01]  /*1c5b0*/  ENDCOLLECTIVE ;  /* 0x000000000000791b */ /* 0x003fe20003800000 */
.L_x_2164:
[----:B------:R-:W-:Y:S01]  /*1c5c0*/  IMAD.MOV.U32 R12, RZ, RZ, 0x10 ;  /* 0x00000010ff0c7424 */ /* 0x000fe200078e00ff */
[----:B------:R-:W-:-:S05]  /*1c5d0*/  SEL R3, R14, RZ, P4 ;  /* 0x000000ff0e037207 */ /* 0x000fca0002000000 */
[----:B------:R-:W-:-:S04]  /*1c5e0*/  IMAD.IADD R2, R2, 0x1, R3 ;  /* 0x0000000102027824 */ /* 0x000fc800078e0203 */
[----:B------:R-:W-:-:S07]  /*1c5f0*/  IMAD.MOV.U32 R13, RZ, RZ, R2 ;  /* 0x000000ffff0d7224 */ /* 0x000fce00078e0002 */
[----:B------:R-:W-:Y:S05]  /*1c600*/  WARPSYNC.COLLECTIVE R15, `(.L_x_2165) ;  /* 0x000000000f087348 */ /* 0x000fea0003c00000 */
[----:B------:R0:W1:Y:S02]  /*1c610*/  SHFL.UP P6, R14, R13, R12, R11 ;  /* 0x0400000c0d0e7389 */ /* 0x00006400000c000b */
[----:B01----:R-:W-:Y:S01]  /*1c620*/  ENDCOLLECTIVE ;  /* 0x000000000000791b */ /* 0x003fe20003800000 */
.L_x_2165:
        /* <DEDUP_REMOVED lines=8> */
.L_x_2166:
[----:B------:R-:W-:Y:S05]  /*1c6b0*/  BRA `(.L_x_2167) ;  /* 0xffffffd000fc7947 */ /* 0x000fea000383ffff */
.L_x_2073:
[----:B------:R-:W-:Y:S01]  /*1c6c0*/  BSSY B0, `(.L_x_2168) ;  /* 0x0000006000007945 */ /* 0x000fe20003800000 */
[----:B------:R-:W-:Y:S01]  /*1c6d0*/  PLOP3.LUT P6, PT, P6, PT, PT, 0x8, 0x0 ;  /* 0x000000000000781c */ /* 0x000fe200037ce170 */
[----:B------:R-:W-:-:S12]  /*1c6e0*/  IMAD.MOV.U32 R15, RZ, RZ, -0x1 ;  /* 0xffffffffff0f7424 */ /* 0x000fd800078e00ff */
[----:B0-2---:R-:W-:Y:S05]  /*1c6f0*/  WARPSYNC.COLLECTIVE R15, `(.L_x_2169) ;  /* 0x000000000f087348 */ /* 0x005fea0003c00000 */
[----:B------:R-:W-:Y:S01]  /*1c700*/  VOTE.ANY R14, PT, P6 ;  /* 0x00000000000e7806 */ /* 0x000fe200030e0100 */
[----:B0-2---:R-:W-:Y:S06]  /*1c710*/  ENDCOLLECTIVE ;  /* 0x000000000000791b */ /* 0x005fec0003800000 */
.L_x_2169:
[----:B------:R-:W-:Y:S05]  /*1c720*/  BSYNC B0 ;  /* 0x0000000000007941 */ /* 0x000fea0003800000 */
.L_x_2168:
        /* <DEDUP_REMOVED lines=10> */
.L_x_2170:
[----:B------:R-:W-:Y:S02]  /*1c7d0*/  IMAD.MOV.U32 R13, RZ, RZ, R5 ;  /* 0x000000ffff0d7224 */ /* 0x000fe400078e0005 */
[----:B------:R-:W-:-:S07]  /*1c7e0*/  IMAD.MOV.U32 R25, RZ, RZ, R14 ;  /* 0x000000ffff197224 */ /* 0x000fce00078e000e */
[----:B------:R-:W-:Y:S05]  /*1c7f0*/  WARPSYNC.COLLECTIVE R15, `(.L_x_2171) ;  /* 0x000000000f087348 */ /* 0x000fea0003c00000 */
[----:B------:R0:W1:Y:S02]  /*1c800*/  SHFL.IDX P6, R14, R13, R12, R11 ;  /* 0x0000000c0d0e7389 */ /* 0x00006400000c000b */
[----:B01----:R-:W-:Y:S01]  /*1c810*/  ENDCOLLECTIVE ;  /* 0x000000000000791b */ /* 0x003fe20003800000 */
.L_x_2171:
[----:B------:R-:W-:Y:S01]  /*1c820*/  IMAD.MOV.U32 R5, RZ, RZ, R14 ;  /* 0x000000ffff057224 */ /* 0x000fe200078e000e */
[----:B------:R-:W-:Y:S06]  /*1c830*/  BRA `(.L_x_2172) ;  /* 0xffffffd000dc7947 */ /* 0x000fec000383ffff */
.L_x_2075:
[----:B------:R-:W-:Y:S01]  /*1c840*/  BSSY B0, `(.L_x_2173) ;  /* 0x0000007000007945 */ /* 0x000fe20003800000 */
[----:B------:R-:W-:Y:S02]  /*1c850*/  IMAD.MOV.U32 R13, RZ, RZ, R2 ;  /* 0x000000ffff0d7224 */ /* 0x000fe400078e0002 */
[----:B--2---:R-:W-:Y:S02]  /*1c860*/  IMAD.MOV.U32 R11, RZ, RZ, 0x1f ;  /* 0x0000001fff0b7424 */ /* 0x004fe400078e00ff */
[----:B------:R-:W-:-:S07]  /*1c870*/  IMAD.MOV.U32 R15, RZ, RZ, -0x1 ;  /* 0xffffffffff0f7424 */ /* 0x000fce00078e00ff */
[----:B01-34-:R-:W-:Y:S05]  /*1c880*/  WARPSYNC.COLLECTIVE R15, `(.L_x_2174) ;  /* 0x000000000f087348 */ /* 0x01bfea0003c00000 */
[----:B------:R2:W0:Y:S02]  /*1c890*/  SHFL.IDX P6, R14, R13, R12, R11 ;  /* 0x0000000c0d0e7389 */ /* 0x00042400000c000b */
[----:B01234-:R-:W-:Y:S01]  /*1c8a0*/  ENDCOLLECTIVE ;  /* 0x000000000000791b */ /* 0x01ffe20003800000 */
.L_x_2174:
[----:B------:R-:W-:Y:S05]  /*1c8b0*/  BSYNC B0 ;  /* 0x0000000000007941 */ /* 0x000fea0003800000 */
.L_x_2173:
[----:B------:R-:W-:Y:S01]  /*1c8c0*/  IMAD.MOV.U32 R24, RZ, RZ, R14 ;  /* 0x000000ffff187224 */ /* 0x000fe200078e000e */
[----:B------:R-:W-:Y:S06]  /*1c8d0*/  BRA `(.L_x_2074) ;  /* 0xffffffd000cc7947 */ /* 0x000fec000383ffff */
.L_x_2081:
[----:B0-----:R0:W1:Y:S02]  /*1c8e0*/  SYNCS.PHASECHK.TRANS64.TRYWAIT P0, [R6+URZ+0x13220], R0 ;  /* 0x01322000060075a7 */ /* 0x001064000800017f */
[----:B-1----:R-:W-:Y:S05]  /*1c8f0*/  @!P0 NANOSLEEP.SYNCS 0x989680 ;  /* 0x009896800000895d */ /* 0x002fea0003900000 */
[----:B------:R-:W1:Y:S02]  /*1c900*/  @!P0 SYNCS.PHASECHK.TRANS64 P0, [R6+URZ+0x13220], R0 ;  /* 0x01322000060085a7 */ /* 0x000e64000800007f */
[----:B-1----:R-:W-:Y:S05]  /*1c910*/  @!P0 BRA `(.L_x_2081) ;  /* 0xfffffffc00f08947 */ /* 0x002fea000383ffff */
[----:B------:R-:W-:Y:S05]  /*1c920*/  BRA `(.L_x_2175) ;  /* 0xffffffdc00287947 */ /* 0x000fea000383ffff */
.L_x_2082:
        /* <DEDUP_REMOVED lines=11> */
.L_x_2177:
[----:B------:R-:W-:Y:S05]  /*1c9e0*/  BSYNC B0 ;  /* 0x0000000000007941 */ /* 0x000fea0003800000 */
.L_x_2176:
[----:B------:R-:W-:Y:S05]  /*1c9f0*/  BRA `(.L_x_2178) ;  /* 0xffffffdc00107947 */ /* 0x000fea000383ffff */
.L_x_2083:
[----:B------:R-:W-:Y:S01]  /*1ca00*/  BSSY B0, `(.L_x_2179) ;  /* 0x0000006000007945 */ /* 0x000fe20003800000 */
[----:B------:R-:W-:-:S07]  /*1ca10*/  IMAD.MOV.U32 R15, RZ, RZ, -0x1 ;  /* 0xffffffffff0f7424 */ /* 0x000fce00078e00ff */
[----:B0-2---:R-:W-:Y:S05]  /*1ca20*/  WARPSYNC.COLLECTIVE R15, `(.L_x_2180) ;  /* 0x000000000f0c7348 */ /* 0x005fea0003c00000 */
[----:B------:R-:W-:Y:S02]  /*1ca30*/  ELECT P6, UR62, PT ;  /* 0x00000000003e782f */ /* 0x000fe400038c0000 */
[----:B------:R-:W-:Y:S01]  /*1ca40*/  MOV R14, UR62 ;  /* 0x0000003e000e7c02 */ /* 0x000fe20008000f00 */
[----:B0-2---:R-:W-:Y:S10]  /*1ca50*/  ENDCOLLECTIVE ;  /* 0x000000000000791b */ /* 0x005ff40003800000 */
.L_x_2180:
[----:B------:R-:W-:Y:S05]  /*1ca60*/  BSYNC B0 ;  /* 0x0000000000007941 */ /* 0x000fea0003800000 */
.L_x_2179:
[----:B------:R-:W-:Y:S05]  /*1ca70*/  BRA `(.L_x_2181) ;  /* 0xffffffdc00047947 */ /* 0x000fea000383ffff */
.L_x_2085:
[----:B0-----:R0:W1:Y:S02]  /*1ca80*/  SYNCS.PHASECHK.TRANS64.TRYWAIT P1, [R5+URZ], R4 ;  /* 0x00000004050075a7 */ /* 0x001064000802017f */
[----:B-1----:R-:W-:Y:S05]  /*1ca90*/  @!P1 NANOSLEEP.SYNCS 0x989680 ;  /* 0x009896800000995d */ /* 0x002fea0003900000 */
[----:B------:R-:W1:Y:S02]  /*1caa0*/  @!P1 SYNCS.PHASECHK.TRANS64 P1, [R5+URZ], R4 ;  /* 0x00000004050095a7 */ /* 0x000e64000802007f */
[----:B-1----:R-:W-:Y:S05]  /*1cab0*/  @!P1 BRA `(.L_x_2085) ;  /* 0xfffffffc00f09947 */ /* 0x002fea000383ffff */
[----:B------:R-:W-:Y:S05]  /*1cac0*/  BRA `(.L_x_2182) ;  /* 0xffffffdc00387947 */ /* 0x000fea000383ffff */
.L_x_2086:
[----:B-1----:R1:W3:Y:S02]  /*1cad0*/  SYNCS.PHASECHK.TRANS64.TRYWAIT P1, [R9+URZ], R0 ;  /* 0x00000000090075a7 */ /* 0x0022e4000802017f */
[----:B---3--:R-:W-:Y:S05]  /*1cae0*/  @!P1 NANOSLEEP.SYNCS 0x989680 ;  /* 0x009896800000995d */ /* 0x008fea0003900000 */
[----:B------:R-:W3:Y:S02]  /*1caf0*/  @!P1 SYNCS.PHASECHK.TRANS64 P1, [R9+URZ], R0 ;  /* 0x00000000090095a7 */ /* 0x000ee4000802007f */
[----:B---3--:R-:W-:Y:S05]  /*1cb00*/  @!P1 BRA `(.L_x_2086) ;  /* 0xfffffffc00f09947 */ /* 0x008fea000383ffff */
[----:B------:R-:W-:Y:S05]  /*1cb10*/  BRA `(.L_x_2183) ;  /* 0xffffffdc002c7947 */ /* 0x000fea000383ffff */
.L_x_2088:
[----:B---3--:R3:W4:Y:S02]  /*1cb20*/  SYNCS.PHASECHK.TRANS64.TRYWAIT P1, [R19+URZ+0x13260], R4 ;  /* 0x01326004130075a7 */ /* 0x008724000802017f */
[----:B----4-:R-:W-:Y:S05]  /*1cb30*/  @!P1 NANOSLEEP.SYNCS 0x989680 ;  /* 0x009896800000995d */ /* 0x010fea0003900000 */
[----:B------:R-:W4:Y:S02]  /*1cb40*/  @!P1 SYNCS.PHASECHK.TRANS64 P1, [R19+URZ+0x13260], R4 ;  /* 0x01326004130095a7 */ /* 0x000f24000802007f */
[----:B----4-:R-:W-:Y:S05]  /*1cb50*/  @!P1 BRA `(.L_x_2088) ;  /* 0xfffffffc00f09947 */ /* 0x010fea000383ffff */
[----:B------:R-:W-:Y:S05]  /*1cb60*/  BRA `(.L_x_2184) ;  /* 0xffffffdc002c7947 */ /* 0x000fea000383ffff */
.L_x_2090:
[----:B----4-:R4:W0:Y:S02]  /*1cb70*/  SYNCS.PHASECHK.TRANS64.TRYWAIT P1, [R7+URZ+0x13260], R0 ;  /* 0x01326000070075a7 */ /* 0x010824000802017f */
[----:B0-----:R-:W-:Y:S05]  /*1cb80*/  @!P1 NANOSLEEP.SYNCS 0x989680 ;  /* 0x009896800000995d */ /* 0x001fea0003900000 */
[----:B------:R-:W0:Y:S02]  /*1cb90*/  @!P1 SYNCS.PHASECHK.TRANS64 P1, [R7+URZ+0x13260], R0 ;  /* 0x01326000070095a7 */ /* 0x000e24000802007f */
[----:B0-----:R-:W-:Y:S05]  /*1cba0*/  @!P1 BRA `(.L_x_2090) ;  /* 0xfffffffc00f09947 */ /* 0x001fea000383ffff */
[----:B------:R-:W-:Y:S05]  /*1cbb0*/  BRA `(.L_x_2185) ;  /* 0xffffffdc002c7947 */ /* 0x000fea000383ffff */
.L_x_2092:
[----:B------:R0:W0:Y:S02]  /*1cbc0*/  SYNCS.PHASECHK.TRANS64.TRYWAIT P0, [R19+URZ+0x13280], R4 ;  /* 0x01328004130075a7 */ /* 0x000024000800017f */
[----:B0-----:R-:W-:Y:S05]  /*1cbd0*/  @!P0 NANOSLEEP.SYNCS 0x989680 ;  /* 0x009896800000895d */ /* 0x001fea0003900000 */
[----:B------:R-:W0:Y:S02]  /*1cbe0*/  @!P0 SYNCS.PHASECHK.TRANS64 P0, [R19+URZ+0x13280], R4 ;  /* 0x01328004130085a7 */ /* 0x000e24000800007f */
[----:B0-----:R-:W-:Y:S05]  /*1cbf0*/  @!P0 BRA `(.L_x_2092) ;  /* 0xfffffffc00f08947 */ /* 0x001fea000383ffff */
[----:B------:R-:W-:Y:S05]  /*1cc00*/  BRA `(.L_x_2093) ;  /* 0xffffffdc00287947 */ /* 0x000fea000383ffff */
.L_x_2186:
        /* <DEDUP_REMOVED lines=15> */
.L_x_2195:


//--------------------- .nv.global.init           --------------------------
	.section	.nv.global.init,"aw",@progbits
	.align	4
.nv.global.init:
	.type		_ZZN5flash28permute_output_fp8_VcolmajorIN4cute6TensorINS1_11ArrayEngineIfLm32EEENS1_6LayoutINS1_5tupleIJNS6_IJNS1_1CILi2EEES8_NS7_ILi8EEEEEENS7_ILi1EEESB_EEENS6_IJNS6_IJSB_S8_NS7_ILi4EEEEEENS7_ILi0EEESF_EEEEEEEEEvRT_E9upper_map,@object
	.size		_ZZN5flash28permute_output_fp8_VcolmajorIN4cute6TensorINS1_11ArrayEngineIfLm32EEENS1_6LayoutINS1_5tupleIJNS6_IJNS1_1CILi2EEES8_NS7_ILi8EEEEEENS7_ILi1EEESB_EEENS6_IJNS6_IJSB_S8_NS7_ILi4EEEEEENS7_ILi0EEESF_EEEEEEEEEvRT_E9upper_map,($str$23 - _ZZN5flash28permute_output_fp8_VcolmajorIN4cute6TensorINS1_11ArrayEngineIfLm32EEENS1_6LayoutINS1_5tupleIJNS6_IJNS1_1CILi2EEES8_NS7_ILi8EEEEEENS7_ILi1EEESB_EEENS6_IJNS6_IJSB_S8_NS7_ILi4EEEEEENS7_ILi0EEESF_EEEEEEEEEvRT_E9upper_map)
_ZZN5flash28permute_output_fp8_VcolmajorIN4cute6TensorINS1_11ArrayEngineIfLm32EEENS1_6LayoutINS1_5tupleIJNS6_IJNS1_1CILi2EEES8_NS7_ILi8EEEEEENS7_ILi1EEESB_EEENS6_IJNS6_IJSB_S8_NS7_ILi4EEEEEENS7_ILi0EEESF_EEEEEEEEEvRT_E9upper_map:
        /*0000*/ 	.byte	0x00, 0x00, 0x00, 0x00, 0x02, 0x00, 0x00, 0x00, 0x03, 0x00, 0x00, 0x00, 0x01, 0x00, 0x00, 0x00
	.type		$str$23,@object
	.size		$str$23,($str$24 - $str$23)
$str$23:
        /*0010*/ 	.byte	0x28, 0x61, 0x64, 0x64, 0x72, 0x65, 0x73, 0x73, 0x20, 0x26, 0x20, 0x6d, 0x61, 0x73, 0x6b, 0x29
        /*0020*/ 	.byte	0x20, 0x3d, 0x3d, 0x20, 0x30, 0x00
	.type		$str$24,@object
	.size		$str$24,(__unnamed_5 - $str$24)
$str$24:
        /*0026*/ 	.byte	0x2f, 0x74, 0x6d, 0x70, 0x2f, 0x6f, 0x73, 0x73, 0x5f, 0x6b, 0x65, 0x72, 0x6e, 0x65, 0x6c, 0x73
        /*0036*/ 	.byte	0x5f, 0x73, 0x72, 0x63, 0x2f, 0x66, 0x6c, 0x61, 0x73, 0x68, 0x5f, 0x61, 0x74, 0x74, 0x65, 0x6e
        /*0046*/ 	.byte	0x74, 0x69, 0x6f, 0x6e, 0x2f, 0x63, 0x73, 0x72, 0x63, 0x2f, 0x63, 0x75, 0x74, 0x6c, 0x61, 0x73
        /*0056*/ 	.byte	0x73, 0x2f, 0x69, 0x6e, 0x63, 0x6c, 0x75, 0x64, 0x65, 0x2f, 0x63, 0x75, 0x74, 0x65, 0x2f, 0x70
        /*0066*/ 	.byte	0x6f, 0x69, 0x6e, 0x74, 0x65, 0x72, 0x5f, 0x66, 0x6c, 0x61, 0x67, 0x67, 0x65, 0x64, 0x2e, 0x68
        /*0076*/ 	.byte	0x70, 0x70, 0x00
	.type		__unnamed_5,@object
	.size		__unnamed_5,(__unnamed_6 - __unnamed_5)
__unnamed_5:
        /* <DEDUP_REMOVED lines=24> */
        /*01f9*/ 	.byte	0x26, 0x5d, 0x00
	.type		__unnamed_6,@object
	.size		__unnamed_6,(__unnamed_4 - __unnamed_6)
__unnamed_6:
        /* <DEDUP_REMOVED lines=24> */
        /*037c*/ 	.byte	0x3e, 0x3e, 0x20, 0x26, 0x5d, 0x00
	.type		__unnamed_4,@object
	.size		__unnamed_4,(__unnamed_2 - __unnamed_4)
__unnamed_4:
        /* <DEDUP_REMOVED lines=28> */
        /*0542*/ 	.byte	0x3a, 0x43, 0x3c, 0x31, 0x30, 0x32, 0x34, 0x30, 0x3e, 0x3e, 0x3e, 0x3e, 0x3e, 0x5d, 0x00
	.type		__unnamed_2,@object
	.size		__unnamed_2,(__unnamed_1 - __unnamed_2)
__unnamed_2:
        /* <DEDUP_REMOVED lines=29> */
	.type		__unnamed_1,@object
	.size		__unnamed_1,(__unnamed_3 - __unnamed_1)
__unnamed_1:
        /* <DEDUP_REMOVED lines=29> */
        /*08f0*/ 	.byte	0x00
	.type		__unnamed_3,@object
	.size		__unnamed_3,(.L_2 - __unnamed_3)
__unnamed_3:
        /* <DEDUP_REMOVED lines=30> */
.L_2:


//--------------------- .nv.shared._ZN7cutlass13device_kernelIN5flash11enable_sm90INS1_16FlashAttnFwdSm90INS1_25CollectiveMainloopFwdSm90ILi2EN4cute5tupleIJNS5_1CILi1EEES8_S8_EEENS6_IJNS7_ILi192EEENS7_ILi160EEENS7_ILi64EEEEEELi64ENS_12float_e4m3_tEfNS_4arch4Sm90ELb0ELb0ELb0ELb0ELb0ELb0ELb0ELb1ELb1ELb1ELb1ELb0EEENS1_21CollectiveEpilogueFwdINS6_IJSA_SC_SB_EEES9_NS_10bfloat16_tESG_Li384ELb0ELb1ELb1ELb1EEENS1_19SingleTileSchedulerILb0ELb1ELb1ELi192EEEEEEEEEvNT_6ParamsE --------------------------
	.section	.nv.shared._ZN7cutlass13device_kernelIN5flash11enable_sm90INS1_16FlashAttnFwdSm90INS1_25CollectiveMainloopFwdSm90ILi2EN4cute5tupleIJNS5_1CILi1EEES8_S8_EEENS6_IJNS7_ILi192EEENS7_ILi160EEENS7_ILi64EEEEEELi64ENS_12float_e4m3_tEfNS_4arch4Sm90ELb0ELb0ELb0ELb0ELb0ELb0ELb0ELb1ELb1ELb1ELb1ELb0EEENS1_21CollectiveEpilogueFwdINS6_IJSA_SC_SB_EEES9_NS_10bfloat16_tESG_Li384ELb0ELb1ELb1ELb1EEENS1_19SingleTileSchedulerILb0ELb1ELb1ELi192EEEEEEEEEvNT_6ParamsE,"aw",@nobits
	.sectionflags	@""
	.align	16
	.zero		1024


//--------------------- .nv.shared.reserved.0     --------------------------
	.section	.nv.shared.reserved.0,"aw",@nobits
	.weak		__nv_reservedSMEM_offset_0_alias
	.size		__nv_reservedSMEM_offset_0_alias, 0, 0
	.other		__nv_reservedSMEM_offset_0_alias,@"STO_CUDA_RESERVED_SHARED STV_DEFAULT"
__nv_reservedSMEM_offset_0_alias:
	.zero		0


//--------------------- .nv.global                --------------------------
	.section	.nv.global,"aw",@nobits
.nv.global:
	.type		_ZN71_INTERNAL_7ffc3415_35_flash_fwd_hdim64_e4m3_split_sm90_cu_61719c98_47954cute1_E,@object
	.size		_ZN71_INTERNAL_7ffc3415_35_flash_fwd_hdim64_e4m3_split_sm90_cu_61719c98_47954cute1_E,(_ZN71_INTERNAL_7ffc3415_35_flash_fwd_hdim64_e4m3_split_sm90_cu_61719c98_47954cuda3std3__45__cpo6cbeginE - _ZN71_INTERNAL_7ffc3415_35_flash_fwd_hdim64_e4m3_split_sm90_cu_61719c98_47954cute1_E)
_ZN71_INTERNAL_7ffc3415_35_flash_fwd_hdim64_e4m3_split_sm90_cu_61719c98_47954cute1_E:
	.zero		1
	.type		_ZN71_INTERNAL_7ffc3415_35_flash_fwd_hdim64_e4m3_split_sm90_cu_61719c98_47954cuda3std3__45__cpo6cbeginE,@object
	.size		_ZN71_INTERNAL_7ffc3415_35_flash_fwd_hdim64_e4m3_split_sm90_cu_61719c98_47954cuda3std3__45__cpo6cbeginE,(_ZN71_INTERNAL_7ffc3415_35_flash_fwd_hdim64_e4m3_split_sm90_cu_61719c98_47954cuda3std3__48in_placeE - _ZN71_INTERNAL_7ffc3415_35_flash_fwd_hdim64_e4m3_split_sm90_cu_61719c98_47954cuda3std3__45__cpo6cbeginE)
_ZN71_INTERNAL_7ffc3415_35_flash_fwd_hdim64_e4m3_split_sm90_cu_61719c98_47954cuda3std3__45__cpo6cbeginE:
	.zero		1
	.type		_ZN71_INTERNAL_7ffc3415_35_flash_fwd_hdim64_e4m3_split_sm90_cu_61719c98_47954cuda3std3__48in_placeE,@object
	.size		_ZN71_INTERNAL_7ffc3415_35_flash_fwd_hdim64_e4m3_split_sm90_cu_61719c98_47954cuda3std3__48in_placeE,(_ZN71_INTERNAL_7ffc3415_35_flash_fwd_hdim64_e4m3_split_sm90_cu_61719c98_47954cuda3std6ranges3__45__cpo9iter_moveE - _ZN71_INTERNAL_7ffc3415_35_flash_fwd_hdim64_e4m3_split_sm90_cu_61719c98_47954cuda3std3__48in_placeE)
_ZN71_INTERNAL_7ffc3415_35_flash_fwd_hdim64_e4m3_split_sm90_cu_61719c98_47954cuda3std3__48in_placeE:
	.zero		1
	.type		_ZN71_INTERNAL_7ffc3415_35_flash_fwd_hdim64_e4m3_split_sm90_cu_61719c98_47954cuda3std6ranges3__45__cpo9iter_moveE,@object
	.size		_ZN71_INTERNAL_7ffc3415_35_flash_fwd_hdim64_e4m3_split_sm90_cu_61719c98_47954cuda3std6ranges3__45__cpo9iter_moveE,(_ZN71_INTERNAL_7ffc3415_35_flash_fwd_hdim64_e4m3_split_sm90_cu_61719c98_47954cuda3std3__45__cpo5beginE - _ZN71_INTERNAL_7ffc3415_35_flash_fwd_hdim64_e4m3_split_sm90_cu_61719c98_47954cuda3std6ranges3__45__cpo9iter_moveE)
_ZN71_INTERNAL_7ffc3415_35_flash_fwd_hdim64_e4m3_split_sm90_cu_61719c98_47954cuda3std6ranges3__45__cpo9iter_moveE:
	.zero		1
	.type		_ZN71_INTERNAL_7ffc3415_35_flash_fwd_hdim64_e4m3_split_sm90_cu_61719c98_47954cuda3std3__45__cpo5beginE,@object
	.size		_ZN71_INTERNAL_7ffc3415_35_flash_fwd_hdim64_e4m3_split_sm90_cu_61719c98_47954cuda3std3__45__cpo5beginE,(_ZN71_INTERNAL_7ffc3415_35_flash_fwd_hdim64_e4m3_split_sm90_cu_61719c98_47954cuda3std3__473_GLOBAL__N__7ffc3415_35_flash_fwd_hdim64_e4m3_split_sm90_cu_61719c98_47956ignoreE - _ZN71_INTERNAL_7ffc3415_35_flash_fwd_hdim64_e4m3_split_sm90_cu_61719c98_47954cuda3std3__45__cpo5beginE)
_ZN71_INTERNAL_7ffc3415_35_flash_fwd_hdim64_e4m3_split_sm90_cu_61719c98_47954cuda3std3__45__cpo5beginE:
	.zero		1
	.type		_ZN71_INTERNAL_7ffc3415_35_flash_fwd_hdim64_e4m3_split_sm90_cu_61719c98_47954cuda3std3__473_GLOBAL__N__7ffc3415_35_flash_fwd_hdim64_e4m3_split_sm90_cu_61719c98_47956ignoreE,@object
	.size		_ZN71_INTERNAL_7ffc3415_35_flash_fwd_hdim64_e4m3_split_sm90_cu_61719c98_47954cuda3std3__473_GLOBAL__N__7ffc3415_35_flash_fwd_hdim64_e4m3_split_sm90_cu_61719c98_47956ignoreE,(_ZN71_INTERNAL_7ffc3415_35_flash_fwd_hdim64_e4m3_split_sm90_cu_61719c98_47954cute7productE - _ZN71_INTERNAL_7ffc3415_35_flash_fwd_hdim64_e4m3_split_sm90_cu_61719c98_47954cuda3std3__473_GLOBAL__N__7ffc3415_35_flash_fwd_hdim64_e4m3_split_sm90_cu_61719c98_47956ignoreE)
_ZN71_INTERNAL_7ffc3415_35_flash_fwd_hdim64_e4m3_split_sm90_cu_61719c98_47954cuda3std3__473_GLOBAL__N__7ffc3415_35_flash_fwd_hdim64_e4m3_split_sm90_cu_61719c98_47956ignoreE:
	.zero		1
	.type		_ZN71_INTERNAL_7ffc3415_35_flash_fwd_hdim64_e4m3_split_sm90_cu_61719c98_47954cute7productE,@object
	.size		_ZN71_INTERNAL_7ffc3415_35_flash_fwd_hdim64_e4m3_split_sm90_cu_61719c98_47954cute7productE,(_ZN71_INTERNAL_7ffc3415_35_flash_fwd_hdim64_e4m3_split_sm90_cu_61719c98_47954cuda3std3__45__cpo3endE - _ZN71_INTERNAL_7ffc3415_35_flash_fwd_hdim64_e4m3_split_sm90_cu_61719c98_47954cute7productE)
_ZN71_INTERNAL_7ffc3415_35_flash_fwd_hdim64_e4m3_split_sm90_cu_61719c98_47954cute7productE:
	.zero		1
	.type		_ZN71_INTERNAL_7ffc3415_35_flash_fwd_hdim64_e4m3_split_sm90_cu_61719c98_47954cuda3std3__45__cpo3endE,@object
	.size		_ZN71_INTERNAL_7ffc3415_35_flash_fwd_hdim64_e4m3_split_sm90_cu_61719c98_47954cuda3std3__45__cpo3endE,(_ZN71_INTERNAL_7ffc3415_35_flash_fwd_hdim64_e4m3_split_sm90_cu_61719c98_47954cuda3std3__419piecewise_constructE - _ZN71_INTERNAL_7ffc3415_35_flash_fwd_hdim64_e4m3_split_sm90_cu_61719c98_47954cuda3std3__45__cpo3endE)
_ZN71_INTERNAL_7ffc3415_35_flash_fwd_hdim64_e4m3_split_sm90_cu_61719c98_47954cuda3std3__45__cpo3endE:
	.zero		1
	.type		_ZN71_INTERNAL_7ffc3415_35_flash_fwd_hdim64_e4m3_split_sm90_cu_61719c98_47954cuda3std3__419piecewise_constructE,@object
	.size		_ZN71_INTERNAL_7ffc3415_35_flash_fwd_hdim64_e4m3_split_sm90_cu_61719c98_47954cuda3std3__419piecewise_constructE,(_ZN71_INTERNAL_7ffc3415_35_flash_fwd_hdim64_e4m3_split_sm90_cu_61719c98_47954cuda3std3__45__cpo4cendE - _ZN71_INTERNAL_7ffc3415_35_flash_fwd_hdim64_e4m3_split_sm90_cu_61719c98_47954cuda3std3__419piecewise_constructE)
_ZN71_INTERNAL_7ffc3415_35_flash_fwd_hdim64_e4m3_split_sm90_cu_61719c98_47954cuda3std3__419piecewise_constructE:
	.zero		1
	.type		_ZN71_INTERNAL_7ffc3415_35_flash_fwd_hdim64_e4m3_split_sm90_cu_61719c98_47954cuda3std3__45__cpo4cendE,@object
	.size		_ZN71_INTERNAL_7ffc3415_35_flash_fwd_hdim64_e4m3_split_sm90_cu_61719c98_47954cuda3std3__45__cpo4cendE,(_ZN71_INTERNAL_7ffc3415_35_flash_fwd_hdim64_e4m3_split_sm90_cu_61719c98_47954cuda3std6ranges3__45__cpo4swapE - _ZN71_INTERNAL_7ffc3415_35_flash_fwd_hdim64_e4m3_split_sm90_cu_61719c98_47954cuda3std3__45__cpo4cendE)
_ZN71_INTERNAL_7ffc3415_35_flash_fwd_hdim64_e4m3_split_sm90_cu_61719c98_47954cuda3std3__45__cpo4cendE:
	.zero		1
	.type		_ZN71_INTERNAL_7ffc3415_35_flash_fwd_hdim64_e4m3_split_sm90_cu_61719c98_47954cuda3std6ranges3__45__cpo4swapE,@object
	.size		_ZN71_INTERNAL_7ffc3415_35_flash_fwd_hdim64_e4m3_split_sm90_cu_61719c98_47954cuda3std6ranges3__45__cpo4swapE,(.L_14 - _ZN71_INTERNAL_7ffc3415_35_flash_fwd_hdim64_e4m3_split_sm90_cu_61719c98_47954cuda3std6ranges3__45__cpo4swapE)
_ZN71_INTERNAL_7ffc3415_35_flash_fwd_hdim64_e4m3_split_sm90_cu_61719c98_47954cuda3std6ranges3__45__cpo4swapE:
	.zero		1
.L_14:


//--------------------- .nv.shared._ZN7cutlass13device_kernelIN5flash11enable_sm90INS1_16FlashAttnFwdSm90INS1_25CollectiveMainloopFwdSm90ILi2EN4cute5tupleIJNS5_1CILi1EEES8_S8_EEENS6_IJNS7_ILi192EEENS7_ILi160EEENS7_ILi64EEEEEELi64ENS_12float_e4m3_tEfNS_4arch4Sm90ELb0ELb0ELb0ELb1ELb0ELb0ELb0ELb1ELb1ELb1ELb1ELb0EEENS1_21CollectiveEpilogueFwdINS6_IJSA_SC_SB_EEES9_NS_10bfloat16_tESG_Li384ELb1ELb1ELb1ELb1EEENS1_36VarlenDynamicPersistentTileSchedulerILi192ELi160ELi384ELi128ELb1ELb1ELb1ELb0ELb1ELb1EEEEEEEEEvNT_6ParamsE --------------------------
	.section	.nv.shared._ZN7cutlass13device_kernelIN5flash11enable_sm90INS1_16FlashAttnFwdSm90INS1_25CollectiveMainloopFwdSm90ILi2EN4cute5tupleIJNS5_1CILi1EEES8_S8_EEENS6_IJNS7_ILi192EEENS7_ILi160EEENS7_ILi64EEEEEELi64ENS_12float_e4m3_tEfNS_4arch4Sm90ELb0ELb0ELb0ELb1ELb0ELb0ELb0ELb1ELb1ELb1ELb1ELb0EEENS1_21CollectiveEpilogueFwdINS6_IJSA_SC_SB_EEES9_NS_10bfloat16_tESG_Li384ELb1ELb1ELb1ELb1EEENS1_36VarlenDynamicPersistentTileSchedulerILi192ELi160ELi384ELi128ELb1ELb1ELb1ELb0ELb1ELb1EEEEEEEEEvNT_6ParamsE,"aw",@nobits
	.sectionflags	@""
	.align	16
	.zero		1024


//--------------------- .nv.shared._ZN7cutlass13device_kernelIN5flash11enable_sm90INS1_16FlashAttnFwdSm90INS1_25CollectiveMainloopFwdSm90ILi2EN4cute5tupleIJNS5_1CILi1EEES8_S8_EEENS6_IJNS7_ILi192EEENS7_ILi160EEENS7_ILi64EEEEEELi64ENS_12float_e4m3_tEfNS_4arch4Sm90ELb0ELb0ELb0ELb1ELb0ELb1ELb0ELb1ELb1ELb1ELb1ELb0EEENS1_21CollectiveEpilogueFwdINS6_IJSA_SC_SB_EEES9_NS_10bfloat16_tESG_Li384ELb1ELb1ELb1ELb1EEENS1_36VarlenDynamicPersistentTileSchedulerILi192ELi160ELi384ELi128ELb1ELb1ELb1ELb0ELb1ELb1EEEEEEEEEvNT_6ParamsE --------------------------
	.section	.nv.shared._ZN7cutlass13device_kernelIN5flash11enable_sm90INS1_16FlashAttnFwdSm90INS1_25CollectiveMainloopFwdSm90ILi2EN4cute5tupleIJNS5_1CILi1EEES8_S8_EEENS6_IJNS7_ILi192EEENS7_ILi160EEENS7_ILi64EEEEEELi64ENS_12float_e4m3_tEfNS_4arch4Sm90ELb0ELb0ELb0ELb1ELb0ELb1ELb0ELb1ELb1ELb1ELb1ELb0EEENS1_21CollectiveEpilogueFwdINS6_IJSA_SC_SB_EEES9_NS_10bfloat16_tESG_Li384ELb1ELb1ELb1ELb1EEENS1_36VarlenDynamicPersistentTileSchedulerILi192ELi160ELi384ELi128ELb1ELb1ELb1ELb0ELb1ELb1EEEEEEEEEvNT_6ParamsE,"aw",@nobits
	.sectionflags	@""
	.align	16
	.zero		1024


//--------------------- .nv.shared._ZN7cutlass13device_kernelIN5flash11enable_sm90INS1_16FlashAttnFwdSm90INS1_25CollectiveMainloopFwdSm90ILi2EN4cute5tupleIJNS5_1CILi1EEES8_S8_EEENS6_IJNS7_ILi192EEENS7_ILi160EEENS7_ILi64EEEEEELi64ENS_12float_e4m3_tEfNS_4arch4Sm90ELb0ELb1ELb0ELb0ELb0ELb0ELb0ELb1ELb1ELb1ELb1ELb0EEENS1_21CollectiveEpilogueFwdINS6_IJSA_SC_SB_EEES9_NS_10bfloat16_tESG_Li384ELb0ELb1ELb1ELb1EEENS1_19SingleTileSchedulerILb0ELb1ELb1ELi192EEEEEEEEEvNT_6ParamsE --------------------------
	.section	.nv.shared._ZN7cutlass13device_kernelIN5flash11enable_sm90INS1_16FlashAttnFwdSm90INS1_25CollectiveMainloopFwdSm90ILi2EN4cute5tupleIJNS5_1CILi1EEES8_S8_EEENS6_IJNS7_ILi192EEENS7_ILi160EEENS7_ILi64EEEEEELi64ENS_12float_e4m3_tEfNS_4arch4Sm90ELb0ELb1ELb0ELb0ELb0ELb0ELb0ELb1ELb1ELb1ELb1ELb0EEENS1_21CollectiveEpilogueFwdINS6_IJSA_SC_SB_EEES9_NS_10bfloat16_tESG_Li384ELb0ELb1ELb1ELb1EEENS1_19SingleTileSchedulerILb0ELb1ELb1ELi192EEEEEEEEEvNT_6ParamsE,"aw",@nobits
	.sectionflags	@""
	.align	16
	.zero		1024


//--------------------- .nv.shared._ZN7cutlass13device_kernelIN5flash11enable_sm90INS1_16FlashAttnFwdSm90INS1_25CollectiveMainloopFwdSm90ILi2EN4cute5tupleIJNS5_1CILi1EEES8_S8_EEENS6_IJNS7_ILi192EEENS7_ILi160EEENS7_ILi64EEEEEELi64ENS_12float_e4m3_tEfNS_4arch4Sm90ELb0ELb1ELb0ELb1ELb0ELb0ELb0ELb1ELb1ELb1ELb1ELb0EEENS1_21CollectiveEpilogueFwdINS6_IJSA_SC_SB_EEES9_NS_10bfloat16_tESG_Li384ELb1ELb1ELb1ELb1EEENS1_36VarlenDynamicPersistentTileSchedulerILi192ELi160ELi384ELi128ELb1ELb1ELb1ELb1ELb0ELb1EEEEEEEEEvNT_6ParamsE --------------------------
	.section	.nv.shared._ZN7cutlass13device_kernelIN5flash11enable_sm90INS1_16FlashAttnFwdSm90INS1_25CollectiveMainloopFwdSm90ILi2EN4cute5tupleIJNS5_1CILi1EEES8_S8_EEENS6_IJNS7_ILi192EEENS7_ILi160EEENS7_ILi64EEEEEELi64ENS_12float_e4m3_tEfNS_4arch4Sm90ELb0ELb1ELb0ELb1ELb0ELb0ELb0ELb1ELb1ELb1ELb1ELb0EEENS1_21CollectiveEpilogueFwdINS6_IJSA_SC_SB_EEES9_NS_10bfloat16_tESG_Li384ELb1ELb1ELb1ELb1EEENS1_36VarlenDynamicPersistentTileSchedulerILi192ELi160ELi384ELi128ELb1ELb1ELb1ELb1ELb0ELb1EEEEEEEEEvNT_6ParamsE,"aw",@nobits
	.sectionflags	@""
	.align	16
	.zero		1024


//--------------------- .nv.shared._ZN7cutlass13device_kernelIN5flash11enable_sm90INS1_16FlashAttnFwdSm90INS1_25CollectiveMainloopFwdSm90ILi2EN4cute5tupleIJNS5_1CILi1EEES8_S8_EEENS6_IJNS7_ILi192EEENS7_ILi160EEENS7_ILi64EEEEEELi64ENS_12float_e4m3_tEfNS_4arch4Sm90ELb0ELb1ELb0ELb1ELb0ELb1ELb0ELb1ELb1ELb1ELb1ELb0EEENS1_21CollectiveEpilogueFwdINS6_IJSA_SC_SB_EEES9_NS_10bfloat16_tESG_Li384ELb1ELb1ELb1ELb1EEENS1_36VarlenDynamicPersistentTileSchedulerILi192ELi160ELi384ELi128ELb1ELb1ELb1ELb1ELb0ELb1EEEEEEEEEvNT_6ParamsE --------------------------
	.section	.nv.shared._ZN7cutlass13device_kernelIN5flash11enable_sm90INS1_16FlashAttnFwdSm90INS1_25CollectiveMainloopFwdSm90ILi2EN4cute5tupleIJNS5_1CILi1EEES8_S8_EEENS6_IJNS7_ILi192EEENS7_ILi160EEENS7_ILi64EEEEEELi64ENS_12float_e4m3_tEfNS_4arch4Sm90ELb0ELb1ELb0ELb1ELb0ELb1ELb0ELb1ELb1ELb1ELb1ELb0EEENS1_21CollectiveEpilogueFwdINS6_IJSA_SC_SB_EEES9_NS_10bfloat16_tESG_Li384ELb1ELb1ELb1ELb1EEENS1_36VarlenDynamicPersistentTileSchedulerILi192ELi160ELi384ELi128ELb1ELb1ELb1ELb1ELb0ELb1EEEEEEEEEvNT_6ParamsE,"aw",@nobits
	.sectionflags	@""
	.align	16
	.zero		1024


//--------------------- .nv.shared._ZN7cutlass13device_kernelIN5flash11enable_sm90INS1_16FlashAttnFwdSm90INS1_25CollectiveMainloopFwdSm90ILi2EN4cute5tupleIJNS5_1CILi1EEES8_S8_EEENS6_IJNS7_ILi192EEENS7_ILi160EEENS7_ILi64EEEEEELi64ENS_12float_e4m3_tEfNS_4arch4Sm90ELb1ELb0ELb0ELb0ELb0ELb0ELb0ELb1ELb1ELb1ELb1ELb0EEENS1_21CollectiveEpilogueFwdINS6_IJSA_SC_SB_EEES9_NS_10bfloat16_tESG_Li384ELb0ELb1ELb1ELb1EEENS1_19SingleTileSchedulerILb0ELb1ELb1ELi192EEEEEEEEEvNT_6ParamsE --------------------------
	.section	.nv.shared._ZN7cutlass13device_kernelIN5flash11enable_sm90INS1_16FlashAttnFwdSm90INS1_25CollectiveMainloopFwdSm90ILi2EN4cute5tupleIJNS5_1CILi1EEES8_S8_EEENS6_IJNS7_ILi192EEENS7_ILi160EEENS7_ILi64EEEEEELi64ENS_12float_e4m3_tEfNS_4arch4Sm90ELb1ELb0ELb0ELb0ELb0ELb0ELb0ELb1ELb1ELb1ELb1ELb0EEENS1_21CollectiveEpilogueFwdINS6_IJSA_SC_SB_EEES9_NS_10bfloat16_tESG_Li384ELb0ELb1ELb1ELb1EEENS1_19SingleTileSchedulerILb0ELb1ELb1ELi192EEEEEEEEEvNT_6ParamsE,"aw",@nobits
	.sectionflags	@""
	.align	16
	.zero		1024


//--------------------- .nv.shared._ZN7cutlass13device_kernelIN5flash11enable_sm90INS1_16FlashAttnFwdSm90INS1_25CollectiveMainloopFwdSm90ILi2EN4cute5tupleIJNS5_1CILi1EEES8_S8_EEENS6_IJNS7_ILi192EEENS7_ILi160EEENS7_ILi64EEEEEELi64ENS_12float_e4m3_tEfNS_4arch4Sm90ELb1ELb0ELb0ELb1ELb0ELb0ELb0ELb1ELb1ELb1ELb1ELb0EEENS1_21CollectiveEpilogueFwdINS6_IJSA_SC_SB_EEES9_NS_10bfloat16_tESG_Li384ELb1ELb1ELb1ELb1EEENS1_36VarlenDynamicPersistentTileSchedulerILi192ELi160ELi384ELi128ELb1ELb1ELb1ELb1ELb1ELb1EEEEEEEEEvNT_6ParamsE --------------------------
	.section	.nv.shared._ZN7cutlass13device_kernelIN5flash11enable_sm90INS1_16FlashAttnFwdSm90INS1_25CollectiveMainloopFwdSm90ILi2EN4cute5tupleIJNS5_1CILi1EEES8_S8_EEENS6_IJNS7_ILi192EEENS7_ILi160EEENS7_ILi64EEEEEELi64ENS_12float_e4m3_tEfNS_4arch4Sm90ELb1ELb0ELb0ELb1ELb0ELb0ELb0ELb1ELb1ELb1ELb1ELb0EEENS1_21CollectiveEpilogueFwdINS6_IJSA_SC_SB_EEES9_NS_10bfloat16_tESG_Li384ELb1ELb1ELb1ELb1EEENS1_36VarlenDynamicPersistentTileSchedulerILi192ELi160ELi384ELi128ELb1ELb1ELb1ELb1ELb1ELb1EEEEEEEEEvNT_6ParamsE,"aw",@nobits
	.sectionflags	@""
	.align	16
	.zero		1024


//--------------------- .nv.shared._ZN7cutlass13device_kernelIN5flash11enable_sm90INS1_16FlashAttnFwdSm90INS1_25CollectiveMainloopFwdSm90ILi2EN4cute5tupleIJNS5_1CILi1EEES8_S8_EEENS6_IJNS7_ILi192EEENS7_ILi160EEENS7_ILi64EEEEEELi64ENS_12float_e4m3_tEfNS_4arch4Sm90ELb1ELb0ELb0ELb1ELb0ELb1ELb0ELb1ELb1ELb1ELb1ELb0EEENS1_21CollectiveEpilogueFwdINS6_IJSA_SC_SB_EEES9_NS_10bfloat16_tESG_Li384ELb1ELb1ELb1ELb1EEENS1_36VarlenDynamicPersistentTileSchedulerILi192ELi160ELi384ELi128ELb1ELb1ELb1ELb1ELb1ELb1EEEEEEEEEvNT_6ParamsE --------------------------
	.section	.nv.shared._ZN7cutlass13device_kernelIN5flash11enable_sm90INS1_16FlashAttnFwdSm90INS1_25CollectiveMainloopFwdSm90ILi2EN4cute5tupleIJNS5_1CILi1EEES8_S8_EEENS6_IJNS7_ILi192EEENS7_ILi160EEENS7_ILi64EEEEEELi64ENS_12float_e4m3_tEfNS_4arch4Sm90ELb1ELb0ELb0ELb1ELb0ELb1ELb0ELb1ELb1ELb1ELb1ELb0EEENS1_21CollectiveEpilogueFwdINS6_IJSA_SC_SB_EEES9_NS_10bfloat16_tESG_Li384ELb1ELb1ELb1ELb1EEENS1_36VarlenDynamicPersistentTileSchedulerILi192ELi160ELi384ELi128ELb1ELb1ELb1ELb1ELb1ELb1EEEEEEEEEvNT_6ParamsE,"aw",@nobits
	.sectionflags	@""
	.align	16
	.zero		1024


//--------------------- .nv.constant0._ZN7cutlass13device_kernelIN5flash11enable_sm90INS1_16FlashAttnFwdSm90INS1_25CollectiveMainloopFwdSm90ILi2EN4cute5tupleIJNS5_1CILi1EEES8_S8_EEENS6_IJNS7_ILi192EEENS7_ILi160EEENS7_ILi64EEEEEELi64ENS_12float_e4m3_tEfNS_4arch4Sm90ELb0ELb0ELb0ELb0ELb0ELb0ELb0ELb1ELb1ELb1ELb1ELb0EEENS1_21CollectiveEpilogueFwdINS6_IJSA_SC_SB_EEES9_NS_10bfloat16_tESG_Li384ELb0ELb1ELb1ELb1EEENS1_19SingleTileSchedulerILb0ELb1ELb1ELi192EEEEEEEEEvNT_6ParamsE --------------------------
	.section	.nv.constant0._ZN7cutlass13device_kernelIN5flash11enable_sm90INS1_16FlashAttnFwdSm90INS1_25CollectiveMainloopFwdSm90ILi2EN4cute5tupleIJNS5_1CILi1EEES8_S8_EEENS6_IJNS7_ILi192EEENS7_ILi160EEENS7_ILi64EEEEEELi64ENS_12float_e4m3_tEfNS_4arch4Sm90ELb0ELb0ELb0ELb0ELb0ELb0ELb0ELb1ELb1ELb1ELb1ELb0EEENS1_21CollectiveEpilogueFwdINS6_IJSA_SC_SB_EEES9_NS_10bfloat16_tESG_Li384ELb0ELb1ELb1ELb1EEENS1_19SingleTileSchedulerILb0ELb1ELb1ELi192EEEEEEEEEvNT_6ParamsE,"a",@progbits
	.sectionflags	@""
	.align	4
.nv.constant0._ZN7cutlass13device_kernelIN5flash11enable_sm90INS1_16FlashAttnFwdSm90INS1_25CollectiveMainloopFwdSm90ILi2EN4cute5tupleIJNS5_1CILi1EEES8_S8_EEENS6_IJNS7_ILi192EEENS7_ILi160EEENS7_ILi64EEEEEELi64ENS_12float_e4m3_tEfNS_4arch4Sm90ELb0ELb0ELb0ELb0ELb0ELb0ELb0ELb1ELb1ELb1ELb1ELb0EEENS1_21CollectiveEpilogueFwdINS6_IJSA_SC_SB_EEES9_NS_10bfloat16_tESG_Li384ELb0ELb1ELb1ELb1EEENS1_19SingleTileSchedulerILb0ELb1ELb1ELi192EEEEEEEEEvNT_6ParamsE:
	.zero		3200


//--------------------- .nv.constant0._ZN7cutlass13device_kernelIN5flash11enable_sm90INS1_16FlashAttnFwdSm90INS1_25CollectiveMainloopFwdSm90ILi2EN4cute5tupleIJNS5_1CILi1EEES8_S8_EEENS6_IJNS7_ILi192EEENS7_ILi160EEENS7_ILi64EEEEEELi64ENS_12float_e4m3_tEfNS_4arch4Sm90ELb0ELb0ELb0ELb1ELb0ELb0ELb0ELb1ELb1ELb1ELb1ELb0EEENS1_21CollectiveEpilogueFwdINS6_IJSA_SC_SB_EEES9_NS_10bfloat16_tESG_Li384ELb1ELb1ELb1ELb1EEENS1_36VarlenDynamicPersistentTileSchedulerILi192ELi160ELi384ELi128ELb1ELb1ELb1ELb0ELb1ELb1EEEEEEEEEvNT_6ParamsE --------------------------
	.section	.nv.constant0._ZN7cutlass13device_kernelIN5flash11enable_sm90INS1_16FlashAttnFwdSm90INS1_25CollectiveMainloopFwdSm90ILi2EN4cute5tupleIJNS5_1CILi1EEES8_S8_EEENS6_IJNS7_ILi192EEENS7_ILi160EEENS7_ILi64EEEEEELi64ENS_12float_e4m3_tEfNS_4arch4Sm90ELb0ELb0ELb0ELb1ELb0ELb0ELb0ELb1ELb1ELb1ELb1ELb0EEENS1_21CollectiveEpilogueFwdINS6_IJSA_SC_SB_EEES9_NS_10bfloat16_tESG_Li384ELb1ELb1ELb1ELb1EEENS1_36VarlenDynamicPersistentTileSchedulerILi192ELi160ELi384ELi128ELb1ELb1ELb1ELb0ELb1ELb1EEEEEEEEEvNT_6ParamsE,"a",@progbits
	.sectionflags	@""
	.align	4
.nv.constant0._ZN7cutlass13device_kernelIN5flash11enable_sm90INS1_16FlashAttnFwdSm90INS1_25CollectiveMainloopFwdSm90ILi2EN4cute5tupleIJNS5_1CILi1EEES8_S8_EEENS6_IJNS7_ILi192EEENS7_ILi160EEENS7_ILi64EEEEEELi64ENS_12float_e4m3_tEfNS_4arch4Sm90ELb0ELb0ELb0ELb1ELb0ELb0ELb0ELb1ELb1ELb1ELb1ELb0EEENS1_21CollectiveEpilogueFwdINS6_IJSA_SC_SB_EEES9_NS_10bfloat16_tESG_Li384ELb1ELb1ELb1ELb1EEENS1_36VarlenDynamicPersistentTileSchedulerILi192ELi160ELi384ELi128ELb1ELb1ELb1ELb0ELb1ELb1EEEEEEEEEvNT_6ParamsE:
	.zero		3328


//--------------------- .nv.constant0._ZN7cutlass13device_kernelIN5flash11enable_sm90INS1_16FlashAttnFwdSm90INS1_25CollectiveMainloopFwdSm90ILi2EN4cute5tupleIJNS5_1CILi1EEES8_S8_EEENS6_IJNS7_ILi192EEENS7_ILi160EEENS7_ILi64EEEEEELi64ENS_12float_e4m3_tEfNS_4arch4Sm90ELb0ELb0ELb0ELb1ELb0ELb1ELb0ELb1ELb1ELb1ELb1ELb0EEENS1_21CollectiveEpilogueFwdINS6_IJSA_SC_SB_EEES9_NS_10bfloat16_tESG_Li384ELb1ELb1ELb1ELb1EEENS1_36VarlenDynamicPersistentTileSchedulerILi192ELi160ELi384ELi128ELb1ELb1ELb1ELb0ELb1ELb1EEEEEEEEEvNT_6ParamsE --------------------------
	.section	.nv.constant0._ZN7cutlass13device_kernelIN5flash11enable_sm90INS1_16FlashAttnFwdSm90INS1_25CollectiveMainloopFwdSm90ILi2EN4cute5tupleIJNS5_1CILi1EEES8_S8_EEENS6_IJNS7_ILi192EEENS7_ILi160EEENS7_ILi64EEEEEELi64ENS_12float_e4m3_tEfNS_4arch4Sm90ELb0ELb0ELb0ELb1ELb0ELb1ELb0ELb1ELb1ELb1ELb1ELb0EEENS1_21CollectiveEpilogueFwdINS6_IJSA_SC_SB_EEES9_NS_10bfloat16_tESG_Li384ELb1ELb1ELb1ELb1EEENS1_36VarlenDynamicPersistentTileSchedulerILi192ELi160ELi384ELi128ELb1ELb1ELb1ELb0ELb1ELb1EEEEEEEEEvNT_6ParamsE,"a",@progbits
	.sectionflags	@""
	.align	4
.nv.constant0._ZN7cutlass13device_kernelIN5flash11enable_sm90INS1_16FlashAttnFwdSm90INS1_25CollectiveMainloopFwdSm90ILi2EN4cute5tupleIJNS5_1CILi1EEES8_S8_EEENS6_IJNS7_ILi192EEENS7_ILi160EEENS7_ILi64EEEEEELi64ENS_12float_e4m3_tEfNS_4arch4Sm90ELb0ELb0ELb0ELb1ELb0ELb1ELb0ELb1ELb1ELb1ELb1ELb0EEENS1_21CollectiveEpilogueFwdINS6_IJSA_SC_SB_EEES9_NS_10bfloat16_tESG_Li384ELb1ELb1ELb1ELb1EEENS1_36VarlenDynamicPersistentTileSchedulerILi192ELi160ELi384ELi128ELb1ELb1ELb1ELb0ELb1ELb1EEEEEEEEEvNT_6ParamsE:
	.zero		3328


//--------------------- .nv.constant0._ZN7cutlass13device_kernelIN5flash11enable_sm90INS1_16FlashAttnFwdSm90INS1_25CollectiveMainloopFwdSm90ILi2EN4cute5tupleIJNS5_1CILi1EEES8_S8_EEENS6_IJNS7_ILi192EEENS7_ILi160EEENS7_ILi64EEEEEELi64ENS_12float_e4m3_tEfNS_4arch4Sm90ELb0ELb1ELb0ELb0ELb0ELb0ELb0ELb1ELb1ELb1ELb1ELb0EEENS1_21CollectiveEpilogueFwdINS6_IJSA_SC_SB_EEES9_NS_10bfloat16_tESG_Li384ELb0ELb1ELb1ELb1EEENS1_19SingleTileSchedulerILb0ELb1ELb1ELi192EEEEEEEEEvNT_6ParamsE --------------------------
	.section	.nv.constant0._ZN7cutlass13device_kernelIN5flash11enable_sm90INS1_16FlashAttnFwdSm90INS1_25CollectiveMainloopFwdSm90ILi2EN4cute5tupleIJNS5_1CILi1EEES8_S8_EEENS6_IJNS7_ILi192EEENS7_ILi160EEENS7_ILi64EEEEEELi64ENS_12float_e4m3_tEfNS_4arch4Sm90ELb0ELb1ELb0ELb0ELb0ELb0ELb0ELb1ELb1ELb1ELb1ELb0EEENS1_21CollectiveEpilogueFwdINS6_IJSA_SC_SB_EEES9_NS_10bfloat16_tESG_Li384ELb0ELb1ELb1ELb1EEENS1_19SingleTileSchedulerILb0ELb1ELb1ELi192EEEEEEEEEvNT_6ParamsE,"a",@progbits
	.sectionflags	@""
	.align	4
.nv.constant0._ZN7cutlass13device_kernelIN5flash11enable_sm90INS1_16FlashAttnFwdSm90INS1_25CollectiveMainloopFwdSm90ILi2EN4cute5tupleIJNS5_1CILi1EEES8_S8_EEENS6_IJNS7_ILi192EEENS7_ILi160EEENS7_ILi64EEEEEELi64ENS_12float_e4m3_tEfNS_4arch4Sm90ELb0ELb1ELb0ELb0ELb0ELb0ELb0ELb1ELb1ELb1ELb1ELb0EEENS1_21CollectiveEpilogueFwdINS6_IJSA_SC_SB_EEES9_NS_10bfloat16_tESG_Li384ELb0ELb1ELb1ELb1EEENS1_19SingleTileSchedulerILb0ELb1ELb1ELi192EEEEEEEEEvNT_6ParamsE:
	.zero		3200


//--------------------- .nv.constant0._ZN7cutlass13device_kernelIN5flash11enable_sm90INS1_16FlashAttnFwdSm90INS1_25CollectiveMainloopFwdSm90ILi2EN4cute5tupleIJNS5_1CILi1EEES8_S8_EEENS6_IJNS7_ILi192EEENS7_ILi160EEENS7_ILi64EEEEEELi64ENS_12float_e4m3_tEfNS_4arch4Sm90ELb0ELb1ELb0ELb1ELb0ELb0ELb0ELb1ELb1ELb1ELb1ELb0EEENS1_21CollectiveEpilogueFwdINS6_IJSA_SC_SB_EEES9_NS_10bfloat16_tESG_Li384ELb1ELb1ELb1ELb1EEENS1_36VarlenDynamicPersistentTileSchedulerILi192ELi160ELi384ELi128ELb1ELb1ELb1ELb1ELb0ELb1EEEEEEEEEvNT_6ParamsE --------------------------
	.section	.nv.constant0._ZN7cutlass13device_kernelIN5flash11enable_sm90INS1_16FlashAttnFwdSm90INS1_25CollectiveMainloopFwdSm90ILi2EN4cute5tupleIJNS5_1CILi1EEES8_S8_EEENS6_IJNS7_ILi192EEENS7_ILi160EEENS7_ILi64EEEEEELi64ENS_12float_e4m3_tEfNS_4arch4Sm90ELb0ELb1ELb0ELb1ELb0ELb0ELb0ELb1ELb1ELb1ELb1ELb0EEENS1_21CollectiveEpilogueFwdINS6_IJSA_SC_SB_EEES9_NS_10bfloat16_tESG_Li384ELb1ELb1ELb1ELb1EEENS1_36VarlenDynamicPersistentTileSchedulerILi192ELi160ELi384ELi128ELb1ELb1ELb1ELb1ELb0ELb1EEEEEEEEEvNT_6ParamsE,"a",@progbits
	.sectionflags	@""
	.align	4
.nv.constant0._ZN7cutlass13device_kernelIN5flash11enable_sm90INS1_16FlashAttnFwdSm90INS1_25CollectiveMainloopFwdSm90ILi2EN4cute5tupleIJNS5_1CILi1EEES8_S8_EEENS6_IJNS7_ILi192EEENS7_ILi160EEENS7_ILi64EEEEEELi64ENS_12float_e4m3_tEfNS_4arch4Sm90ELb0ELb1ELb0ELb1ELb0ELb0ELb0ELb1ELb1ELb1ELb1ELb0EEENS1_21CollectiveEpilogueFwdINS6_IJSA_SC_SB_EEES9_NS_10bfloat16_tESG_Li384ELb1ELb1ELb1ELb1EEENS1_36VarlenDynamicPersistentTileSchedulerILi192ELi160ELi384ELi128ELb1ELb1ELb1ELb1ELb0ELb1EEEEEEEEEvNT_6ParamsE:
	.zero		3328


//--------------------- .nv.constant0._ZN7cutlass13device_kernelIN5flash11enable_sm90INS1_16FlashAttnFwdSm90INS1_25CollectiveMainloopFwdSm90ILi2EN4cute5tupleIJNS5_1CILi1EEES8_S8_EEENS6_IJNS7_ILi192EEENS7_ILi160EEENS7_ILi64EEEEEELi64ENS_12float_e4m3_tEfNS_4arch4Sm90ELb0ELb1ELb0ELb1ELb0ELb1ELb0ELb1ELb1ELb1ELb1ELb0EEENS1_21CollectiveEpilogueFwdINS6_IJSA_SC_SB_EEES9_NS_10bfloat16_tESG_Li384ELb1ELb1ELb1ELb1EEENS1_36VarlenDynamicPersistentTileSchedulerILi192ELi160ELi384ELi128ELb1ELb1ELb1ELb1ELb0ELb1EEEEEEEEEvNT_6ParamsE --------------------------
	.section	.nv.constant0._ZN7cutlass13device_kernelIN5flash11enable_sm90INS1_16FlashAttnFwdSm90INS1_25CollectiveMainloopFwdSm90ILi2EN4cute5tupleIJNS5_1CILi1EEES8_S8_EEENS6_IJNS7_ILi192EEENS7_ILi160EEENS7_ILi64EEEEEELi64ENS_12float_e4m3_tEfNS_4arch4Sm90ELb0ELb1ELb0ELb1ELb0ELb1ELb0ELb1ELb1ELb1ELb1ELb0EEENS1_21CollectiveEpilogueFwdINS6_IJSA_SC_SB_EEES9_NS_10bfloat16_tESG_Li384ELb1ELb1ELb1ELb1EEENS1_36VarlenDynamicPersistentTileSchedulerILi192ELi160ELi384ELi128ELb1ELb1ELb1ELb1ELb0ELb1EEEEEEEEEvNT_6ParamsE,"a",@progbits
	.sectionflags	@""
	.align	4
.nv.constant0._ZN7cutlass13device_kernelIN5flash11enable_sm90INS1_16FlashAttnFwdSm90INS1_25CollectiveMainloopFwdSm90ILi2EN4cute5tupleIJNS5_1CILi1EEES8_S8_EEENS6_IJNS7_ILi192EEENS7_ILi160EEENS7_ILi64EEEEEELi64ENS_12float_e4m3_tEfNS_4arch4Sm90ELb0ELb1ELb0ELb1ELb0ELb1ELb0ELb1ELb1ELb1ELb1ELb0EEENS1_21CollectiveEpilogueFwdINS6_IJSA_SC_SB_EEES9_NS_10bfloat16_tESG_Li384ELb1ELb1ELb1ELb1EEENS1_36VarlenDynamicPersistentTileSchedulerILi192ELi160ELi384ELi128ELb1ELb1ELb1ELb1ELb0ELb1EEEEEEEEEvNT_6ParamsE:
	.zero		3328


//--------------------- .nv.constant0._ZN7cutlass13device_kernelIN5flash11enable_sm90INS1_16FlashAttnFwdSm90INS1_25CollectiveMainloopFwdSm90ILi2EN4cute5tupleIJNS5_1CILi1EEES8_S8_EEENS6_IJNS7_ILi192EEENS7_ILi160EEENS7_ILi64EEEEEELi64ENS_12float_e4m3_tEfNS_4arch4Sm90ELb1ELb0ELb0ELb0ELb0ELb0ELb0ELb1ELb1ELb1ELb1ELb0EEENS1_21CollectiveEpilogueFwdINS6_IJSA_SC_SB_EEES9_NS_10bfloat16_tESG_Li384ELb0ELb1ELb1ELb1EEENS1_19SingleTileSchedulerILb0ELb1ELb1ELi192EEEEEEEEEvNT_6ParamsE --------------------------
	.section	.nv.constant0._ZN7cutlass13device_kernelIN5flash11enable_sm90INS1_16FlashAttnFwdSm90INS1_25CollectiveMainloopFwdSm90ILi2EN4cute5tupleIJNS5_1CILi1EEES8_S8_EEENS6_IJNS7_ILi192EEENS7_ILi160EEENS7_ILi64EEEEEELi64ENS_12float_e4m3_tEfNS_4arch4Sm90ELb1ELb0ELb0ELb0ELb0ELb0ELb0ELb1ELb1ELb1ELb1ELb0EEENS1_21CollectiveEpilogueFwdINS6_IJSA_SC_SB_EEES9_NS_10bfloat16_tESG_Li384ELb0ELb1ELb1ELb1EEENS1_19SingleTileSchedulerILb0ELb1ELb1ELi192EEEEEEEEEvNT_6ParamsE,"a",@progbits
	.sectionflags	@""
	.align	4
.nv.constant0._ZN7cutlass13device_kernelIN5flash11enable_sm90INS1_16FlashAttnFwdSm90INS1_25CollectiveMainloopFwdSm90ILi2EN4cute5tupleIJNS5_1CILi1EEES8_S8_EEENS6_IJNS7_ILi192EEENS7_ILi160EEENS7_ILi64EEEEEELi64ENS_12float_e4m3_tEfNS_4arch4Sm90ELb1ELb0ELb0ELb0ELb0ELb0ELb0ELb1ELb1ELb1ELb1ELb0EEENS1_21CollectiveEpilogueFwdINS6_IJSA_SC_SB_EEES9_NS_10bfloat16_tESG_Li384ELb0ELb1ELb1ELb1EEENS1_19SingleTileSchedulerILb0ELb1ELb1ELi192EEEEEEEEEvNT_6ParamsE:
	.zero		3200


//--------------------- .nv.constant0._ZN7cutlass13device_kernelIN5flash11enable_sm90INS1_16FlashAttnFwdSm90INS1_25CollectiveMainloopFwdSm90ILi2EN4cute5tupleIJNS5_1CILi1EEES8_S8_EEENS6_IJNS7_ILi192EEENS7_ILi160EEENS7_ILi64EEEEEELi64ENS_12float_e4m3_tEfNS_4arch4Sm90ELb1ELb0ELb0ELb1ELb0ELb0ELb0ELb1ELb1ELb1ELb1ELb0EEENS1_21CollectiveEpilogueFwdINS6_IJSA_SC_SB_EEES9_NS_10bfloat16_tESG_Li384ELb1ELb1ELb1ELb1EEENS1_36VarlenDynamicPersistentTileSchedulerILi192ELi160ELi384ELi128ELb1ELb1ELb1ELb1ELb1ELb1EEEEEEEEEvNT_6ParamsE --------------------------
	.section	.nv.constant0._ZN7cutlass13device_kernelIN5flash11enable_sm90INS1_16FlashAttnFwdSm90INS1_25CollectiveMainloopFwdSm90ILi2EN4cute5tupleIJNS5_1CILi1EEES8_S8_EEENS6_IJNS7_ILi192EEENS7_ILi160EEENS7_ILi64EEEEEELi64ENS_12float_e4m3_tEfNS_4arch4Sm90ELb1ELb0ELb0ELb1ELb0ELb0ELb0ELb1ELb1ELb1ELb1ELb0EEENS1_21CollectiveEpilogueFwdINS6_IJSA_SC_SB_EEES9_NS_10bfloat16_tESG_Li384ELb1ELb1ELb1ELb1EEENS1_36VarlenDynamicPersistentTileSchedulerILi192ELi160ELi384ELi128ELb1ELb1ELb1ELb1ELb1ELb1EEEEEEEEEvNT_6ParamsE,"a",@progbits
	.sectionflags	@""
	.align	4
.nv.constant0._ZN7cutlass13device_kernelIN5flash11enable_sm90INS1_16FlashAttnFwdSm90INS1_25CollectiveMainloopFwdSm90ILi2EN4cute5tupleIJNS5_1CILi1EEES8_S8_EEENS6_IJNS7_ILi192EEENS7_ILi160EEENS7_ILi64EEEEEELi64ENS_12float_e4m3_tEfNS_4arch4Sm90ELb1ELb0ELb0ELb1ELb0ELb0ELb0ELb1ELb1ELb1ELb1ELb0EEENS1_21CollectiveEpilogueFwdINS6_IJSA_SC_SB_EEES9_NS_10bfloat16_tESG_Li384ELb1ELb1ELb1ELb1EEENS1_36VarlenDynamicPersistentTileSchedulerILi192ELi160ELi384ELi128ELb1ELb1ELb1ELb1ELb1ELb1EEEEEEEEEvNT_6ParamsE:
	.zero		3328


//--------------------- .nv.constant0._ZN7cutlass13device_kernelIN5flash11enable_sm90INS1_16FlashAttnFwdSm90INS1_25CollectiveMainloopFwdSm90ILi2EN4cute5tupleIJNS5_1CILi1EEES8_S8_EEENS6_IJNS7_ILi192EEENS7_ILi160EEENS7_ILi64EEEEEELi64ENS_12float_e4m3_tEfNS_4arch4Sm90ELb1ELb0ELb0ELb1ELb0ELb1ELb0ELb1ELb1ELb1ELb1ELb0EEENS1_21CollectiveEpilogueFwdINS6_IJSA_SC_SB_EEES9_NS_10bfloat16_tESG_Li384ELb1ELb1ELb1ELb1EEENS1_36VarlenDynamicPersistentTileSchedulerILi192ELi160ELi384ELi128ELb1ELb1ELb1ELb1ELb1ELb1EEEEEEEEEvNT_6ParamsE --------------------------
	.section	.nv.constant0._ZN7cutlass13device_kernelIN5flash11enable_sm90INS1_16FlashAttnFwdSm90INS1_25CollectiveMainloopFwdSm90ILi2EN4cute5tupleIJNS5_1CILi1EEES8_S8_EEENS6_IJNS7_ILi192EEENS7_ILi160EEENS7_ILi64EEEEEELi64ENS_12float_e4m3_tEfNS_4arch4Sm90ELb1ELb0ELb0ELb1ELb0ELb1ELb0ELb1ELb1ELb1ELb1ELb0EEENS1_21CollectiveEpilogueFwdINS6_IJSA_SC_SB_EEES9_NS_10bfloat16_tESG_Li384ELb1ELb1ELb1ELb1EEENS1_36VarlenDynamicPersistentTileSchedulerILi192ELi160ELi384ELi128ELb1ELb1ELb1ELb1ELb1ELb1EEEEEEEEEvNT_6ParamsE,"a",@progbits
	.sectionflags	@""
	.align	4
.nv.constant0._ZN7cutlass13device_kernelIN5flash11enable_sm90INS1_16FlashAttnFwdSm90INS1_25CollectiveMainloopFwdSm90ILi2EN4cute5tupleIJNS5_1CILi1EEES8_S8_EEENS6_IJNS7_ILi192EEENS7_ILi160EEENS7_ILi64EEEEEELi64ENS_12float_e4m3_tEfNS_4arch4Sm90ELb1ELb0ELb0ELb1ELb0ELb1ELb0ELb1ELb1ELb1ELb1ELb0EEENS1_21CollectiveEpilogueFwdINS6_IJSA_SC_SB_EEES9_NS_10bfloat16_tESG_Li384ELb1ELb1ELb1ELb1EEENS1_36VarlenDynamicPersistentTileSchedulerILi192ELi160ELi384ELi128ELb1ELb1ELb1ELb1ELb1ELb1EEEEEEEEEvNT_6ParamsE:
	.zero		3328


//--------------------- SYMBOLS --------------------------

	.type		.nv.reservedSmem.offset0,@object
	.size		.nv.reservedSmem.offset0,0x4
	.type		__assertfail,@function
